	.target	sm_100a

	.elftype	@"ET_EXEC"


//--------------------- .note.nv.tkinfo           --------------------------
	.section	.note.nv.tkinfo,"",@"SHT_NOTE"
	.sectionflags	@"SHF_NOTE_NV_TKINFO"
	.tkinfo
        /*0018*/ 	.word	0x00000002
        /*0030*/ 	.string	""
        /*0030*/ 	.string	"ptxas"
        /*0030*/ 	.string	"Cuda compilation tools, release 13.0, V13.0.88"
        /*0030*/ 	.string	"Build cuda_13.0.r13.0/compiler.36424714_0"
        /*0030*/ 	.string	"-arch sm_100a -m 64 "



//--------------------- .note.nv.cuinfo           --------------------------
	.section	.note.nv.cuinfo,"",@"SHT_NOTE"
	.sectionflags	@"SHF_NOTE_NV_CUINFO"
        /*0018*/ 	.short	0x0002
        /*001a*/ 	.short	0x0064
        /*001c*/ 	.short	0x0082
	.zero		2


//--------------------- .nv.info                  --------------------------
	.section	.nv.info,"",@"SHT_CUDA_INFO"
	.align	4


	//----- nvinfo : EIATTR_REGCOUNT
	.align		4
        /*0000*/ 	.byte	0x04, 0x2f
        /*0002*/ 	.short	(.L_19 - .L_18)
	.align		4
.L_18:
        /*0004*/ 	.word	index@(_ZN7cutlass13device_kernelINS_4gemm6kernel13GemmUniversalIN4cute5tupleIJiiiiEEENS1_10collective13CollectiveMmaINS1_46MainloopSm100TmaUmmaWarpSpecializedBlockScaledILi3ELi2ELi2ENS5_IJNS4_1CILi4EEESB_NSA_ILi1EEEEEEEENS5_IJNSA_ILi128EEESF_NSA_ILi256EEEEEENS5_IJNS_12float_e4m3_tENS_13float_ue8m0_tEEEENS5_IJNS5_IJlSC_lEEENS4_6LayoutINS5_IJNS5_IJNS5_IJNSA_ILi32EEESB_EEEiEEESP_NS5_IJSC_iEEEEEENS5_IJNS5_IJNS5_IJNSA_ILi16EEESB_EEEiEEENS5_IJNS5_IJNSA_ILi0EEESC_EEENSA_ILi512EEEEEENS5_IJSV_iEEEEEEEEEEESK_S12_NS4_8TiledMMAINS4_8MMA_AtomIJNS4_21SM100_MMA_MXF8F6F4_SSISI_SI_fSJ_Li128ELi128ELNS4_4UMMA5MajorE0ELS17_0ELNS16_7ScaleInE0ELS18_0EEEEEENSM_INS5_IJSC_SC_SC_EEENS5_IJSV_SV_SV_EEEEENS5_IJNS4_10UnderscoreES1E_S1E_EEEEENS5_IJNS4_23SM90_TMA_LOAD_MULTICASTES1H_EEENS5_IJNS4_14ComposedLayoutINS4_7SwizzleILi3ELi4ELi3EEENS4_18smem_ptr_flag_bitsILi8EEENSM_INS5_IJNSA_ILi8EEESF_EEENS5_IJSF_SC_EEEEEEENSM_INS5_IJNS5_IJNS5_IJSO_SC_EEENS5_IJSN_SC_EEEEEESC_NS5_IJSB_NSA_ILi2EEEEEEEEENS5_IJNS5_IJNS5_IJST_SX_EEESW_EEESV_NS5_IJSC_SX_EEEEEEEEEEEvNS4_8identityES1I_S24_vS25_EENS_8epilogue10collective18CollectiveEpilogueINS27_23Sm100TmaWarpSpecializedILi4ELi2ELi16ELb1ELb0EEEJNS5_IJNSA_ILi64EEESF_SG_EEENS5_IJNSM_IS2C_SC_EENSM_INS5_IJSS_S1W_EEENS5_IJSC_S2C_EEEEEEEENS_10bfloat16_tESL_S2J_SL_NS27_6fusion15FusionCallbacksIS2B_NS2K_17LinearCombinationIS2J_fS2J_fLNS_15FloatRoundStyleE2EEES2D_S2I_JEEENS4_5SM1004TMEM4LOAD26SM100_TMEM_LOAD_32dp32b16xENS4_13SM90_TMA_LOADENS1J_INS1K_ILi1ELi4ELi3EEENS1M_ILi16EEENSM_INS5_IJS1O_SS_EEENS5_IJSS_SC_EEEEEEENS4_39AutoVectorizingCopyWithAssumedAlignmentILi128EEENS4_14SM90_TMA_STOREES30_S32_S32_EEEvvEEEEvNT_6ParamsE)
        /*0008*/ 	.word	0x00000082


	//----- nvinfo : EIATTR_FRAME_SIZE
	.align		4
.L_19:
        /*000c*/ 	.byte	0x04, 0x11
        /*000e*/ 	.short	(.L_21 - .L_20)
	.align		4
.L_20:
        /*0010*/ 	.word	index@($__internal_2_$__cuda_sm10x_tcgen05_guardrail_trap_unallocated_columns_being_dealloced)
        /*0014*/ 	.word	0x00000000


	//----- nvinfo : EIATTR_FRAME_SIZE
	.align		4
.L_21:
        /*0018*/ 	.byte	0x04, 0x11
        /*001a*/ 	.short	(.L_23 - .L_22)
	.align		4
.L_22:
        /*001c*/ 	.word	index@($__internal_1_$__cuda_sm10x_tcgen05_guardrail_trap_phase_invalid_during_alloc)
        /*0020*/ 	.word	0x00000000


	//----- nvinfo : EIATTR_FRAME_SIZE
	.align		4
.L_23:
        /*0024*/ 	.byte	0x04, 0x11
        /*0026*/ 	.short	(.L_25 - .L_24)
	.align		4
.L_24:
        /*0028*/ 	.word	index@($__internal_0_$__cuda_sm10x_tcgen05_guardrail_trap_col_being_dealloced_not_returned_by_alloc)
        /*002c*/ 	.word	0x00000000


	//----- nvinfo : EIATTR_FRAME_SIZE
	.align		4
.L_25:
        /*0030*/ 	.byte	0x04, 0x11
        /*0032*/ 	.short	(.L_27 - .L_26)
	.align		4
.L_26:
        /*0034*/ 	.word	index@(_ZN7cutlass13device_kernelINS_4gemm6kernel13GemmUniversalIN4cute5tupleIJiiiiEEENS1_10collective13CollectiveMmaINS1_46MainloopSm100TmaUmmaWarpSpecializedBlockScaledILi3ELi2ELi2ENS5_IJNS4_1CILi4EEESB_NSA_ILi1EEEEEEEENS5_IJNSA_ILi128EEESF_NSA_ILi256EEEEEENS5_IJNS_12float_e4m3_tENS_13float_ue8m0_tEEEENS5_IJNS5_IJlSC_lEEENS4_6LayoutINS5_IJNS5_IJNS5_IJNSA_ILi32EEESB_EEEiEEESP_NS5_IJSC_iEEEEEENS5_IJNS5_IJNS5_IJNSA_ILi16EEESB_EEEiEEENS5_IJNS5_IJNSA_ILi0EEESC_EEENSA_ILi512EEEEEENS5_IJSV_iEEEEEEEEEEESK_S12_NS4_8TiledMMAINS4_8MMA_AtomIJNS4_21SM100_MMA_MXF8F6F4_SSISI_SI_fSJ_Li128ELi128ELNS4_4UMMA5MajorE0ELS17_0ELNS16_7ScaleInE0ELS18_0EEEEEENSM_INS5_IJSC_SC_SC_EEENS5_IJSV_SV_SV_EEEEENS5_IJNS4_10UnderscoreES1E_S1E_EEEEENS5_IJNS4_23SM90_TMA_LOAD_MULTICASTES1H_EEENS5_IJNS4_14ComposedLayoutINS4_7SwizzleILi3ELi4ELi3EEENS4_18smem_ptr_flag_bitsILi8EEENSM_INS5_IJNSA_ILi8EEESF_EEENS5_IJSF_SC_EEEEEEENSM_INS5_IJNS5_IJNS5_IJSO_SC_EEENS5_IJSN_SC_EEEEEESC_NS5_IJSB_NSA_ILi2EEEEEEEEENS5_IJNS5_IJNS5_IJST_SX_EEESW_EEESV_NS5_IJSC_SX_EEEEEEEEEEEvNS4_8identityES1I_S24_vS25_EENS_8epilogue10collective18CollectiveEpilogueINS27_23Sm100TmaWarpSpecializedILi4ELi2ELi16ELb1ELb0EEEJNS5_IJNSA_ILi64EEESF_SG_EEENS5_IJNSM_IS2C_SC_EENSM_INS5_IJSS_S1W_EEENS5_IJSC_S2C_EEEEEEEENS_10bfloat16_tESL_S2J_SL_NS27_6fusion15FusionCallbacksIS2B_NS2K_17LinearCombinationIS2J_fS2J_fLNS_15FloatRoundStyleE2EEES2D_S2I_JEEENS4_5SM1004TMEM4LOAD26SM100_TMEM_LOAD_32dp32b16xENS4_13SM90_TMA_LOADENS1J_INS1K_ILi1ELi4ELi3EEENS1M_ILi16EEENSM_INS5_IJS1O_SS_EEENS5_IJSS_SC_EEEEEEENS4_39AutoVectorizingCopyWithAssumedAlignmentILi128EEENS4_14SM90_TMA_STOREES30_S32_S32_EEEvvEEEEvNT_6ParamsE)
        /*0038*/ 	.word	0x00000000


	//----- nvinfo : EIATTR_MIN_STACK_SIZE
	.align		4
.L_27:
        /*003c*/ 	.byte	0x04, 0x12
        /*003e*/ 	.short	(.L_29 - .L_28)
	.align		4
.L_28:
        /*0040*/ 	.word	index@(_ZN7cutlass13device_kernelINS_4gemm6kernel13GemmUniversalIN4cute5tupleIJiiiiEEENS1_10collective13CollectiveMmaINS1_46MainloopSm100TmaUmmaWarpSpecializedBlockScaledILi3ELi2ELi2ENS5_IJNS4_1CILi4EEESB_NSA_ILi1EEEEEEEENS5_IJNSA_ILi128EEESF_NSA_ILi256EEEEEENS5_IJNS_12float_e4m3_tENS_13float_ue8m0_tEEEENS5_IJNS5_IJlSC_lEEENS4_6LayoutINS5_IJNS5_IJNS5_IJNSA_ILi32EEESB_EEEiEEESP_NS5_IJSC_iEEEEEENS5_IJNS5_IJNS5_IJNSA_ILi16EEESB_EEEiEEENS5_IJNS5_IJNSA_ILi0EEESC_EEENSA_ILi512EEEEEENS5_IJSV_iEEEEEEEEEEESK_S12_NS4_8TiledMMAINS4_8MMA_AtomIJNS4_21SM100_MMA_MXF8F6F4_SSISI_SI_fSJ_Li128ELi128ELNS4_4UMMA5MajorE0ELS17_0ELNS16_7ScaleInE0ELS18_0EEEEEENSM_INS5_IJSC_SC_SC_EEENS5_IJSV_SV_SV_EEEEENS5_IJNS4_10UnderscoreES1E_S1E_EEEEENS5_IJNS4_23SM90_TMA_LOAD_MULTICASTES1H_EEENS5_IJNS4_14ComposedLayoutINS4_7SwizzleILi3ELi4ELi3EEENS4_18smem_ptr_flag_bitsILi8EEENSM_INS5_IJNSA_ILi8EEESF_EEENS5_IJSF_SC_EEEEEEENSM_INS5_IJNS5_IJNS5_IJSO_SC_EEENS5_IJSN_SC_EEEEEESC_NS5_IJSB_NSA_ILi2EEEEEEEEENS5_IJNS5_IJNS5_IJST_SX_EEESW_EEESV_NS5_IJSC_SX_EEEEEEEEEEEvNS4_8identityES1I_S24_vS25_EENS_8epilogue10collective18CollectiveEpilogueINS27_23Sm100TmaWarpSpecializedILi4ELi2ELi16ELb1ELb0EEEJNS5_IJNSA_ILi64EEESF_SG_EEENS5_IJNSM_IS2C_SC_EENSM_INS5_IJSS_S1W_EEENS5_IJSC_S2C_EEEEEEEENS_10bfloat16_tESL_S2J_SL_NS27_6fusion15FusionCallbacksIS2B_NS2K_17LinearCombinationIS2J_fS2J_fLNS_15FloatRoundStyleE2EEES2D_S2I_JEEENS4_5SM1004TMEM4LOAD26SM100_TMEM_LOAD_32dp32b16xENS4_13SM90_TMA_LOADENS1J_INS1K_ILi1ELi4ELi3EEENS1M_ILi16EEENSM_INS5_IJS1O_SS_EEENS5_IJSS_SC_EEEEEEENS4_39AutoVectorizingCopyWithAssumedAlignmentILi128EEENS4_14SM90_TMA_STOREES30_S32_S32_EEEvvEEEEvNT_6ParamsE)
        /*0044*/ 	.word	0x00000000
.L_29:


//--------------------- .nv.compat                --------------------------
	.section	.nv.compat,"",@"SHT_CUDA_COMPAT_INFO"
	.align	4
        /*0000*/ 	.byte	0x02, 0x09, 0x01, 0x00, 0x02, 0x02, 0x02, 0x00, 0x02, 0x05, 0x05, 0x00, 0x03, 0x07, 0x01, 0x01
        /*0010*/ 	.byte	0x02, 0x03, 0x01, 0x00, 0x02, 0x06, 0x01, 0x00, 0x04, 0x0b, 0x08, 0x00, 0x09, 0x00, 0x00, 0x00
        /*0020*/ 	.byte	0x00, 0x00, 0x00, 0x00


//--------------------- .nv.info._ZN7cutlass13device_kernelINS_4gemm6kernel13GemmUniversalIN4cute5tupleIJiiiiEEENS1_10collective13CollectiveMmaINS1_46MainloopSm100TmaUmmaWarpSpecializedBlockScaledILi3ELi2ELi2ENS5_IJNS4_1CILi4EEESB_NSA_ILi1EEEEEEEENS5_IJNSA_ILi128EEESF_NSA_ILi256EEEEEENS5_IJNS_12float_e4m3_tENS_13float_ue8m0_tEEEENS5_IJNS5_IJlSC_lEEENS4_6LayoutINS5_IJNS5_IJNS5_IJNSA_ILi32EEESB_EEEiEEESP_NS5_IJSC_iEEEEEENS5_IJNS5_IJNS5_IJNSA_ILi16EEESB_EEEiEEENS5_IJNS5_IJNSA_ILi0EEESC_EEENSA_ILi512EEEEEENS5_IJSV_iEEEEEEEEEEESK_S12_NS4_8TiledMMAINS4_8MMA_AtomIJNS4_21SM100_MMA_MXF8F6F4_SSISI_SI_fSJ_Li128ELi128ELNS4_4UMMA5MajorE0ELS17_0ELNS16_7ScaleInE0ELS18_0EEEEEENSM_INS5_IJSC_SC_SC_EEENS5_IJSV_SV_SV_EEEEENS5_IJNS4_10UnderscoreES1E_S1E_EEEEENS5_IJNS4_23SM90_TMA_LOAD_MULTICASTES1H_EEENS5_IJNS4_14ComposedLayoutINS4_7SwizzleILi3ELi4ELi3EEENS4_18smem_ptr_flag_bitsILi8EEENSM_INS5_IJNSA_ILi8EEESF_EEENS5_IJSF_SC_EEEEEEENSM_INS5_IJNS5_IJNS5_IJSO_SC_EEENS5_IJSN_SC_EEEEEESC_NS5_IJSB_NSA_ILi2EEEEEEEEENS5_IJNS5_IJNS5_IJST_SX_EEESW_EEESV_NS5_IJSC_SX_EEEEEEEEEEEvNS4_8identityES1I_S24_vS25_EENS_8epilogue10collective18CollectiveEpilogueINS27_23Sm100TmaWarpSpecializedILi4ELi2ELi16ELb1ELb0EEEJNS5_IJNSA_ILi64EEESF_SG_EEENS5_IJNSM_IS2C_SC_EENSM_INS5_IJSS_S1W_EEENS5_IJSC_S2C_EEEEEEEENS_10bfloat16_tESL_S2J_SL_NS27_6fusion15FusionCallbacksIS2B_NS2K_17LinearCombinationIS2J_fS2J_fLNS_15FloatRoundStyleE2EEES2D_S2I_JEEENS4_5SM1004TMEM4LOAD26SM100_TMEM_LOAD_32dp32b16xENS4_13SM90_TMA_LOADENS1J_INS1K_ILi1ELi4ELi3EEENS1M_ILi16EEENSM_INS5_IJS1O_SS_EEENS5_IJSS_SC_EEEEEEENS4_39AutoVectorizingCopyWithAssumedAlignmentILi128EEENS4_14SM90_TMA_STOREES30_S32_S32_EEEvvEEEEvNT_6ParamsE --------------------------
	.section	.nv.info._ZN7cutlass13device_kernelINS_4gemm6kernel13GemmUniversalIN4cute5tupleIJiiiiEEENS1_10collective13CollectiveMmaINS1_46MainloopSm100TmaUmmaWarpSpecializedBlockScaledILi3ELi2ELi2ENS5_IJNS4_1CILi4EEESB_NSA_ILi1EEEEEEEENS5_IJNSA_ILi128EEESF_NSA_ILi256EEEEEENS5_IJNS_12float_e4m3_tENS_13float_ue8m0_tEEEENS5_IJNS5_IJlSC_lEEENS4_6LayoutINS5_IJNS5_IJNS5_IJNSA_ILi32EEESB_EEEiEEESP_NS5_IJSC_iEEEEEENS5_IJNS5_IJNS5_IJNSA_ILi16EEESB_EEEiEEENS5_IJNS5_IJNSA_ILi0EEESC_EEENSA_ILi512EEEEEENS5_IJSV_iEEEEEEEEEEESK_S12_NS4_8TiledMMAINS4_8MMA_AtomIJNS4_21SM100_MMA_MXF8F6F4_SSISI_SI_fSJ_Li128ELi128ELNS4_4UMMA5MajorE0ELS17_0ELNS16_7ScaleInE0ELS18_0EEEEEENSM_INS5_IJSC_SC_SC_EEENS5_IJSV_SV_SV_EEEEENS5_IJNS4_10UnderscoreES1E_S1E_EEEEENS5_IJNS4_23SM90_TMA_LOAD_MULTICASTES1H_EEENS5_IJNS4_14ComposedLayoutINS4_7SwizzleILi3ELi4ELi3EEENS4_18smem_ptr_flag_bitsILi8EEENSM_INS5_IJNSA_ILi8EEESF_EEENS5_IJSF_SC_EEEEEEENSM_INS5_IJNS5_IJNS5_IJSO_SC_EEENS5_IJSN_SC_EEEEEESC_NS5_IJSB_NSA_ILi2EEEEEEEEENS5_IJNS5_IJNS5_IJST_SX_EEESW_EEESV_NS5_IJSC_SX_EEEEEEEEEEEvNS4_8identityES1I_S24_vS25_EENS_8epilogue10collective18CollectiveEpilogueINS27_23Sm100TmaWarpSpecializedILi4ELi2ELi16ELb1ELb0EEEJNS5_IJNSA_ILi64EEESF_SG_EEENS5_IJNSM_IS2C_SC_EENSM_INS5_IJSS_S1W_EEENS5_IJSC_S2C_EEEEEEEENS_10bfloat16_tESL_S2J_SL_NS27_6fusion15FusionCallbacksIS2B_NS2K_17LinearCombinationIS2J_fS2J_fLNS_15FloatRoundStyleE2EEES2D_S2I_JEEENS4_5SM1004TMEM4LOAD26SM100_TMEM_LOAD_32dp32b16xENS4_13SM90_TMA_LOADENS1J_INS1K_ILi1ELi4ELi3EEENS1M_ILi16EEENSM_INS5_IJS1O_SS_EEENS5_IJSS_SC_EEEEEEENS4_39AutoVectorizingCopyWithAssumedAlignmentILi128EEENS4_14SM90_TMA_STOREES30_S32_S32_EEEvvEEEEvNT_6ParamsE,"",@"SHT_CUDA_INFO"
	.sectionflags	@""
	.align	4


	//----- nvinfo : EIATTR_CUDA_API_VERSION
	.align		4
        /*0000*/ 	.byte	0x04, 0x37
        /*0002*/ 	.short	(.L_31 - .L_30)
.L_30:
        /*0004*/ 	.word	0x00000082


	//----- nvinfo : EIATTR_KPARAM_INFO
	.align		4
.L_31:
        /*0008*/ 	.byte	0x04, 0x17
        /*000a*/ 	.short	(.L_33 - .L_32)
.L_32:
        /*000c*/ 	.word	0x00000000
        /*0010*/ 	.short	0x0000
        /*0012*/ 	.short	0x0000
        /*0014*/ 	.byte	0x00, 0xf0, 0x01, 0x30


	//----- nvinfo : EIATTR_AT_ENTRY_FRAGMENTS
	.align		4
.L_33:
        /*0018*/ 	.byte	0x04, 0x4f
        /*001a*/ 	.short	(.L_35 - .L_34)


	//   ....[0]....
.L_34:
        /*001c*/ 	.word	0x00000006


	//----- nvinfo : EIATTR_RESERVED_SMEM_USED
	.align		4
.L_35:
        /*0020*/ 	.byte	0x01, 0x41
	.zero		2


	//----- nvinfo : EIATTR_SPARSE_MMA_MASK
	.align		4
        /*0024*/ 	.byte	0x03, 0x50
        /*0026*/ 	.short	0x0000


	//----- nvinfo : EIATTR_TCGEN05_1CTA_USED
	.align		4
        /*0028*/ 	.byte	0x01, 0x51
	.zero		2


	//----- nvinfo : EIATTR_MAXREG_COUNT
	.align		4
        /*002c*/ 	.byte	0x03, 0x1b
        /*002e*/ 	.short	0x00ff


	//----- nvinfo : EIATTR_NUM_BARRIERS
	.align		4
        /*0030*/ 	.byte	0x02, 0x4c
        /*0032*/ 	.byte	0x07
	.zero		1


	//----- nvinfo : EIATTR_EXTERNS
	.align		4
        /*0034*/ 	.byte	0x04, 0x0f
        /*0036*/ 	.short	(.L_37 - .L_36)


	//   ....[0]....
	.align		4
.L_36:
        /*0038*/ 	.word	index@(__assertfail)


	//----- nvinfo : EIATTR_MERCURY_ISA_VERSION
	.align		4
.L_37:
        /*003c*/ 	.byte	0x03, 0x5f
        /*003e*/ 	.short	0x0101


	//----- nvinfo : EIATTR_INT_WARP_WIDE_INSTR_OFFSETS
	.align		4
        /*0040*/ 	.byte	0x04, 0x31
        /*0042*/ 	.short	(.L_39 - .L_38)


	//   ....[0]....
.L_38:
        /*0044*/ 	.word	0x00002a00


	//   ....[1]....
        /*0048*/ 	.word	0x00004b70


	//   ....[2]....
        /*004c*/ 	.word	0x00004ba0


	//   ....[3]....
        /*0050*/ 	.word	0x00004bc0


	//   ....[4]....
        /*0054*/ 	.word	0x00005490


	//   ....[5]....
        /*0058*/ 	.word	0x000054b0


	//   ....[6]....
        /*005c*/ 	.word	0x00005520


	//   ....[7]....
        /*0060*/ 	.word	0x00005640


	//   ....[8]....
        /*0064*/ 	.word	0x00005660


	//   ....[9]....
        /*0068*/ 	.word	0x00005720


	//   ....[10]....
        /*006c*/ 	.word	0x00005820


	//   ....[11]....
        /*0070*/ 	.word	0x00005860


	//   ....[12]....
        /*0074*/ 	.word	0x00005900


	//   ....[13]....
        /*0078*/ 	.word	0x00005a00


	//   ....[14]....
        /*007c*/ 	.word	0x00005a20


	//   ....[15]....
        /*0080*/ 	.word	0x00005af0


	//   ....[16]....
        /*0084*/ 	.word	0x00005bf0


	//   ....[17]....
        /*0088*/ 	.word	0x00005c30


	//   ....[18]....
        /*008c*/ 	.word	0x00005cf0


	//   ....[19]....
        /*0090*/ 	.word	0x00005dd0


	//   ....[20]....
        /*0094*/ 	.word	0x00005df0


	//   ....[21]....
        /*0098*/ 	.word	0x00005eb0


	//   ....[22]....
        /*009c*/ 	.word	0x00005fb0


	//   ....[23]....
        /*00a0*/ 	.word	0x00006020


	//   ....[24]....
        /*00a4*/ 	.word	0x000060f0


	//   ....[25]....
        /*00a8*/ 	.word	0x00006280


	//   ....[26]....
        /*00ac*/ 	.word	0x000062a0


	//   ....[27]....
        /*00b0*/ 	.word	0x00006390


	//----- nvinfo : EIATTR_COOP_GROUP_MASK_REGIDS
	.align		4
.L_39:
        /*00b4*/ 	.byte	0x04, 0x29
        /*00b6*/ 	.short	(.L_41 - .L_40)


	//   ....[0]....
.L_40:
        /*00b8*/ 	.word	0xffffffff


	//   ....[1]....
        /*00bc*/ 	.word	0xffffffff


	//   ....[2]....
        /*00c0*/ 	.word	0xffffffff


	//   ....[3]....
        /*00c4*/ 	.word	0xffffffff


	//   ....[4]....
        /*00c8*/ 	.word	0xffffffff


	//   ....[5]....
        /*00cc*/ 	.word	0xffffffff


	//   ....[6]....
        /*00d0*/ 	.word	0xffffffff


	//   ....[7]....
        /*00d4*/ 	.word	0xffffffff


	//   ....[8]....
        /*00d8*/ 	.word	0xffffffff


	//   ....[9]....
        /*00dc*/ 	.word	0xffffffff


	//   ....[10]....
        /*00e0*/ 	.word	0xffffffff


	//   ....[11]....
        /*00e4*/ 	.word	0xffffffff


	//   ....[12]....
        /*00e8*/ 	.word	0xffffffff


	//   ....[13]....
        /*00ec*/ 	.word	0xffffffff


	//----- nvinfo : EIATTR_COOP_GROUP_INSTR_OFFSETS
	.align		4
.L_41:
        /*00f0*/ 	.byte	0x04, 0x28
        /*00f2*/ 	.short	(.L_43 - .L_42)


	//   ....[0]....
.L_42:
        /*00f4*/ 	.word	0x00000090


	//   ....[1]....
        /*00f8*/ 	.word	0x00000530


	//   ....[2]....
        /*00fc*/ 	.word	0x000006c0


	//   ....[3]....
        /*0100*/ 	.word	0x00000860


	//   ....[4]....
        /*0104*/ 	.word	0x00000960


	//   ....[5]....
        /*0108*/ 	.word	0x00000ad0


	//   ....[6]....
        /*010c*/ 	.word	0x00000c30


	//   ....[7]....
        /*0110*/ 	.word	0x00000de0


	//   ....[8]....
        /*0114*/ 	.word	0x000028e0


	//   ....[9]....
        /*0118*/ 	.word	0x00003660


	//   ....[10]....
        /*011c*/ 	.word	0x00003870


	//   ....[11]....
        /*0120*/ 	.word	0x000038a0


	//   ....[12]....
        /*0124*/ 	.word	0x00004a50


	//   ....[13]....
        /*0128*/ 	.word	0x00004c80


	//----- nvinfo : EIATTR_VRC_CTA_INIT_COUNT
	.align		4
.L_43:
        /*012c*/ 	.byte	0x02, 0x4a
        /*012e*/ 	.byte	0x80
	.zero		1


	//----- nvinfo : EIATTR_SYSCALL_OFFSETS
	.align		4
        /*0130*/ 	.byte	0x04, 0x46
        /*0132*/ 	.short	(.L_45 - .L_44)


	//   ....[0]....
.L_44:
        /*0134*/ 	.word	0x00006ec0


	//   ....[1]....
        /*0138*/ 	.word	0x00006fb0


	//   ....[2]....
        /*013c*/ 	.word	0x00007860


	//   ....[3]....
        /*0140*/ 	.word	0x000079d0


	//   ....[4]....
        /*0144*/ 	.word	0x000086f0


	//   ....[5]....
        /*0148*/ 	.word	0x00008860


	//   ....[6]....
        /*014c*/ 	.word	0x00009570


	//   ....[7]....
        /*0150*/ 	.word	0x000096e0


	//   ....[8]....
        /*0154*/ 	.word	0x0000a420


	//   ....[9]....
        /*0158*/ 	.word	0x0000a590


	//   ....[10]....
        /*015c*/ 	.word	0x0000b2f0


	//   ....[11]....
        /*0160*/ 	.word	0x0000b460


	//   ....[12]....
        /*0164*/ 	.word	0x0000c1c0


	//   ....[13]....
        /*0168*/ 	.word	0x0000c330


	//   ....[14]....
        /*016c*/ 	.word	0x0000d090


	//   ....[15]....
        /*0170*/ 	.word	0x0000d200


	//   ....[16]....
        /*0174*/ 	.word	0x0000def0


	//   ....[17]....
        /*0178*/ 	.word	0x0000e060


	//----- nvinfo : EIATTR_MBARRIER_INSTR_OFFSETS
	.align		4
.L_45:
        /*017c*/ 	.byte	0x04, 0x39
        /*017e*/ 	.short	(.L_47 - .L_46)


	//   ....[0]....
.L_46:
        /*0180*/ 	.word	0x00000650
        /*0184*/ 	.word	0x000000ff
        /*0188*/ 	.word	0x00000000
        /*018c*/ 	.short	0x0100
        /*018e*/ 	.byte	0x04
	.zero		1


	//   ....[1]....
        /*0190*/ 	.word	0x00000660
        /*0194*/ 	.word	0x000000ff
        /*0198*/ 	.word	0x00000018
        /*019c*/ 	.short	0x0100
        /*019e*/ 	.byte	0x04
	.zero		1


	//   ....[2]....
        /*01a0*/ 	.word	0x00000670
        /*01a4*/ 	.word	0x000000ff
        /*01a8*/ 	.word	0x00000008
        /*01ac*/ 	.short	0x0100
        /*01ae*/ 	.byte	0x04
	.zero		1


	//   ....[3]....
        /*01b0*/ 	.word	0x00000680
        /*01b4*/ 	.word	0x000000ff
        /*01b8*/ 	.word	0x00000020
        /*01bc*/ 	.short	0x0100
        /*01be*/ 	.byte	0x04
	.zero		1


	//   ....[4]....
        /*01c0*/ 	.word	0x00000690
        /*01c4*/ 	.word	0x000000ff
        /*01c8*/ 	.word	0x00000010
        /*01cc*/ 	.short	0x0100
        /*01ce*/ 	.byte	0x04
	.zero		1


	//   ....[5]....
        /*01d0*/ 	.word	0x000006a0
        /*01d4*/ 	.word	0x000000ff
        /*01d8*/ 	.word	0x00000028
        /*01dc*/ 	.short	0x0100
        /*01de*/ 	.byte	0x04
	.zero		1


	//   ....[6]....
        /*01e0*/ 	.word	0x000007d0
        /*01e4*/ 	.word	0x000000ff
        /*01e8*/ 	.word	0x00000030
        /*01ec*/ 	.short	0x0100
        /*01ee*/ 	.byte	0x04
	.zero		1


	//   ....[7]....
        /*01f0*/ 	.word	0x000007e0
        /*01f4*/ 	.word	0x000000ff
        /*01f8*/ 	.word	0x00000050
        /*01fc*/ 	.short	0x0100
        /*01fe*/ 	.byte	0x04
	.zero		1


	//   ....[8]....
        /*0200*/ 	.word	0x000007f0
        /*0204*/ 	.word	0x000000ff
        /*0208*/ 	.word	0x00000038
        /*020c*/ 	.short	0x0100
        /*020e*/ 	.byte	0x04
	.zero		1


	//   ....[9]....
        /*0210*/ 	.word	0x00000800
        /*0214*/ 	.word	0x000000ff
        /*0218*/ 	.word	0x00000058
        /*021c*/ 	.short	0x0100
        /*021e*/ 	.byte	0x04
	.zero		1


	//   ....[10]....
        /*0220*/ 	.word	0x00000810
        /*0224*/ 	.word	0x000000ff
        /*0228*/ 	.word	0x00000040
        /*022c*/ 	.short	0x0100
        /*022e*/ 	.byte	0x04
	.zero		1


	//   ....[11]....
        /*0230*/ 	.word	0x00000820
        /*0234*/ 	.word	0x000000ff
        /*0238*/ 	.word	0x00000060
        /*023c*/ 	.short	0x0100
        /*023e*/ 	.byte	0x04
	.zero		1


	//   ....[12]....
        /*0240*/ 	.word	0x00000830
        /*0244*/ 	.word	0x000000ff
        /*0248*/ 	.word	0x00000048
        /*024c*/ 	.short	0x0100
        /*024e*/ 	.byte	0x04
	.zero		1


	//   ....[13]....
        /*0250*/ 	.word	0x00000840
        /*0254*/ 	.word	0x000000ff
        /*0258*/ 	.word	0x00000068
        /*025c*/ 	.short	0x0100
        /*025e*/ 	.byte	0x04
	.zero		1


	//   ....[14]....
        /*0260*/ 	.word	0x00000930
        /*0264*/ 	.word	0x000000ff
        /*0268*/ 	.word	0x00000070
        /*026c*/ 	.short	0x0100
        /*026e*/ 	.byte	0x06
	.zero		1


	//   ....[15]....
        /*0270*/ 	.word	0x00000940
        /*0274*/ 	.word	0x000000ff
        /*0278*/ 	.word	0x00000078
        /*027c*/ 	.short	0x0100
        /*027e*/ 	.byte	0x06
	.zero		1


	//   ....[16]....
        /*0280*/ 	.word	0x00000a80
        /*0284*/ 	.word	0x000000ff
        /*0288*/ 	.word	0x00000080
        /*028c*/ 	.short	0x0100
        /*028e*/ 	.byte	0x06
	.zero		1


	//   ....[17]....
        /*0290*/ 	.word	0x00000a90
        /*0294*/ 	.word	0x000000ff
        /*0298*/ 	.word	0x00000090
        /*029c*/ 	.short	0x0100
        /*029e*/ 	.byte	0x06
	.zero		1


	//   ....[18]....
        /*02a0*/ 	.word	0x00000aa0
        /*02a4*/ 	.word	0x000000ff
        /*02a8*/ 	.word	0x00000088
        /*02ac*/ 	.short	0x0100
        /*02ae*/ 	.byte	0x06
	.zero		1


	//   ....[19]....
        /*02b0*/ 	.word	0x00000ab0
        /*02b4*/ 	.word	0x000000ff
        /*02b8*/ 	.word	0x00000098
        /*02bc*/ 	.short	0x0100
        /*02be*/ 	.byte	0x06
	.zero		1


	//   ....[20]....
        /*02c0*/ 	.word	0x00000be0
        /*02c4*/ 	.word	0x000000ff
        /*02c8*/ 	.word	0x000000a0
        /*02cc*/ 	.short	0x0100
        /*02ce*/ 	.byte	0x04
	.zero		1


	//   ....[21]....
        /*02d0*/ 	.word	0x00000bf0
        /*02d4*/ 	.word	0x000000ff
        /*02d8*/ 	.word	0x000000b0
        /*02dc*/ 	.short	0x0100
        /*02de*/ 	.byte	0x04
	.zero		1


	//   ....[22]....
        /*02e0*/ 	.word	0x00000c00
        /*02e4*/ 	.word	0x000000ff
        /*02e8*/ 	.word	0x000000a8
        /*02ec*/ 	.short	0x0100
        /*02ee*/ 	.byte	0x04
	.zero		1


	//   ....[23]....
        /*02f0*/ 	.word	0x00000c10
        /*02f4*/ 	.word	0x000000ff
        /*02f8*/ 	.word	0x000000b8
        /*02fc*/ 	.short	0x0100
        /*02fe*/ 	.byte	0x04
	.zero		1


	//   ....[24]....
        /*0300*/ 	.word	0x00000d00
        /*0304*/ 	.word	0x000000ff
        /*0308*/ 	.word	0x000000c0
        /*030c*/ 	.short	0x0100
        /*030e*/ 	.byte	0x04
	.zero		1


	//   ....[25]....
        /*0310*/ 	.word	0x00000d10
        /*0314*/ 	.word	0x000000ff
        /*0318*/ 	.word	0x000000d0
        /*031c*/ 	.short	0x0100
        /*031e*/ 	.byte	0x04
	.zero		1


	//   ....[26]....
        /*0320*/ 	.word	0x00000d20
        /*0324*/ 	.word	0x000000ff
        /*0328*/ 	.word	0x000000c8
        /*032c*/ 	.short	0x0100
        /*032e*/ 	.byte	0x04
	.zero		1


	//   ....[27]....
        /*0330*/ 	.word	0x00000d30
        /*0334*/ 	.word	0x000000ff
        /*0338*/ 	.word	0x000000d8
        /*033c*/ 	.short	0x0100
        /*033e*/ 	.byte	0x04
	.zero		1


	//   ....[28]....
        /*0340*/ 	.word	0x00001ca0
        /*0344*/ 	.word	0x00000002
        /*0348*/ 	.word	0x000000d0
        /*034c*/ 	.short	0x010a
        /*034e*/ 	.byte	0xff
	.zero		1


	//   ....[29]....
        /*0350*/ 	.word	0x00001cd0
        /*0354*/ 	.word	0x00000002
        /*0358*/ 	.word	0x000000c0
        /*035c*/ 	.short	0x0101
        /*035e*/ 	.byte	0xff
	.zero		1


	//   ....[30]....
        /*0360*/ 	.word	0x00001db0
        /*0364*/ 	.word	0x000000ff
        /*0368*/ 	.word	0x00000018
        /*036c*/ 	.short	0x010a
        /*036e*/ 	.byte	0x04
	.zero		1


	//   ....[31]....
        /*0370*/ 	.word	0x00001e40
        /*0374*/ 	.word	0x000000ff
        /*0378*/ 	.word	0x00000018
        /*037c*/ 	.short	0x010a
        /*037e*/ 	.byte	0x31
	.zero		1


	//   ....[32]....
        /*0380*/ 	.word	0x00001f80
        /*0384*/ 	.word	0x000000ff
        /*0388*/ 	.word	0x00000018
        /*038c*/ 	.short	0x010a
        /*038e*/ 	.byte	0x04
	.zero		1


	//   ....[33]....
        /*0390*/ 	.word	0x00002350
        /*0394*/ 	.word	0x000000ff
        /*0398*/ 	.word	0x00000078
        /*039c*/ 	.short	0x0101
        /*039e*/ 	.byte	0x0e
	.zero		1


	//   ....[34]....
        /*03a0*/ 	.word	0x00002370
        /*03a4*/ 	.word	0x000000ff
        /*03a8*/ 	.word	0x00000018
        /*03ac*/ 	.short	0x010a
        /*03ae*/ 	.byte	0x04
	.zero		1


	//   ....[35]....
        /*03b0*/ 	.word	0x000023f0
        /*03b4*/ 	.word	0x000000ff
        /*03b8*/ 	.word	0x00000018
        /*03bc*/ 	.short	0x010a
        /*03be*/ 	.byte	0x31
	.zero		1


	//   ....[36]....
        /*03c0*/ 	.word	0x00002530
        /*03c4*/ 	.word	0x000000ff
        /*03c8*/ 	.word	0x00000018
        /*03cc*/ 	.short	0x010a
        /*03ce*/ 	.byte	0x04
	.zero		1


	//   ....[37]....
        /*03d0*/ 	.word	0x00002910
        /*03d4*/ 	.word	0x00000002
        /*03d8*/ 	.word	0x00000080
        /*03dc*/ 	.short	0x010a
        /*03de*/ 	.byte	0xff
	.zero		1


	//   ....[38]....
        /*03e0*/ 	.word	0x000029d0
        /*03e4*/ 	.word	0x00000002
        /*03e8*/ 	.word	0x00000000
        /*03ec*/ 	.short	0x0101
        /*03ee*/ 	.byte	0xff
	.zero		1


	//   ....[39]....
        /*03f0*/ 	.word	0x00002f70
        /*03f4*/ 	.word	0x000000ff
        /*03f8*/ 	.word	0x00000000
        /*03fc*/ 	.short	0x010a
        /*03fe*/ 	.byte	0x04
	.zero		1


	//   ....[40]....
        /*0400*/ 	.word	0x00003000
        /*0404*/ 	.word	0x000000ff
        /*0408*/ 	.word	0x00000000
        /*040c*/ 	.short	0x010a
        /*040e*/ 	.byte	0x05
	.zero		1


	//   ....[41]....
        /*0410*/ 	.word	0x000030a0
        /*0414*/ 	.word	0x00000000
        /*0418*/ 	.word	0x00000000
        /*041c*/ 	.short	0x010a
        /*041e*/ 	.byte	0xff
	.zero		1


	//   ....[42]....
        /*0420*/ 	.word	0x000031c0
        /*0424*/ 	.word	0x00000000
        /*0428*/ 	.word	0x000000c0
        /*042c*/ 	.short	0x010a
        /*042e*/ 	.byte	0xff
	.zero		1


	//   ....[43]....
        /*0430*/ 	.word	0x00003230
        /*0434*/ 	.word	0x00000000
        /*0438*/ 	.word	0x00000000
        /*043c*/ 	.short	0x0101
        /*043e*/ 	.byte	0xff
	.zero		1


	//   ....[44]....
        /*0440*/ 	.word	0x00003250
        /*0444*/ 	.word	0x000000ff
        /*0448*/ 	.word	0x00000090
        /*044c*/ 	.short	0x010a
        /*044e*/ 	.byte	0x04
	.zero		1


	//   ....[45]....
        /*0450*/ 	.word	0x00003370
        /*0454*/ 	.word	0x00000000
        /*0458*/ 	.word	0x00000080
        /*045c*/ 	.short	0x010a
        /*045e*/ 	.byte	0xff
	.zero		1


	//   ....[46]....
        /*0460*/ 	.word	0x00003470
        /*0464*/ 	.word	0x00000000
        /*0468*/ 	.word	0x00000000
        /*046c*/ 	.short	0x0101
        /*046e*/ 	.byte	0xff
	.zero		1


	//   ....[47]....
        /*0470*/ 	.word	0x00003500
        /*0474*/ 	.word	0x000000ff
        /*0478*/ 	.word	0x00000090
        /*047c*/ 	.short	0x0106
        /*047e*/ 	.byte	0x04
	.zero		1


	//   ....[48]....
        /*0480*/ 	.word	0x00003520
        /*0484*/ 	.word	0x000000ff
        /*0488*/ 	.word	0x00000090
        /*048c*/ 	.short	0x010a
        /*048e*/ 	.byte	0x04
	.zero		1


	//   ....[49]....
        /*0490*/ 	.word	0x000035b0
        /*0494*/ 	.word	0x000000ff
        /*0498*/ 	.word	0x00000090
        /*049c*/ 	.short	0x0106
        /*049e*/ 	.byte	0x07
	.zero		1


	//   ....[50]....
        /*04a0*/ 	.word	0x000035f0
        /*04a4*/ 	.word	0x00000000
        /*04a8*/ 	.word	0x00000090
        /*04ac*/ 	.short	0x010a
        /*04ae*/ 	.byte	0xff
	.zero		1


	//   ....[51]....
        /*04b0*/ 	.word	0x00004090
        /*04b4*/ 	.word	0x00000000
        /*04b8*/ 	.word	0x00000080
        /*04bc*/ 	.short	0x010a
        /*04be*/ 	.byte	0xff
	.zero		1


	//   ....[52]....
        /*04c0*/ 	.word	0x000041c0
        /*04c4*/ 	.word	0x00000003
        /*04c8*/ 	.word	0x00000000
        /*04cc*/ 	.short	0x0101
        /*04ce*/ 	.byte	0xff
	.zero		1


	//   ....[53]....
        /*04d0*/ 	.word	0x000041d0
        /*04d4*/ 	.word	0x000000ff
        /*04d8*/ 	.word	0x00000000
        /*04dc*/ 	.short	0x010a
        /*04de*/ 	.byte	0x04
	.zero		1


	//   ....[54]....
        /*04e0*/ 	.word	0x000041f0
        /*04e4*/ 	.word	0x000000ff
        /*04e8*/ 	.word	0x000000b0
        /*04ec*/ 	.short	0x010a
        /*04ee*/ 	.byte	0x06
	.zero		1


	//   ....[55]....
        /*04f0*/ 	.word	0x000042c0
        /*04f4*/ 	.word	0x000000ff
        /*04f8*/ 	.word	0x00000000
        /*04fc*/ 	.short	0x010a
        /*04fe*/ 	.byte	0x07
	.zero		1


	//   ....[56]....
        /*0500*/ 	.word	0x00004440
        /*0504*/ 	.word	0x000000ff
        /*0508*/ 	.word	0x00000000
        /*050c*/ 	.short	0x010a
        /*050e*/ 	.byte	0x04
	.zero		1


	//   ....[57]....
        /*0510*/ 	.word	0x00004990
        /*0514*/ 	.word	0x000000ff
        /*0518*/ 	.word	0x00000000
        /*051c*/ 	.short	0x010a
        /*051e*/ 	.byte	0x04
	.zero		1


	//   ....[58]....
        /*0520*/ 	.word	0x00004a30
        /*0524*/ 	.word	0x000000ff
        /*0528*/ 	.word	0x00000000
        /*052c*/ 	.short	0x010a
        /*052e*/ 	.byte	0x04
	.zero		1


	//   ....[59]....
        /*0530*/ 	.word	0x00004e40
        /*0534*/ 	.word	0x00000000
        /*0538*/ 	.word	0x00000080
        /*053c*/ 	.short	0x010a
        /*053e*/ 	.byte	0xff
	.zero		1


	//   ....[60]....
        /*0540*/ 	.word	0x00004f80
        /*0544*/ 	.word	0x00000000
        /*0548*/ 	.word	0x00000000
        /*054c*/ 	.short	0x0101
        /*054e*/ 	.byte	0xff
	.zero		1


	//   ....[61]....
        /*0550*/ 	.word	0x000052a0
        /*0554*/ 	.word	0x000000ff
        /*0558*/ 	.word	0x00000078
        /*055c*/ 	.short	0x010a
        /*055e*/ 	.byte	0x04
	.zero		1


	//   ....[62]....
        /*0560*/ 	.word	0x00005410
        /*0564*/ 	.word	0x000000ff
        /*0568*/ 	.word	0x00000050
        /*056c*/ 	.short	0x010a
        /*056e*/ 	.byte	0x04
	.zero		1


	//   ....[63]....
        /*0570*/ 	.word	0x000055f0
        /*0574*/ 	.word	0x000000ff
        /*0578*/ 	.word	0x00000030
        /*057c*/ 	.short	0x010b
        /*057e*/ 	.byte	0x04
	.zero		1


	//   ....[64]....
        /*0580*/ 	.word	0x00005600
        /*0584*/ 	.word	0x000000ff
        /*0588*/ 	.word	0x00000000
        /*058c*/ 	.short	0x0101
        /*058e*/ 	.byte	0x0d
	.zero		1


	//   ....[65]....
        /*0590*/ 	.word	0x00005610
        /*0594*/ 	.word	0x000000ff
        /*0598*/ 	.word	0x00000058
        /*059c*/ 	.short	0x010a
        /*059e*/ 	.byte	0x04
	.zero		1


	//   ....[66]....
        /*05a0*/ 	.word	0x000057d0
        /*05a4*/ 	.word	0x000000ff
        /*05a8*/ 	.word	0x00000038
        /*05ac*/ 	.short	0x010b
        /*05ae*/ 	.byte	0x04
	.zero		1


	//   ....[67]....
        /*05b0*/ 	.word	0x000057e0
        /*05b4*/ 	.word	0x000000ff
        /*05b8*/ 	.word	0x00000000
        /*05bc*/ 	.short	0x0101
        /*05be*/ 	.byte	0x0e
	.zero		1


	//   ....[68]....
        /*05c0*/ 	.word	0x000057f0
        /*05c4*/ 	.word	0x000000ff
        /*05c8*/ 	.word	0x00000060
        /*05cc*/ 	.short	0x010a
        /*05ce*/ 	.byte	0x04
	.zero		1


	//   ....[69]....
        /*05d0*/ 	.word	0x000059b0
        /*05d4*/ 	.word	0x000000ff
        /*05d8*/ 	.word	0x00000040
        /*05dc*/ 	.short	0x010b
        /*05de*/ 	.byte	0x04
	.zero		1


	//   ....[70]....
        /*05e0*/ 	.word	0x000059c0
        /*05e4*/ 	.word	0x000000ff
        /*05e8*/ 	.word	0x00000000
        /*05ec*/ 	.short	0x0101
        /*05ee*/ 	.byte	0x0f
	.zero		1


	//   ....[71]....
        /*05f0*/ 	.word	0x000059d0
        /*05f4*/ 	.word	0x000000ff
        /*05f8*/ 	.word	0x00000068
        /*05fc*/ 	.short	0x010a
        /*05fe*/ 	.byte	0x04
	.zero		1


	//   ....[72]....
        /*0600*/ 	.word	0x00005ba0
        /*0604*/ 	.word	0x000000ff
        /*0608*/ 	.word	0x00000048
        /*060c*/ 	.short	0x010b
        /*060e*/ 	.byte	0x04
	.zero		1


	//   ....[73]....
        /*0610*/ 	.word	0x00005bb0
        /*0614*/ 	.word	0x000000ff
        /*0618*/ 	.word	0x00000000
        /*061c*/ 	.short	0x0101
        /*061e*/ 	.byte	0x15
	.zero		1


	//   ....[74]....
        /*0620*/ 	.word	0x00005bc0
        /*0624*/ 	.word	0x000000ff
        /*0628*/ 	.word	0x00000050
        /*062c*/ 	.short	0x010a
        /*062e*/ 	.byte	0x04
	.zero		1


	//   ....[75]....
        /*0630*/ 	.word	0x00005d80
        /*0634*/ 	.word	0x000000ff
        /*0638*/ 	.word	0x00000030
        /*063c*/ 	.short	0x010b
        /*063e*/ 	.byte	0x04
	.zero		1


	//   ....[76]....
        /*0640*/ 	.word	0x00005d90
        /*0644*/ 	.word	0x000000ff
        /*0648*/ 	.word	0x00000000
        /*064c*/ 	.short	0x0101
        /*064e*/ 	.byte	0x0d
	.zero		1


	//   ....[77]....
        /*0650*/ 	.word	0x00005da0
        /*0654*/ 	.word	0x000000ff
        /*0658*/ 	.word	0x00000058
        /*065c*/ 	.short	0x010a
        /*065e*/ 	.byte	0x04
	.zero		1


	//   ....[78]....
        /*0660*/ 	.word	0x00005f50
        /*0664*/ 	.word	0x000000ff
        /*0668*/ 	.word	0x00000038
        /*066c*/ 	.short	0x010b
        /*066e*/ 	.byte	0x04
	.zero		1


	//   ....[79]....
        /*0670*/ 	.word	0x00005f60
        /*0674*/ 	.word	0x000000ff
        /*0678*/ 	.word	0x00000000
        /*067c*/ 	.short	0x0101
        /*067e*/ 	.byte	0x0e
	.zero		1


	//   ....[80]....
        /*0680*/ 	.word	0x00005f70
        /*0684*/ 	.word	0x000000ff
        /*0688*/ 	.word	0x00000060
        /*068c*/ 	.short	0x010a
        /*068e*/ 	.byte	0x04
	.zero		1


	//   ....[81]....
        /*0690*/ 	.word	0x00006160
        /*0694*/ 	.word	0x000000ff
        /*0698*/ 	.word	0x00000040
        /*069c*/ 	.short	0x010b
        /*069e*/ 	.byte	0x04
	.zero		1


	//   ....[82]....
        /*06a0*/ 	.word	0x000061d0
        /*06a4*/ 	.word	0x000000ff
        /*06a8*/ 	.word	0x00000000
        /*06ac*/ 	.short	0x0101
        /*06ae*/ 	.byte	0x0f
	.zero		1


	//   ....[83]....
        /*06b0*/ 	.word	0x000061e0
        /*06b4*/ 	.word	0x000000ff
        /*06b8*/ 	.word	0x00000068
        /*06bc*/ 	.short	0x010a
        /*06be*/ 	.byte	0x04
	.zero		1


	//   ....[84]....
        /*06c0*/ 	.word	0x00006460
        /*06c4*/ 	.word	0x000000ff
        /*06c8*/ 	.word	0x00000048
        /*06cc*/ 	.short	0x010b
        /*06ce*/ 	.byte	0x04
	.zero		1


	//   ....[85]....
        /*06d0*/ 	.word	0x00006480
        /*06d4*/ 	.word	0x000000ff
        /*06d8*/ 	.word	0x00000000
        /*06dc*/ 	.short	0x0101
        /*06de*/ 	.byte	0x15
	.zero		1


	//   ....[86]....
        /*06e0*/ 	.word	0x000064f0
        /*06e4*/ 	.word	0x000000ff
        /*06e8*/ 	.word	0x00000050
        /*06ec*/ 	.short	0x010a
        /*06ee*/ 	.byte	0x04
	.zero		1


	//   ....[87]....
        /*06f0*/ 	.word	0x00006510
        /*06f4*/ 	.word	0x000000ff
        /*06f8*/ 	.word	0x00000058
        /*06fc*/ 	.short	0x010a
        /*06fe*/ 	.byte	0x04
	.zero		1


	//   ....[88]....
        /*0700*/ 	.word	0x00006530
        /*0704*/ 	.word	0x000000ff
        /*0708*/ 	.word	0x00000060
        /*070c*/ 	.short	0x010a
        /*070e*/ 	.byte	0x04
	.zero		1


	//   ....[89]....
        /*0710*/ 	.word	0x00006580
        /*0714*/ 	.word	0x00000002
        /*0718*/ 	.word	0x00000068
        /*071c*/ 	.short	0x010a
        /*071e*/ 	.byte	0xff
	.zero		1


	//   ....[90]....
        /*0720*/ 	.word	0x000068a0
        /*0724*/ 	.word	0x00000000
        /*0728*/ 	.word	0x00000080
        /*072c*/ 	.short	0x010a
        /*072e*/ 	.byte	0xff
	.zero		1


	//   ....[91]....
        /*0730*/ 	.word	0x000069b0
        /*0734*/ 	.word	0x00000000
        /*0738*/ 	.word	0x00000000
        /*073c*/ 	.short	0x0101
        /*073e*/ 	.byte	0xff
	.zero		1


	//   ....[92]....
        /*0740*/ 	.word	0x000073b0
        /*0744*/ 	.word	0x000000ff
        /*0748*/ 	.word	0x00000030
        /*074c*/ 	.short	0x010a
        /*074e*/ 	.byte	0x24
	.zero		1


	//   ....[93]....
        /*0750*/ 	.word	0x000073c0
        /*0754*/ 	.word	0x0000003a
        /*0758*/ 	.word	0x000000a0
        /*075c*/ 	.short	0x010a
        /*075e*/ 	.byte	0xff
	.zero		1


	//   ....[94]....
        /*0760*/ 	.word	0x00007530
        /*0764*/ 	.word	0x000000ff
        /*0768*/ 	.word	0x00000030
        /*076c*/ 	.short	0x010a
        /*076e*/ 	.byte	0x24
	.zero		1


	//   ....[95]....
        /*0770*/ 	.word	0x00007610
        /*0774*/ 	.word	0x0000003a
        /*0778*/ 	.word	0x000000a0
        /*077c*/ 	.short	0x010a
        /*077e*/ 	.byte	0xff
	.zero		1


	//   ....[96]....
        /*0780*/ 	.word	0x00008400
        /*0784*/ 	.word	0x00000000
        /*0788*/ 	.word	0x00000000
        /*078c*/ 	.short	0x0101
        /*078e*/ 	.byte	0xff
	.zero		1


	//   ....[97]....
        /*0790*/ 	.word	0x00008410
        /*0794*/ 	.word	0x00000002
        /*0798*/ 	.word	0x00000030
        /*079c*/ 	.short	0x010a
        /*079e*/ 	.byte	0xff
	.zero		1


	//   ....[98]....
        /*07a0*/ 	.word	0x000084d0
        /*07a4*/ 	.word	0x00000002
        /*07a8*/ 	.word	0x00000030
        /*07ac*/ 	.short	0x010a
        /*07ae*/ 	.byte	0xff
	.zero		1


	//   ....[99]....
        /*07b0*/ 	.word	0x000092b0
        /*07b4*/ 	.word	0x0000007c
        /*07b8*/ 	.word	0x00000000
        /*07bc*/ 	.short	0x0101
        /*07be*/ 	.byte	0xff
	.zero		1


	//   ....[100]....
        /*07c0*/ 	.word	0x000092d0
        /*07c4*/ 	.word	0x00000000
        /*07c8*/ 	.word	0x00000030
        /*07cc*/ 	.short	0x010a
        /*07ce*/ 	.byte	0xff
	.zero		1


	//   ....[101]....
        /*07d0*/ 	.word	0x00009380
        /*07d4*/ 	.word	0x00000000
        /*07d8*/ 	.word	0x00000030
        /*07dc*/ 	.short	0x010a
        /*07de*/ 	.byte	0xff
	.zero		1


	//   ....[102]....
        /*07e0*/ 	.word	0x0000a0f0
        /*07e4*/ 	.word	0x0000007c
        /*07e8*/ 	.word	0x00000000
        /*07ec*/ 	.short	0x0101
        /*07ee*/ 	.byte	0xff
	.zero		1


	//   ....[103]....
        /*07f0*/ 	.word	0x0000a110
        /*07f4*/ 	.word	0x00000000
        /*07f8*/ 	.word	0x00000030
        /*07fc*/ 	.short	0x010a
        /*07fe*/ 	.byte	0xff
	.zero		1


	//   ....[104]....
        /*0800*/ 	.word	0x0000a1c0
        /*0804*/ 	.word	0x00000000
        /*0808*/ 	.word	0x00000030
        /*080c*/ 	.short	0x010a
        /*080e*/ 	.byte	0xff
	.zero		1


	//   ....[105]....
        /*0810*/ 	.word	0x0000afe0
        /*0814*/ 	.word	0x00000079
        /*0818*/ 	.word	0x00000000
        /*081c*/ 	.short	0x0101
        /*081e*/ 	.byte	0xff
	.zero		1


	//   ....[106]....
        /*0820*/ 	.word	0x0000b000
        /*0824*/ 	.word	0x00000000
        /*0828*/ 	.word	0x00000030
        /*082c*/ 	.short	0x010a
        /*082e*/ 	.byte	0xff
	.zero		1


	//   ....[107]....
        /*0830*/ 	.word	0x0000b0b0
        /*0834*/ 	.word	0x00000000
        /*0838*/ 	.word	0x00000030
        /*083c*/ 	.short	0x010a
        /*083e*/ 	.byte	0xff
	.zero		1


	//   ....[108]....
        /*0840*/ 	.word	0x0000be80
        /*0844*/ 	.word	0x00000079
        /*0848*/ 	.word	0x00000000
        /*084c*/ 	.short	0x0101
        /*084e*/ 	.byte	0xff
	.zero		1


	//   ....[109]....
        /*0850*/ 	.word	0x0000bea0
        /*0854*/ 	.word	0x00000000
        /*0858*/ 	.word	0x00000030
        /*085c*/ 	.short	0x010a
        /*085e*/ 	.byte	0xff
	.zero		1


	//   ....[110]....
        /*0860*/ 	.word	0x0000bf50
        /*0864*/ 	.word	0x00000000
        /*0868*/ 	.word	0x00000030
        /*086c*/ 	.short	0x010a
        /*086e*/ 	.byte	0xff
	.zero		1


	//   ....[111]....
        /*0870*/ 	.word	0x0000cd80
        /*0874*/ 	.word	0x00000079
        /*0878*/ 	.word	0x00000000
        /*087c*/ 	.short	0x0101
        /*087e*/ 	.byte	0xff
	.zero		1


	//   ....[112]....
        /*0880*/ 	.word	0x0000cda0
        /*0884*/ 	.word	0x00000000
        /*0888*/ 	.word	0x00000030
        /*088c*/ 	.short	0x010a
        /*088e*/ 	.byte	0xff
	.zero		1


	//   ....[113]....
        /*0890*/ 	.word	0x0000ce50
        /*0894*/ 	.word	0x00000000
        /*0898*/ 	.word	0x00000030
        /*089c*/ 	.short	0x010a
        /*089e*/ 	.byte	0xff
	.zero		1


	//   ....[114]....
        /*08a0*/ 	.word	0x0000dc00
        /*08a4*/ 	.word	0x00000079
        /*08a8*/ 	.word	0x00000000
        /*08ac*/ 	.short	0x0101
        /*08ae*/ 	.byte	0xff
	.zero		1


	//   ....[115]....
        /*08b0*/ 	.word	0x0000dc20
        /*08b4*/ 	.word	0x00000000
        /*08b8*/ 	.word	0x00000030
        /*08bc*/ 	.short	0x010a
        /*08be*/ 	.byte	0xff
	.zero		1


	//   ....[116]....
        /*08c0*/ 	.word	0x0000dcd0
        /*08c4*/ 	.word	0x00000000
        /*08c8*/ 	.word	0x00000030
        /*08cc*/ 	.short	0x010a
        /*08ce*/ 	.byte	0xff
	.zero		1


	//   ....[117]....
        /*08d0*/ 	.word	0x0000e540
        /*08d4*/ 	.word	0x000000ff
        /*08d8*/ 	.word	0x00000000
        /*08dc*/ 	.short	0x0101
        /*08de*/ 	.byte	0x04
	.zero		1


	//   ....[118]....
        /*08e0*/ 	.word	0x0000ead0
        /*08e4*/ 	.word	0x00000000
        /*08e8*/ 	.word	0x00000000
        /*08ec*/ 	.short	0x0101
        /*08ee*/ 	.byte	0xff
	.zero		1


	//   ....[119]....
        /*08f0*/ 	.word	0x0000eda0
        /*08f4*/ 	.word	0x000000ff
        /*08f8*/ 	.word	0x00000000
        /*08fc*/ 	.short	0x0101
        /*08fe*/ 	.byte	0x06
	.zero		1


	//   ....[120]....
        /*0900*/ 	.word	0x0000edc0
        /*0904*/ 	.word	0x00000002
        /*0908*/ 	.word	0x000000d0
        /*090c*/ 	.short	0x010a
        /*090e*/ 	.byte	0xff
	.zero		1


	//   ....[121]....
        /*0910*/ 	.word	0x0000ee20
        /*0914*/ 	.word	0x00000002
        /*0918*/ 	.word	0x00000018
        /*091c*/ 	.short	0x010a
        /*091e*/ 	.byte	0xff
	.zero		1


	//   ....[122]....
        /*0920*/ 	.word	0x0000ee80
        /*0924*/ 	.word	0x00000002
        /*0928*/ 	.word	0x00000018
        /*092c*/ 	.short	0x010a
        /*092e*/ 	.byte	0xff
	.zero		1


	//   ....[123]....
        /*0930*/ 	.word	0x0000eed0
        /*0934*/ 	.word	0x00000002
        /*0938*/ 	.word	0x00000080
        /*093c*/ 	.short	0x010a
        /*093e*/ 	.byte	0xff
	.zero		1


	//   ....[124]....
        /*0940*/ 	.word	0x0000ef30
        /*0944*/ 	.word	0x00000000
        /*0948*/ 	.word	0x00000000
        /*094c*/ 	.short	0x010a
        /*094e*/ 	.byte	0xff
	.zero		1


	//   ....[125]....
        /*0950*/ 	.word	0x0000ef90
        /*0954*/ 	.word	0x00000000
        /*0958*/ 	.word	0x00000000
        /*095c*/ 	.short	0x010a
        /*095e*/ 	.byte	0xff
	.zero		1


	//   ....[126]....
        /*0960*/ 	.word	0x0000efe0
        /*0964*/ 	.word	0x00000000
        /*0968*/ 	.word	0x000000c0
        /*096c*/ 	.short	0x010a
        /*096e*/ 	.byte	0xff
	.zero		1


	//   ....[127]....
        /*0970*/ 	.word	0x0000f040
        /*0974*/ 	.word	0x00000000
        /*0978*/ 	.word	0x00000090
        /*097c*/ 	.short	0x010a
        /*097e*/ 	.byte	0xff
	.zero		1


	//   ....[128]....
        /*0980*/ 	.word	0x0000f090
        /*0984*/ 	.word	0x00000000
        /*0988*/ 	.word	0x00000080
        /*098c*/ 	.short	0x010a
        /*098e*/ 	.byte	0xff
	.zero		1


	//   ....[129]....
        /*0990*/ 	.word	0x0000f0f0
        /*0994*/ 	.word	0x00000000
        /*0998*/ 	.word	0x00000090
        /*099c*/ 	.short	0x010a
        /*099e*/ 	.byte	0xff
	.zero		1


	//   ....[130]....
        /*09a0*/ 	.word	0x0000f140
        /*09a4*/ 	.word	0x00000000
        /*09a8*/ 	.word	0x00000080
        /*09ac*/ 	.short	0x010a
        /*09ae*/ 	.byte	0xff
	.zero		1


	//   ....[131]....
        /*09b0*/ 	.word	0x0000f1b0
        /*09b4*/ 	.word	0x00000002
        /*09b8*/ 	.word	0x000000b0
        /*09bc*/ 	.short	0x010a
        /*09be*/ 	.byte	0xff
	.zero		1


	//   ....[132]....
        /*09c0*/ 	.word	0x0000f210
        /*09c4*/ 	.word	0x00000000
        /*09c8*/ 	.word	0x00000000
        /*09cc*/ 	.short	0x010a
        /*09ce*/ 	.byte	0xff
	.zero		1


	//   ....[133]....
        /*09d0*/ 	.word	0x0000f270
        /*09d4*/ 	.word	0x00000000
        /*09d8*/ 	.word	0x00000000
        /*09dc*/ 	.short	0x010a
        /*09de*/ 	.byte	0xff
	.zero		1


	//   ....[134]....
        /*09e0*/ 	.word	0x0000f2d0
        /*09e4*/ 	.word	0x00000000
        /*09e8*/ 	.word	0x00000000
        /*09ec*/ 	.short	0x010a
        /*09ee*/ 	.byte	0xff
	.zero		1


	//   ....[135]....
        /*09f0*/ 	.word	0x0000f320
        /*09f4*/ 	.word	0x00000000
        /*09f8*/ 	.word	0x00000080
        /*09fc*/ 	.short	0x010a
        /*09fe*/ 	.byte	0xff
	.zero		1


	//   ....[136]....
        /*0a00*/ 	.word	0x0000f380
        /*0a04*/ 	.word	0x00000000
        /*0a08*/ 	.word	0x00000078
        /*0a0c*/ 	.short	0x010a
        /*0a0e*/ 	.byte	0xff
	.zero		1


	//   ....[137]....
        /*0a10*/ 	.word	0x0000f3e0
        /*0a14*/ 	.word	0x00000000
        /*0a18*/ 	.word	0x00000050
        /*0a1c*/ 	.short	0x010a
        /*0a1e*/ 	.byte	0xff
	.zero		1


	//   ....[138]....
        /*0a20*/ 	.word	0x0000f440
        /*0a24*/ 	.word	0x00000000
        /*0a28*/ 	.word	0x00000058
        /*0a2c*/ 	.short	0x010a
        /*0a2e*/ 	.byte	0xff
	.zero		1


	//   ....[139]....
        /*0a30*/ 	.word	0x0000f4a0
        /*0a34*/ 	.word	0x00000000
        /*0a38*/ 	.word	0x00000060
        /*0a3c*/ 	.short	0x010a
        /*0a3e*/ 	.byte	0xff
	.zero		1


	//   ....[140]....
        /*0a40*/ 	.word	0x0000f500
        /*0a44*/ 	.word	0x00000000
        /*0a48*/ 	.word	0x00000068
        /*0a4c*/ 	.short	0x010a
        /*0a4e*/ 	.byte	0xff
	.zero		1


	//   ....[141]....
        /*0a50*/ 	.word	0x0000f560
        /*0a54*/ 	.word	0x00000000
        /*0a58*/ 	.word	0x00000050
        /*0a5c*/ 	.short	0x010a
        /*0a5e*/ 	.byte	0xff
	.zero		1


	//   ....[142]....
        /*0a60*/ 	.word	0x0000f5c0
        /*0a64*/ 	.word	0x00000000
        /*0a68*/ 	.word	0x00000058
        /*0a6c*/ 	.short	0x010a
        /*0a6e*/ 	.byte	0xff
	.zero		1


	//   ....[143]....
        /*0a70*/ 	.word	0x0000f620
        /*0a74*/ 	.word	0x00000000
        /*0a78*/ 	.word	0x00000060
        /*0a7c*/ 	.short	0x010a
        /*0a7e*/ 	.byte	0xff
	.zero		1


	//   ....[144]....
        /*0a80*/ 	.word	0x0000f680
        /*0a84*/ 	.word	0x00000000
        /*0a88*/ 	.word	0x00000068
        /*0a8c*/ 	.short	0x010a
        /*0a8e*/ 	.byte	0xff
	.zero		1


	//   ....[145]....
        /*0a90*/ 	.word	0x0000f6e0
        /*0a94*/ 	.word	0x00000000
        /*0a98*/ 	.word	0x00000050
        /*0a9c*/ 	.short	0x010a
        /*0a9e*/ 	.byte	0xff
	.zero		1


	//   ....[146]....
        /*0aa0*/ 	.word	0x0000f740
        /*0aa4*/ 	.word	0x00000000
        /*0aa8*/ 	.word	0x00000058
        /*0aac*/ 	.short	0x010a
        /*0aae*/ 	.byte	0xff
	.zero		1


	//   ....[147]....
        /*0ab0*/ 	.word	0x0000f7a0
        /*0ab4*/ 	.word	0x00000002
        /*0ab8*/ 	.word	0x00000060
        /*0abc*/ 	.short	0x010a
        /*0abe*/ 	.byte	0xff
	.zero		1


	//   ....[148]....
        /*0ac0*/ 	.word	0x0000f7f0
        /*0ac4*/ 	.word	0x00000000
        /*0ac8*/ 	.word	0x00000080
        /*0acc*/ 	.short	0x010a
        /*0ace*/ 	.byte	0xff
	.zero		1


	//   ....[149]....
        /*0ad0*/ 	.word	0x0000f850
        /*0ad4*/ 	.word	0x00000004
        /*0ad8*/ 	.word	0x00000030
        /*0adc*/ 	.short	0x010a
        /*0ade*/ 	.byte	0xff
	.zero		1


	//   ....[150]....
        /*0ae0*/ 	.word	0x0000f8a0
        /*0ae4*/ 	.word	0x0000003a
        /*0ae8*/ 	.word	0x000000a0
        /*0aec*/ 	.short	0x010a
        /*0aee*/ 	.byte	0xff
	.zero		1


	//   ....[151]....
        /*0af0*/ 	.word	0x0000f8f0
        /*0af4*/ 	.word	0x00000002
        /*0af8*/ 	.word	0x00000030
        /*0afc*/ 	.short	0x010a
        /*0afe*/ 	.byte	0xff
	.zero		1


	//   ....[152]....
        /*0b00*/ 	.word	0x0000f940
        /*0b04*/ 	.word	0x00000000
        /*0b08*/ 	.word	0x00000030
        /*0b0c*/ 	.short	0x010a
        /*0b0e*/ 	.byte	0xff
	.zero		1


	//   ....[153]....
        /*0b10*/ 	.word	0x0000f990
        /*0b14*/ 	.word	0x00000000
        /*0b18*/ 	.word	0x00000030
        /*0b1c*/ 	.short	0x010a
        /*0b1e*/ 	.byte	0xff
	.zero		1


	//   ....[154]....
        /*0b20*/ 	.word	0x0000f9e0
        /*0b24*/ 	.word	0x00000000
        /*0b28*/ 	.word	0x00000030
        /*0b2c*/ 	.short	0x010a
        /*0b2e*/ 	.byte	0xff
	.zero		1


	//   ....[155]....
        /*0b30*/ 	.word	0x0000fa30
        /*0b34*/ 	.word	0x00000000
        /*0b38*/ 	.word	0x00000030
        /*0b3c*/ 	.short	0x010a
        /*0b3e*/ 	.byte	0xff
	.zero		1


	//   ....[156]....
        /*0b40*/ 	.word	0x0000fa80
        /*0b44*/ 	.word	0x00000000
        /*0b48*/ 	.word	0x00000030
        /*0b4c*/ 	.short	0x010a
        /*0b4e*/ 	.byte	0xff
	.zero		1


	//   ....[157]....
        /*0b50*/ 	.word	0x0000fad0
        /*0b54*/ 	.word	0x00000000
        /*0b58*/ 	.word	0x00000030
        /*0b5c*/ 	.short	0x010a
        /*0b5e*/ 	.byte	0xff
	.zero		1


	//----- nvinfo : EIATTR_NUM_MBARRIERS
	.align		4
.L_47:
        /*0b60*/ 	.byte	0x03, 0x38
        /*0b62*/ 	.short	0x001c


	//----- nvinfo : EIATTR_EXIT_INSTR_OFFSETS
	.align		4
        /*0b64*/ 	.byte	0x04, 0x1c
        /*0b66*/ 	.short	(.L_49 - .L_48)


	//   ....[0]....
.L_48:
        /*0b68*/ 	.word	0x000030d0


	//   ....[1]....
        /*0b6c*/ 	.word	0x000035c0


	//   ....[2]....
        /*0b70*/ 	.word	0x00003620


	//   ....[3]....
        /*0b74*/ 	.word	0x00004c90


	//   ....[4]....
        /*0b78*/ 	.word	0x000065b0


	//   ....[5]....
        /*0b7c*/ 	.word	0x000065f0


	//   ....[6]....
        /*0b80*/ 	.word	0x0000eca0


	//   ....[7]....
        /*0b84*/ 	.word	0x0000ed10


	//   ....[8]....
        /*0b88*/ 	.word	0x0000ed40


	//   ....[9]....
        /*0b8c*/ 	.word	0x0000edb0


	//----- nvinfo : EIATTR_MAX_THREADS
	.align		4
.L_49:
        /*0b90*/ 	.byte	0x04, 0x05
        /*0b92*/ 	.short	(.L_51 - .L_50)
.L_50:
        /*0b94*/ 	.word	0x00000100
        /*0b98*/ 	.word	0x00000001
        /*0b9c*/ 	.word	0x00000001


	//----- nvinfo : EIATTR_CRS_STACK_SIZE
	.align		4
.L_51:
        /*0ba0*/ 	.byte	0x04, 0x1e
        /*0ba2*/ 	.short	(.L_53 - .L_52)
.L_52:
        /*0ba4*/ 	.word	0x00000000


	//----- nvinfo : EIATTR_CBANK_PARAM_SIZE
	.align		4
.L_53:
        /*0ba8*/ 	.byte	0x03, 0x19
        /*0baa*/ 	.short	0x0c00


	//----- nvinfo : EIATTR_PARAM_CBANK
	.align		4
        /*0bac*/ 	.byte	0x04, 0x0a
        /*0bae*/ 	.short	(.L_55 - .L_54)
	.align		4
.L_54:
        /*0bb0*/ 	.word	index@(.nv.constant0._ZN7cutlass13device_kernelINS_4gemm6kernel13GemmUniversalIN4cute5tupleIJiiiiEEENS1_10collective13CollectiveMmaINS1_46MainloopSm100TmaUmmaWarpSpecializedBlockScaledILi3ELi2ELi2ENS5_IJNS4_1CILi4EEESB_NSA_ILi1EEEEEEEENS5_IJNSA_ILi128EEESF_NSA_ILi256EEEEEENS5_IJNS_12float_e4m3_tENS_13float_ue8m0_tEEEENS5_IJNS5_IJlSC_lEEENS4_6LayoutINS5_IJNS5_IJNS5_IJNSA_ILi32EEESB_EEEiEEESP_NS5_IJSC_iEEEEEENS5_IJNS5_IJNS5_IJNSA_ILi16EEESB_EEEiEEENS5_IJNS5_IJNSA_ILi0EEESC_EEENSA_ILi512EEEEEENS5_IJSV_iEEEEEEEEEEESK_S12_NS4_8TiledMMAINS4_8MMA_AtomIJNS4_21SM100_MMA_MXF8F6F4_SSISI_SI_fSJ_Li128ELi128ELNS4_4UMMA5MajorE0ELS17_0ELNS16_7ScaleInE0ELS18_0EEEEEENSM_INS5_IJSC_SC_SC_EEENS5_IJSV_SV_SV_EEEEENS5_IJNS4_10UnderscoreES1E_S1E_EEEEENS5_IJNS4_23SM90_TMA_LOAD_MULTICASTES1H_EEENS5_IJNS4_14ComposedLayoutINS4_7SwizzleILi3ELi4ELi3EEENS4_18smem_ptr_flag_bitsILi8EEENSM_INS5_IJNSA_ILi8EEESF_EEENS5_IJSF_SC_EEEEEEENSM_INS5_IJNS5_IJNS5_IJSO_SC_EEENS5_IJSN_SC_EEEEEESC_NS5_IJSB_NSA_ILi2EEEEEEEEENS5_IJNS5_IJNS5_IJST_SX_EEESW_EEESV_NS5_IJSC_SX_EEEEEEEEEEEvNS4_8identityES1I_S24_vS25_EENS_8epilogue10collective18CollectiveEpilogueINS27_23Sm100TmaWarpSpecializedILi4ELi2ELi16ELb1ELb0EEEJNS5_IJNSA_ILi64EEESF_SG_EEENS5_IJNSM_IS2C_SC_EENSM_INS5_IJSS_S1W_EEENS5_IJSC_S2C_EEEEEEEENS_10bfloat16_tESL_S2J_SL_NS27_6fusion15FusionCallbacksIS2B_NS2K_17LinearCombinationIS2J_fS2J_fLNS_15FloatRoundStyleE2EEES2D_S2I_JEEENS4_5SM1004TMEM4LOAD26SM100_TMEM_LOAD_32dp32b16xENS4_13SM90_TMA_LOADENS1J_INS1K_ILi1ELi4ELi3EEENS1M_ILi16EEENSM_INS5_IJS1O_SS_EEENS5_IJSS_SC_EEEEEEENS4_39AutoVectorizingCopyWithAssumedAlignmentILi128EEENS4_14SM90_TMA_STOREES30_S32_S32_EEEvvEEEEvNT_6ParamsE)
        /*0bb4*/ 	.short	0x0380
        /*0bb6*/ 	.short	0x0c00


	//----- nvinfo : EIATTR_SW_WAR
	.align		4
.L_55:
        /*0bb8*/ 	.byte	0x04, 0x36
        /*0bba*/ 	.short	(.L_57 - .L_56)
.L_56:
        /*0bbc*/ 	.word	0x00000008
.L_57:


//--------------------- .nv.callgraph             --------------------------
	.section	.nv.callgraph,"",@"SHT_CUDA_CALLGRAPH"
	.align	4
	.sectionentsize	8
	.align		4
        /*0000*/ 	.word	0x00000000
	.align		4
        /*0004*/ 	.word	0xffffffff
	.align		4
        /*0008*/ 	.word	index@(_ZN7cutlass13device_kernelINS_4gemm6kernel13GemmUniversalIN4cute5tupleIJiiiiEEENS1_10collective13CollectiveMmaINS1_46MainloopSm100TmaUmmaWarpSpecializedBlockScaledILi3ELi2ELi2ENS5_IJNS4_1CILi4EEESB_NSA_ILi1EEEEEEEENS5_IJNSA_ILi128EEESF_NSA_ILi256EEEEEENS5_IJNS_12float_e4m3_tENS_13float_ue8m0_tEEEENS5_IJNS5_IJlSC_lEEENS4_6LayoutINS5_IJNS5_IJNS5_IJNSA_ILi32EEESB_EEEiEEESP_NS5_IJSC_iEEEEEENS5_IJNS5_IJNS5_IJNSA_ILi16EEESB_EEEiEEENS5_IJNS5_IJNSA_ILi0EEESC_EEENSA_ILi512EEEEEENS5_IJSV_iEEEEEEEEEEESK_S12_NS4_8TiledMMAINS4_8MMA_AtomIJNS4_21SM100_MMA_MXF8F6F4_SSISI_SI_fSJ_Li128ELi128ELNS4_4UMMA5MajorE0ELS17_0ELNS16_7ScaleInE0ELS18_0EEEEEENSM_INS5_IJSC_SC_SC_EEENS5_IJSV_SV_SV_EEEEENS5_IJNS4_10UnderscoreES1E_S1E_EEEEENS5_IJNS4_23SM90_TMA_LOAD_MULTICASTES1H_EEENS5_IJNS4_14ComposedLayoutINS4_7SwizzleILi3ELi4ELi3EEENS4_18smem_ptr_flag_bitsILi8EEENSM_INS5_IJNSA_ILi8EEESF_EEENS5_IJSF_SC_EEEEEEENSM_INS5_IJNS5_IJNS5_IJSO_SC_EEENS5_IJSN_SC_EEEEEESC_NS5_IJSB_NSA_ILi2EEEEEEEEENS5_IJNS5_IJNS5_IJST_SX_EEESW_EEESV_NS5_IJSC_SX_EEEEEEEEEEEvNS4_8identityES1I_S24_vS25_EENS_8epilogue10collective18CollectiveEpilogueINS27_23Sm100TmaWarpSpecializedILi4ELi2ELi16ELb1ELb0EEEJNS5_IJNSA_ILi64EEESF_SG_EEENS5_IJNSM_IS2C_SC_EENSM_INS5_IJSS_S1W_EEENS5_IJSC_S2C_EEEEEEEENS_10bfloat16_tESL_S2J_SL_NS27_6fusion15FusionCallbacksIS2B_NS2K_17LinearCombinationIS2J_fS2J_fLNS_15FloatRoundStyleE2EEES2D_S2I_JEEENS4_5SM1004TMEM4LOAD26SM100_TMEM_LOAD_32dp32b16xENS4_13SM90_TMA_LOADENS1J_INS1K_ILi1ELi4ELi3EEENS1M_ILi16EEENSM_INS5_IJS1O_SS_EEENS5_IJSS_SC_EEEEEEENS4_39AutoVectorizingCopyWithAssumedAlignmentILi128EEENS4_14SM90_TMA_STOREES30_S32_S32_EEEvvEEEEvNT_6ParamsE)
	.align		4
        /*000c*/ 	.word	index@(__assertfail)
	.align		4
        /*0010*/ 	.word	0x00000000
	.align		4
        /*0014*/ 	.word	0xfffffffe
	.align		4
        /*0018*/ 	.word	0x00000000
	.align		4
        /*001c*/ 	.word	0xfffffffd
	.align		4
        /*0020*/ 	.word	0x00000000
	.align		4
        /*0024*/ 	.word	0xfffffffc


//--------------------- .nv.constant4             --------------------------
	.section	.nv.constant4,"a",@progbits
	.align	8
	.align		8
.nv.constant4:
        /*0000*/ 	.dword	__assertfail
	.align		8
        /*0008*/ 	.dword	__unnamed_1
	.align		8
        /*0010*/ 	.dword	__unnamed_2
	.align		8
        /*0018*/ 	.dword	_ZN40_INTERNAL_113d195c_4_k_cu_e43b245d_359664cuda3std3__45__cpo5beginE
	.align		8
        /*0020*/ 	.dword	_ZN40_INTERNAL_113d195c_4_k_cu_e43b245d_359664cuda3std3__45__cpo3endE
	.align		8
        /*0028*/ 	.dword	_ZN40_INTERNAL_113d195c_4_k_cu_e43b245d_359664cuda3std3__45__cpo6cbeginE
	.align		8
        /*0030*/ 	.dword	_ZN40_INTERNAL_113d195c_4_k_cu_e43b245d_359664cuda3std3__45__cpo4cendE
	.align		8
        /*0038*/ 	.dword	_ZN40_INTERNAL_113d195c_4_k_cu_e43b245d_359664cuda3std3__442_GLOBAL__N__113d195c_4_k_cu_e43b245d_359666ignoreE
	.align		8
        /*0040*/ 	.dword	_ZN40_INTERNAL_113d195c_4_k_cu_e43b245d_359664cuda3std3__419piecewise_constructE
	.align		8
        /*0048*/ 	.dword	_ZN40_INTERNAL_113d195c_4_k_cu_e43b245d_359664cuda3std3__48in_placeE
	.align		8
        /*0050*/ 	.dword	_ZN40_INTERNAL_113d195c_4_k_cu_e43b245d_359664cuda3std6ranges3__45__cpo4swapE
	.align		8
        /*0058*/ 	.dword	_ZN40_INTERNAL_113d195c_4_k_cu_e43b245d_359664cuda3std6ranges3__45__cpo9iter_moveE
	.align		8
        /*0060*/ 	.dword	_ZN40_INTERNAL_113d195c_4_k_cu_e43b245d_359664cute7productE
	.align		8
        /*0068*/ 	.dword	_ZN40_INTERNAL_113d195c_4_k_cu_e43b245d_359664cute1_E
	.align		8
        /*0070*/ 	.dword	$str$25
	.align		8
        /*0078*/ 	.dword	$str$26
	.align		8
        /*0080*/ 	.dword	$str$27
	.align		8
        /*0088*/ 	.dword	$str$28


//--------------------- .text._ZN7cutlass13device_kernelINS_4gemm6kernel13GemmUniversalIN4cute5tupleIJiiiiEEENS1_10collective13CollectiveMmaINS1_46MainloopSm100TmaUmmaWarpSpecializedBlockScaledILi3ELi2ELi2ENS5_IJNS4_1CILi4EEESB_NSA_ILi1EEEEEEEENS5_IJNSA_ILi128EEESF_NSA_ILi256EEEEEENS5_IJNS_12float_e4m3_tENS_13float_ue8m0_tEEEENS5_IJNS5_IJlSC_lEEENS4_6LayoutINS5_IJNS5_IJNS5_IJNSA_ILi32EEESB_EEEiEEESP_NS5_IJSC_iEEEEEENS5_IJNS5_IJNS5_IJNSA_ILi16EEESB_EEEiEEENS5_IJNS5_IJNSA_ILi0EEESC_EEENSA_ILi512EEEEEENS5_IJSV_iEEEEEEEEEEESK_S12_NS4_8TiledMMAINS4_8MMA_AtomIJNS4_21SM100_MMA_MXF8F6F4_SSISI_SI_fSJ_Li128ELi128ELNS4_4UMMA5MajorE0ELS17_0ELNS16_7ScaleInE0ELS18_0EEEEEENSM_INS5_IJSC_SC_SC_EEENS5_IJSV_SV_SV_EEEEENS5_IJNS4_10UnderscoreES1E_S1E_EEEEENS5_IJNS4_23SM90_TMA_LOAD_MULTICASTES1H_EEENS5_IJNS4_14ComposedLayoutINS4_7SwizzleILi3ELi4ELi3EEENS4_18smem_ptr_flag_bitsILi8EEENSM_INS5_IJNSA_ILi8EEESF_EEENS5_IJSF_SC_EEEEEEENSM_INS5_IJNS5_IJNS5_IJSO_SC_EEENS5_IJSN_SC_EEEEEESC_NS5_IJSB_NSA_ILi2EEEEEEEEENS5_IJNS5_IJNS5_IJST_SX_EEESW_EEESV_NS5_IJSC_SX_EEEEEEEEEEEvNS4_8identityES1I_S24_vS25_EENS_8epilogue10collective18CollectiveEpilogueINS27_23Sm100TmaWarpSpecializedILi4ELi2ELi16ELb1ELb0EEEJNS5_IJNSA_ILi64EEESF_SG_EEENS5_IJNSM_IS2C_SC_EENSM_INS5_IJSS_S1W_EEENS5_IJSC_S2C_EEEEEEEENS_10bfloat16_tESL_S2J_SL_NS27_6fusion15FusionCallbacksIS2B_NS2K_17LinearCombinationIS2J_fS2J_fLNS_15FloatRoundStyleE2EEES2D_S2I_JEEENS4_5SM1004TMEM4LOAD26SM100_TMEM_LOAD_32dp32b16xENS4_13SM90_TMA_LOADENS1J_INS1K_ILi1ELi4ELi3EEENS1M_ILi16EEENSM_INS5_IJS1O_SS_EEENS5_IJSS_SC_EEEEEEENS4_39AutoVectorizingCopyWithAssumedAlignmentILi128EEENS4_14SM90_TMA_STOREES30_S32_S32_EEEvvEEEEvNT_6ParamsE --------------------------
	.section	.text._ZN7cutlass13device_kernelINS_4gemm6kernel13GemmUniversalIN4cute5tupleIJiiiiEEENS1_10collective13CollectiveMmaINS1_46MainloopSm100TmaUmmaWarpSpecializedBlockScaledILi3ELi2ELi2ENS5_IJNS4_1CILi4EEESB_NSA_ILi1EEEEEEEENS5_IJNSA_ILi128EEESF_NSA_ILi256EEEEEENS5_IJNS_12float_e4m3_tENS_13float_ue8m0_tEEEENS5_IJNS5_IJlSC_lEEENS4_6LayoutINS5_IJNS5_IJNS5_IJNSA_ILi32EEESB_EEEiEEESP_NS5_IJSC_iEEEEEENS5_IJNS5_IJNS5_IJNSA_ILi16EEESB_EEEiEEENS5_IJNS5_IJNSA_ILi0EEESC_EEENSA_ILi512EEEEEENS5_IJSV_iEEEEEEEEEEESK_S12_NS4_8TiledMMAINS4_8MMA_AtomIJNS4_21SM100_MMA_MXF8F6F4_SSISI_SI_fSJ_Li128ELi128ELNS4_4UMMA5MajorE0ELS17_0ELNS16_7ScaleInE0ELS18_0EEEEEENSM_INS5_IJSC_SC_SC_EEENS5_IJSV_SV_SV_EEEEENS5_IJNS4_10UnderscoreES1E_S1E_EEEEENS5_IJNS4_23SM90_TMA_LOAD_MULTICASTES1H_EEENS5_IJNS4_14ComposedLayoutINS4_7SwizzleILi3ELi4ELi3EEENS4_18smem_ptr_flag_bitsILi8EEENSM_INS5_IJNSA_ILi8EEESF_EEENS5_IJSF_SC_EEEEEEENSM_INS5_IJNS5_IJNS5_IJSO_SC_EEENS5_IJSN_SC_EEEEEESC_NS5_IJSB_NSA_ILi2EEEEEEEEENS5_IJNS5_IJNS5_IJST_SX_EEESW_EEESV_NS5_IJSC_SX_EEEEEEEEEEEvNS4_8identityES1I_S24_vS25_EENS_8epilogue10collective18CollectiveEpilogueINS27_23Sm100TmaWarpSpecializedILi4ELi2ELi16ELb1ELb0EEEJNS5_IJNSA_ILi64EEESF_SG_EEENS5_IJNSM_IS2C_SC_EENSM_INS5_IJSS_S1W_EEENS5_IJSC_S2C_EEEEEEEENS_10bfloat16_tESL_S2J_SL_NS27_6fusion15FusionCallbacksIS2B_NS2K_17LinearCombinationIS2J_fS2J_fLNS_15FloatRoundStyleE2EEES2D_S2I_JEEENS4_5SM1004TMEM4LOAD26SM100_TMEM_LOAD_32dp32b16xENS4_13SM90_TMA_LOADENS1J_INS1K_ILi1ELi4ELi3EEENS1M_ILi16EEENSM_INS5_IJS1O_SS_EEENS5_IJSS_SC_EEEEEEENS4_39AutoVectorizingCopyWithAssumedAlignmentILi128EEENS4_14SM90_TMA_STOREES30_S32_S32_EEEvvEEEEvNT_6ParamsE,"ax",@progbits
	.align	128
.text._ZN7cutlass13device_kernelINS_4gemm6kernel13GemmUniversalIN4cute5tupleIJiiiiEEENS1_10collective13CollectiveMmaINS1_46MainloopSm100TmaUmmaWarpSpecializedBlockScaledILi3ELi2ELi2ENS5_IJNS4_1CILi4EEESB_NSA_ILi1EEEEEEEENS5_IJNSA_ILi128EEESF_NSA_ILi256EEEEEENS5_IJNS_12float_e4m3_tENS_13float_ue8m0_tEEEENS5_IJNS5_IJlSC_lEEENS4_6LayoutINS5_IJNS5_IJNS5_IJNSA_ILi32EEESB_EEEiEEESP_NS5_IJSC_iEEEEEENS5_IJNS5_IJNS5_IJNSA_ILi16EEESB_EEEiEEENS5_IJNS5_IJNSA_ILi0EEESC_EEENSA_ILi512EEEEEENS5_IJSV_iEEEEEEEEEEESK_S12_NS4_8TiledMMAINS4_8MMA_AtomIJNS4_21SM100_MMA_MXF8F6F4_SSISI_SI_fSJ_Li128ELi128ELNS4_4UMMA5MajorE0ELS17_0ELNS16_7ScaleInE0ELS18_0EEEEEENSM_INS5_IJSC_SC_SC_EEENS5_IJSV_SV_SV_EEEEENS5_IJNS4_10UnderscoreES1E_S1E_EEEEENS5_IJNS4_23SM90_TMA_LOAD_MULTICASTES1H_EEENS5_IJNS4_14ComposedLayoutINS4_7SwizzleILi3ELi4ELi3EEENS4_18smem_ptr_flag_bitsILi8EEENSM_INS5_IJNSA_ILi8EEESF_EEENS5_IJSF_SC_EEEEEEENSM_INS5_IJNS5_IJNS5_IJSO_SC_EEENS5_IJSN_SC_EEEEEESC_NS5_IJSB_NSA_ILi2EEEEEEEEENS5_IJNS5_IJNS5_IJST_SX_EEESW_EEESV_NS5_IJSC_SX_EEEEEEEEEEEvNS4_8identityES1I_S24_vS25_EENS_8epilogue10collective18CollectiveEpilogueINS27_23Sm100TmaWarpSpecializedILi4ELi2ELi16ELb1ELb0EEEJNS5_IJNSA_ILi64EEESF_SG_EEENS5_IJNSM_IS2C_SC_EENSM_INS5_IJSS_S1W_EEENS5_IJSC_S2C_EEEEEEEENS_10bfloat16_tESL_S2J_SL_NS27_6fusion15FusionCallbacksIS2B_NS2K_17LinearCombinationIS2J_fS2J_fLNS_15FloatRoundStyleE2EEES2D_S2I_JEEENS4_5SM1004TMEM4LOAD26SM100_TMEM_LOAD_32dp32b16xENS4_13SM90_TMA_LOADENS1J_INS1K_ILi1ELi4ELi3EEENS1M_ILi16EEENSM_INS5_IJS1O_SS_EEENS5_IJSS_SC_EEEEEEENS4_39AutoVectorizingCopyWithAssumedAlignmentILi128EEENS4_14SM90_TMA_STOREES30_S32_S32_EEEvvEEEEvNT_6ParamsE:
        .type           _ZN7cutlass13device_kernelINS_4gemm6kernel13GemmUniversalIN4cute5tupleIJiiiiEEENS1_10collective13CollectiveMmaINS1_46MainloopSm100TmaUmmaWarpSpecializedBlockScaledILi3ELi2ELi2ENS5_IJNS4_1CILi4EEESB_NSA_ILi1EEEEEEEENS5_IJNSA_ILi128EEESF_NSA_ILi256EEEEEENS5_IJNS_12float_e4m3_tENS_13float_ue8m0_tEEEENS5_IJNS5_IJlSC_lEEENS4_6LayoutINS5_IJNS5_IJNS5_IJNSA_ILi32EEESB_EEEiEEESP_NS5_IJSC_iEEEEEENS5_IJNS5_IJNS5_IJNSA_ILi16EEESB_EEEiEEENS5_IJNS5_IJNSA_ILi0EEESC_EEENSA_ILi512EEEEEENS5_IJSV_iEEEEEEEEEEESK_S12_NS4_8TiledMMAINS4_8MMA_AtomIJNS4_21SM100_MMA_MXF8F6F4_SSISI_SI_fSJ_Li128ELi128ELNS4_4UMMA5MajorE0ELS17_0ELNS16_7ScaleInE0ELS18_0EEEEEENSM_INS5_IJSC_SC_SC_EEENS5_IJSV_SV_SV_EEEEENS5_IJNS4_10UnderscoreES1E_S1E_EEEEENS5_IJNS4_23SM90_TMA_LOAD_MULTICASTES1H_EEENS5_IJNS4_14ComposedLayoutINS4_7SwizzleILi3ELi4ELi3EEENS4_18smem_ptr_flag_bitsILi8EEENSM_INS5_IJNSA_ILi8EEESF_EEENS5_IJSF_SC_EEEEEEENSM_INS5_IJNS5_IJNS5_IJSO_SC_EEENS5_IJSN_SC_EEEEEESC_NS5_IJSB_NSA_ILi2EEEEEEEEENS5_IJNS5_IJNS5_IJST_SX_EEESW_EEESV_NS5_IJSC_SX_EEEEEEEEEEEvNS4_8identityES1I_S24_vS25_EENS_8epilogue10collective18CollectiveEpilogueINS27_23Sm100TmaWarpSpecializedILi4ELi2ELi16ELb1ELb0EEEJNS5_IJNSA_ILi64EEESF_SG_EEENS5_IJNSM_IS2C_SC_EENSM_INS5_IJSS_S1W_EEENS5_IJSC_S2C_EEEEEEEENS_10bfloat16_tESL_S2J_SL_NS27_6fusion15FusionCallbacksIS2B_NS2K_17LinearCombinationIS2J_fS2J_fLNS_15FloatRoundStyleE2EEES2D_S2I_JEEENS4_5SM1004TMEM4LOAD26SM100_TMEM_LOAD_32dp32b16xENS4_13SM90_TMA_LOADENS1J_INS1K_ILi1ELi4ELi3EEENS1M_ILi16EEENSM_INS5_IJS1O_SS_EEENS5_IJSS_SC_EEEEEEENS4_39AutoVectorizingCopyWithAssumedAlignmentILi128EEENS4_14SM90_TMA_STOREES30_S32_S32_EEEvvEEEEvNT_6ParamsE,@function
        .size           _ZN7cutlass13device_kernelINS_4gemm6kernel13GemmUniversalIN4cute5tupleIJiiiiEEENS1_10collective13CollectiveMmaINS1_46MainloopSm100TmaUmmaWarpSpecializedBlockScaledILi3ELi2ELi2ENS5_IJNS4_1CILi4EEESB_NSA_ILi1EEEEEEEENS5_IJNSA_ILi128EEESF_NSA_ILi256EEEEEENS5_IJNS_12float_e4m3_tENS_13float_ue8m0_tEEEENS5_IJNS5_IJlSC_lEEENS4_6LayoutINS5_IJNS5_IJNS5_IJNSA_ILi32EEESB_EEEiEEESP_NS5_IJSC_iEEEEEENS5_IJNS5_IJNS5_IJNSA_ILi16EEESB_EEEiEEENS5_IJNS5_IJNSA_ILi0EEESC_EEENSA_ILi512EEEEEENS5_IJSV_iEEEEEEEEEEESK_S12_NS4_8TiledMMAINS4_8MMA_AtomIJNS4_21SM100_MMA_MXF8F6F4_SSISI_SI_fSJ_Li128ELi128ELNS4_4UMMA5MajorE0ELS17_0ELNS16_7ScaleInE0ELS18_0EEEEEENSM_INS5_IJSC_SC_SC_EEENS5_IJSV_SV_SV_EEEEENS5_IJNS4_10UnderscoreES1E_S1E_EEEEENS5_IJNS4_23SM90_TMA_LOAD_MULTICASTES1H_EEENS5_IJNS4_14ComposedLayoutINS4_7SwizzleILi3ELi4ELi3EEENS4_18smem_ptr_flag_bitsILi8EEENSM_INS5_IJNSA_ILi8EEESF_EEENS5_IJSF_SC_EEEEEEENSM_INS5_IJNS5_IJNS5_IJSO_SC_EEENS5_IJSN_SC_EEEEEESC_NS5_IJSB_NSA_ILi2EEEEEEEEENS5_IJNS5_IJNS5_IJST_SX_EEESW_EEESV_NS5_IJSC_SX_EEEEEEEEEEEvNS4_8identityES1I_S24_vS25_EENS_8epilogue10collective18CollectiveEpilogueINS27_23Sm100TmaWarpSpecializedILi4ELi2ELi16ELb1ELb0EEEJNS5_IJNSA_ILi64EEESF_SG_EEENS5_IJNSM_IS2C_SC_EENSM_INS5_IJSS_S1W_EEENS5_IJSC_S2C_EEEEEEEENS_10bfloat16_tESL_S2J_SL_NS27_6fusion15FusionCallbacksIS2B_NS2K_17LinearCombinationIS2J_fS2J_fLNS_15FloatRoundStyleE2EEES2D_S2I_JEEENS4_5SM1004TMEM4LOAD26SM100_TMEM_LOAD_32dp32b16xENS4_13SM90_TMA_LOADENS1J_INS1K_ILi1ELi4ELi3EEENS1M_ILi16EEENSM_INS5_IJS1O_SS_EEENS5_IJSS_SC_EEEEEEENS4_39AutoVectorizingCopyWithAssumedAlignmentILi128EEENS4_14SM90_TMA_STOREES30_S32_S32_EEEvvEEEEvNT_6ParamsE,(.L_x_238 - _ZN7cutlass13device_kernelINS_4gemm6kernel13GemmUniversalIN4cute5tupleIJiiiiEEENS1_10collective13CollectiveMmaINS1_46MainloopSm100TmaUmmaWarpSpecializedBlockScaledILi3ELi2ELi2ENS5_IJNS4_1CILi4EEESB_NSA_ILi1EEEEEEEENS5_IJNSA_ILi128EEESF_NSA_ILi256EEEEEENS5_IJNS_12float_e4m3_tENS_13float_ue8m0_tEEEENS5_IJNS5_IJlSC_lEEENS4_6LayoutINS5_IJNS5_IJNS5_IJNSA_ILi32EEESB_EEEiEEESP_NS5_IJSC_iEEEEEENS5_IJNS5_IJNS5_IJNSA_ILi16EEESB_EEEiEEENS5_IJNS5_IJNSA_ILi0EEESC_EEENSA_ILi512EEEEEENS5_IJSV_iEEEEEEEEEEESK_S12_NS4_8TiledMMAINS4_8MMA_AtomIJNS4_21SM100_MMA_MXF8F6F4_SSISI_SI_fSJ_Li128ELi128ELNS4_4UMMA5MajorE0ELS17_0ELNS16_7ScaleInE0ELS18_0EEEEEENSM_INS5_IJSC_SC_SC_EEENS5_IJSV_SV_SV_EEEEENS5_IJNS4_10UnderscoreES1E_S1E_EEEEENS5_IJNS4_23SM90_TMA_LOAD_MULTICASTES1H_EEENS5_IJNS4_14ComposedLayoutINS4_7SwizzleILi3ELi4ELi3EEENS4_18smem_ptr_flag_bitsILi8EEENSM_INS5_IJNSA_ILi8EEESF_EEENS5_IJSF_SC_EEEEEEENSM_INS5_IJNS5_IJNS5_IJSO_SC_EEENS5_IJSN_SC_EEEEEESC_NS5_IJSB_NSA_ILi2EEEEEEEEENS5_IJNS5_IJNS5_IJST_SX_EEESW_EEESV_NS5_IJSC_SX_EEEEEEEEEEEvNS4_8identityES1I_S24_vS25_EENS_8epilogue10collective18CollectiveEpilogueINS27_23Sm100TmaWarpSpecializedILi4ELi2ELi16ELb1ELb0EEEJNS5_IJNSA_ILi64EEESF_SG_EEENS5_IJNSM_IS2C_SC_EENSM_INS5_IJSS_S1W_EEENS5_IJSC_S2C_EEEEEEEENS_10bfloat16_tESL_S2J_SL_NS27_6fusion15FusionCallbacksIS2B_NS2K_17LinearCombinationIS2J_fS2J_fLNS_15FloatRoundStyleE2EEES2D_S2I_JEEENS4_5SM1004TMEM4LOAD26SM100_TMEM_LOAD_32dp32b16xENS4_13SM90_TMA_LOADENS1J_INS1K_ILi1ELi4ELi3EEENS1M_ILi16EEENSM_INS5_IJS1O_SS_EEENS5_IJSS_SC_EEEEEEENS4_39AutoVectorizingCopyWithAssumedAlignmentILi128EEENS4_14SM90_TMA_STOREES30_S32_S32_EEEvvEEEEvNT_6ParamsE)
        .other          _ZN7cutlass13device_kernelINS_4gemm6kernel13GemmUniversalIN4cute5tupleIJiiiiEEENS1_10collective13CollectiveMmaINS1_46MainloopSm100TmaUmmaWarpSpecializedBlockScaledILi3ELi2ELi2ENS5_IJNS4_1CILi4EEESB_NSA_ILi1EEEEEEEENS5_IJNSA_ILi128EEESF_NSA_ILi256EEEEEENS5_IJNS_12float_e4m3_tENS_13float_ue8m0_tEEEENS5_IJNS5_IJlSC_lEEENS4_6LayoutINS5_IJNS5_IJNS5_IJNSA_ILi32EEESB_EEEiEEESP_NS5_IJSC_iEEEEEENS5_IJNS5_IJNS5_IJNSA_ILi16EEESB_EEEiEEENS5_IJNS5_IJNSA_ILi0EEESC_EEENSA_ILi512EEEEEENS5_IJSV_iEEEEEEEEEEESK_S12_NS4_8TiledMMAINS4_8MMA_AtomIJNS4_21SM100_MMA_MXF8F6F4_SSISI_SI_fSJ_Li128ELi128ELNS4_4UMMA5MajorE0ELS17_0ELNS16_7ScaleInE0ELS18_0EEEEEENSM_INS5_IJSC_SC_SC_EEENS5_IJSV_SV_SV_EEEEENS5_IJNS4_10UnderscoreES1E_S1E_EEEEENS5_IJNS4_23SM90_TMA_LOAD_MULTICASTES1H_EEENS5_IJNS4_14ComposedLayoutINS4_7SwizzleILi3ELi4ELi3EEENS4_18smem_ptr_flag_bitsILi8EEENSM_INS5_IJNSA_ILi8EEESF_EEENS5_IJSF_SC_EEEEEEENSM_INS5_IJNS5_IJNS5_IJSO_SC_EEENS5_IJSN_SC_EEEEEESC_NS5_IJSB_NSA_ILi2EEEEEEEEENS5_IJNS5_IJNS5_IJST_SX_EEESW_EEESV_NS5_IJSC_SX_EEEEEEEEEEEvNS4_8identityES1I_S24_vS25_EENS_8epilogue10collective18CollectiveEpilogueINS27_23Sm100TmaWarpSpecializedILi4ELi2ELi16ELb1ELb0EEEJNS5_IJNSA_ILi64EEESF_SG_EEENS5_IJNSM_IS2C_SC_EENSM_INS5_IJSS_S1W_EEENS5_IJSC_S2C_EEEEEEEENS_10bfloat16_tESL_S2J_SL_NS27_6fusion15FusionCallbacksIS2B_NS2K_17LinearCombinationIS2J_fS2J_fLNS_15FloatRoundStyleE2EEES2D_S2I_JEEENS4_5SM1004TMEM4LOAD26SM100_TMEM_LOAD_32dp32b16xENS4_13SM90_TMA_LOADENS1J_INS1K_ILi1ELi4ELi3EEENS1M_ILi16EEENSM_INS5_IJS1O_SS_EEENS5_IJSS_SC_EEEEEEENS4_39AutoVectorizingCopyWithAssumedAlignmentILi128EEENS4_14SM90_TMA_STOREES30_S32_S32_EEEvvEEEEvNT_6ParamsE,@"STO_CUDA_ENTRY STV_DEFAULT"
_ZN7cutlass13device_kernelINS_4gemm6kernel13GemmUniversalIN4cute5tupleIJiiiiEEENS1_10collective13CollectiveMmaINS1_46MainloopSm100TmaUmmaWarpSpecializedBlockScaledILi3ELi2ELi2ENS5_IJNS4_1CILi4EEESB_NSA_ILi1EEEEEEEENS5_IJNSA_ILi128EEESF_NSA_ILi256EEEEEENS5_IJNS_12float_e4m3_tENS_13float_ue8m0_tEEEENS5_IJNS5_IJlSC_lEEENS4_6LayoutINS5_IJNS5_IJNS5_IJNSA_ILi32EEESB_EEEiEEESP_NS5_IJSC_iEEEEEENS5_IJNS5_IJNS5_IJNSA_ILi16EEESB_EEEiEEENS5_IJNS5_IJNSA_ILi0EEESC_EEENSA_ILi512EEEEEENS5_IJSV_iEEEEEEEEEEESK_S12_NS4_8TiledMMAINS4_8MMA_AtomIJNS4_21SM100_MMA_MXF8F6F4_SSISI_SI_fSJ_Li128ELi128ELNS4_4UMMA5MajorE0ELS17_0ELNS16_7ScaleInE0ELS18_0EEEEEENSM_INS5_IJSC_SC_SC_EEENS5_IJSV_SV_SV_EEEEENS5_IJNS4_10UnderscoreES1E_S1E_EEEEENS5_IJNS4_23SM90_TMA_LOAD_MULTICASTES1H_EEENS5_IJNS4_14ComposedLayoutINS4_7SwizzleILi3ELi4ELi3EEENS4_18smem_ptr_flag_bitsILi8EEENSM_INS5_IJNSA_ILi8EEESF_EEENS5_IJSF_SC_EEEEEEENSM_INS5_IJNS5_IJNS5_IJSO_SC_EEENS5_IJSN_SC_EEEEEESC_NS5_IJSB_NSA_ILi2EEEEEEEEENS5_IJNS5_IJNS5_IJST_SX_EEESW_EEESV_NS5_IJSC_SX_EEEEEEEEEEEvNS4_8identityES1I_S24_vS25_EENS_8epilogue10collective18CollectiveEpilogueINS27_23Sm100TmaWarpSpecializedILi4ELi2ELi16ELb1ELb0EEEJNS5_IJNSA_ILi64EEESF_SG_EEENS5_IJNSM_IS2C_SC_EENSM_INS5_IJSS_S1W_EEENS5_IJSC_S2C_EEEEEEEENS_10bfloat16_tESL_S2J_SL_NS27_6fusion15FusionCallbacksIS2B_NS2K_17LinearCombinationIS2J_fS2J_fLNS_15FloatRoundStyleE2EEES2D_S2I_JEEENS4_5SM1004TMEM4LOAD26SM100_TMEM_LOAD_32dp32b16xENS4_13SM90_TMA_LOADENS1J_INS1K_ILi1ELi4ELi3EEENS1M_ILi16EEENSM_INS5_IJS1O_SS_EEENS5_IJSS_SC_EEEEEEENS4_39AutoVectorizingCopyWithAssumedAlignmentILi128EEENS4_14SM90_TMA_STOREES30_S32_S32_EEEvvEEEEvNT_6ParamsE:
[----:B------:R-:W1:Y:S01]  /*0000*/  LDC R1, c[0x0][0x37c] ;  /* 0x0000df00ff017b82 */ /* 0x000e620000000800 */
[----:B------:R-:W2:Y:S01]  /*0010*/  S2R R2, SR_TID.X ;  /* 0x0000000000027919 */ /* 0x000ea20000002100 */
[----:B------:R-:W3:Y:S01]  /*0020*/  LDCU.64 UR12, c[0x0][0xc90] ;  /* 0x00019200ff0c77ac */ /* 0x000ee20008000a00 */
[----:B------:R-:W-:Y:S01]  /*0030*/  PRMT R90, RZ, 0x7610, R90 ;  /* 0x00007610ff5a7816 */ /* 0x000fe2000000005a */
[----:B------:R-:W4:Y:S01]  /*0040*/  LDCU.64 UR56, c[0x0][0x358] ;  /* 0x00006b00ff3877ac */ /* 0x000f220008000a00 */
[----:B------:R-:W-:Y:S02]  /*0050*/  ELECT P5, URZ, PT ;  /* 0x0000000000ff782f */ /* 0x000fe400038a0000 */
[----:B---3--:R-:W-:-:S04]  /*0060*/  ISETP.NE.U32.AND P0, PT, RZ, UR12, PT ;  /* 0x0000000cff007c0c */ /* 0x008fc8000bf05070 */
[----:B------:R-:W-:Y:S02]  /*0070*/  ISETP.NE.AND.EX P1, PT, RZ, UR13, PT, P0 ;  /* 0x0000000dff007c0c */ /* 0x000fe4000bf25300 */
[----:B--2---:R-:W-:-:S05]  /*0080*/  SHF.R.U32.HI R105, RZ, 0x5, R2 ;  /* 0x00000005ff697819 */ /* 0x004fca0000011602 */
[----:B------:R-:W2:Y:S02]  /*0090*/  SHFL.IDX PT, R0, R105, RZ, 0x1f ;  /* 0x00001fff69007589 */ /* 0x000ea400000e0000 */
[----:B--2---:R-:W-:-:S04]  /*00a0*/  R2UR UR19, R0 ;  /* 0x00000000001372ca */ /* 0x004fc800000e0000 */
[----:B-1--4-:R-:W-:Y:S05]  /*00b0*/  @P1 BRA `(.L_x_0) ;  /* 0x00000000002c1947 */ /* 0x012fea0003800000 */
[----:B------:R-:W1:Y:S02]  /*00c0*/  LDCU.64 UR4, c[0x0][0xc88] ;  /* 0x00019100ff0477ac */ /* 0x000e640008000a00 */
[----:B-1----:R-:W-:-:S04]  /*00d0*/  UISETP.NE.U32.AND UP0, UPT, UR4, URZ, UPT ;  /* 0x000000ff0400728c */ /* 0x002fc8000bf05070 */
[----:B------:R-:W-:-:S09]  /*00e0*/  UISETP.NE.AND.EX UP0, UPT, UR5, URZ, UPT, UP0 ;  /* 0x000000ff0500728c */ /* 0x000fd2000bf05300 */
[----:B------:R-:W-:Y:S05]  /*00f0*/  BRA.U !UP0, `(.L_x_1) ;  /* 0x0000000108107547 */ /* 0x000fea000b800000 */
[----:B------:R-:W1:Y:S02]  /*0100*/  LDC.64 R4, c[0x0][0xc88] ;  /* 0x00032200ff047b82 */ /* 0x000e640000000a00 */
[----:B-1----:R1:W5:Y:S01]  /*0110*/  LDG.E R53, desc[UR56][R4.64] ;  /* 0x0000003804357981 */ /* 0x002362000c1e1900 */
[----:B------:R-:W-:Y:S01]  /*0120*/  HFMA2 R90, -RZ, RZ, 0, 5.9604644775390625e-08 ;  /* 0x00000001ff5a7431 */ /* 0x000fe200000001ff */
[----:B------:R-:W-:Y:S05]  /*0130*/  BRA `(.L_x_0) ;  /* 0x00000000000c7947 */ /* 0x000fea0003800000 */
.L_x_1:
[----:B------:R-:W1:Y:S01]  /*0140*/  LDCU UR4, c[0x0][0xc80] ;  /* 0x00019000ff0477ac */ /* 0x000e620008000800 */
[----:B------:R-:W-:Y:S01]  /*0150*/  HFMA2 R90, -RZ, RZ, 0, 5.9604644775390625e-08 ;  /* 0x00000001ff5a7431 */ /* 0x000fe200000001ff */
[----:B-1----:R-:W-:-:S07]  /*0160*/  MOV R53, UR4 ;  /* 0x0000000400357c02 */ /* 0x002fce0008000f00 */
.L_x_0:
[----:B------:R-:W2:Y:S02]  /*0170*/  LDCU.64 UR4, c[0x0][0xcb0] ;  /* 0x00019600ff0477ac */ /* 0x000ea40008000a00 */
[----:B--2---:R-:W-:-:S04]  /*0180*/  UISETP.NE.U32.AND UP0, UPT, UR4, URZ, UPT ;  /* 0x000000ff0400728c */ /* 0x004fc8000bf05070 */
[----:B------:R-:W-:-:S09]  /*0190*/  UISETP.NE.AND.EX UP0, UPT, UR5, URZ, UPT, UP0 ;  /* 0x000000ff0500728c */ /* 0x000fd2000bf05300 */
[----:B------:R-:W-:Y:S05]  /*01a0*/  BRA.U UP0, `(.L_x_2) ;  /* 0x0000000100247547 */ /* 0x000fea000b800000 */
[----:B------:R-:W2:Y:S02]  /*01b0*/  LDCU.64 UR4, c[0x0][0xca8] ;  /* 0x00019500ff0477ac */ /* 0x000ea40008000a00 */
[----:B--2---:R-:W-:-:S04]  /*01c0*/  UISETP.NE.U32.AND UP0, UPT, UR4, URZ, UPT ;  /* 0x000000ff0400728c */ /* 0x004fc8000bf05070 */
[----:B------:R-:W-:-:S09]  /*01d0*/  UISETP.NE.AND.EX UP0, UPT, UR5, URZ, UPT, UP0 ;  /* 0x000000ff0500728c */ /* 0x000fd2000bf05300 */
[----:B------:R-:W-:Y:S05]  /*01e0*/  BRA.U !UP0, `(.L_x_3) ;  /* 0x00000001080c7547 */ /* 0x000fea000b800000 */
[----:B-1----:R-:W1:Y:S02]  /*01f0*/  LDC.64 R4, c[0x0][0xca8] ;  /* 0x00032a00ff047b82 */ /* 0x002e640000000a00 */
[----:B-1----:R2:W5:Y:S01]  /*0200*/  LDG.E R52, desc[UR56][R4.64] ;  /* 0x0000003804347981 */ /* 0x002562000c1e1900 */
[----:B------:R-:W-:Y:S05]  /*0210*/  BRA `(.L_x_2) ;  /* 0x0000000000087947 */ /* 0x000fea0003800000 */
.L_x_3:
[----:B------:R-:W2:Y:S02]  /*0220*/  LDCU UR4, c[0x0][0xca0] ;  /* 0x00019400ff0477ac */ /* 0x000ea40008000800 */
[----:B--2---:R-:W-:Y:S02]  /*0230*/  MOV R52, UR4 ;  /* 0x0000000400347c02 */ /* 0x004fe40008000f00 */
.L_x_2:
[----:B------:R-:W-:Y:S01]  /*0240*/  IMAD.U32 R0, RZ, RZ, UR19 ;  /* 0x00000013ff007e24 */ /* 0x000fe2000f8e00ff */
[----:B------:R-:W-:Y:S04]  /*0250*/  BSSY.RECONVERGENT B0, `(.L_x_4) ;  /* 0x0000012000007945 */ /* 0x000fe80003800200 */
[C---:B------:R-:W-:Y:S02]  /*0260*/  ISETP.NE.OR P2, PT, R0.reuse, 0x1, !P5 ;  /* 0x000000010000780c */ /* 0x040fe40006f45670 */
[----:B------:R-:W-:-:S11]  /*0270*/  ISETP.NE.OR P1, PT, R0, 0x3, !P5 ;  /* 0x000000030000780c */ /* 0x000fd60006f25670 */
[----:B------:R-:W-:Y:S05]  /*0280*/  @P2 BRA `(.L_x_5) ;  /* 0x0000000000382947 */ /* 0x000fea0003800000 */
[----:B------:R-:W3:Y:S02]  /*0290*/  LDCU.64 UR4, c[0x0][0x348] ;  /* 0x00006900ff0477ac */ /* 0x000ee40008000a00 */
[----:B---3--:R-:W-:Y:S02]  /*02a0*/  UIADD3 UR10, UP3, UPT, UR4, 0x80, URZ ;  /* 0x00000080040a7890 */ /* 0x008fe4000ff7e0ff */
[----:B------:R-:W-:Y:S02]  /*02b0*/  UIADD3 UR8, UP2, UPT, UR4, 0x180, URZ ;  /* 0x0000018004087890 */ /* 0x000fe4000ff5e0ff */
[----:B------:R-:W-:Y:S02]  /*02c0*/  UIADD3 UR6, UP1, UPT, UR4, 0x280, URZ ;  /* 0x0000028004067890 */ /* 0x000fe4000ff3e0ff */
[----:B------:R-:W-:Y:S02]  /*02d0*/  UIADD3 UR4, UP0, UPT, UR4, 0x380, URZ ;  /* 0x0000038004047890 */ /* 0x000fe4000ff1e0ff */
[----:B------:R-:W-:-:S02]  /*02e0*/  UIADD3.X UR11, UPT, UPT, URZ, UR5, URZ, UP3, !UPT ;  /* 0x00000005ff0b7290 */ /* 0x000fc40009ffe4ff */
[----:B------:R-:W-:Y:S02]  /*02f0*/  UIADD3.X UR9, UPT, UPT, URZ, UR5, URZ, UP2, !UPT ;  /* 0x00000005ff097290 */ /* 0x000fe400097fe4ff */
[----:B------:R-:W-:Y:S02]  /*0300*/  UIADD3.X UR7, UPT, UPT, URZ, UR5, URZ, UP1, !UPT ;  /* 0x00000005ff077290 */ /* 0x000fe40008ffe4ff */
[----:B------:R-:W-:-:S03]  /*0310*/  UIADD3.X UR5, UPT, UPT, URZ, UR5, URZ, UP0, !UPT ;  /* 0x00000005ff057290 */ /* 0x000fc600087fe4ff */
[----:B------:R3:W-:Y:S02]  /*0320*/  UTMACCTL.PF [UR10] ;  /* 0x000000000a0079b9 */ /* 0x0007e40008040000 */
[----:B------:R3:W-:Y:S02]  /*0330*/  UTMACCTL.PF [UR8] ;  /* 0x00000000080079b9 */ /* 0x0007e40008040000 */
[----:B------:R3:W-:Y:S02]  /*0340*/  UTMACCTL.PF [UR6] ;  /* 0x00000000060079b9 */ /* 0x0007e40008040000 */
[----:B------:R3:W-:Y:S02]  /*0350*/  UTMACCTL.PF [UR4] ;  /* 0x00000000040079b9 */ /* 0x0007e40008040000 */
[----:B---3--:R-:W-:Y:S01]  /*0360*/  NOP ;  /* 0x0000000000007918 */ /* 0x008fe20000000000 */
.L_x_5:
[----:B------:R-:W-:Y:S05]  /*0370*/  BSYNC.RECONVERGENT B0 ;  /* 0x0000000000007941 */ /* 0x000fea0003800200 */
.L_x_4:
[----:B------:R-:W-:Y:S04]  /*0380*/  BSSY.RECONVERGENT B0, `(.L_x_6) ;  /* 0x000000a000007945 */ /* 0x000fe80003800200 */
[----:B------:R-:W-:Y:S05]  /*0390*/  @P1 BRA `(.L_x_7) ;  /* 0x0000000000201947 */ /* 0x000fea0003800000 */
[----:B------:R-:W3:Y:S02]  /*03a0*/  LDCU.64 UR4, c[0x0][0x348] ;  /* 0x00006900ff0477ac */ /* 0x000ee40008000a00 */
[----:B---3--:R-:W-:Y:S02]  /*03b0*/  UIADD3 UR6, UP1, UPT, UR4, 0x980, URZ ;  /* 0x0000098004067890 */ /* 0x008fe4000ff3e0ff */
[----:B------:R-:W-:Y:S02]  /*03c0*/  UIADD3 UR4, UP0, UPT, UR4, 0xa80, URZ ;  /* 0x00000a8004047890 */ /* 0x000fe4000ff1e0ff */
[----:B------:R-:W-:Y:S02]  /*03d0*/  UIADD3.X UR7, UPT, UPT, URZ, UR5, URZ, UP1, !UPT ;  /* 0x00000005ff077290 */ /* 0x000fe40008ffe4ff */
[----:B------:R-:W-:-:S07]  /*03e0*/  UIADD3.X UR5, UPT, UPT, URZ, UR5, URZ, UP0, !UPT ;  /* 0x00000005ff057290 */ /* 0x000fce00087fe4ff */
[----:B------:R3:W-:Y:S02]  /*03f0*/  UTMACCTL.PF [UR6] ;  /* 0x00000000060079b9 */ /* 0x0007e40008040000 */
[----:B------:R3:W-:Y:S02]  /*0400*/  UTMACCTL.PF [UR4] ;  /* 0x00000000040079b9 */ /* 0x0007e40008040000 */
[----:B---3--:R-:W-:Y:S01]  /*0410*/  NOP ;  /* 0x0000000000007918 */ /* 0x008fe20000000000 */
.L_x_7:
[----:B------:R-:W-:Y:S05]  /*0420*/  BSYNC.RECONVERGENT B0 ;  /* 0x0000000000007941 */ /* 0x000fea0003800200 */
.L_x_6:
[----:B------:R-:W3:Y:S01]  /*0430*/  LDCU.64 UR4, c[0x0][0xc88] ;  /* 0x00019100ff0477ac */ /* 0x000ee20008000a00 */
[----:B------:R-:W-:Y:S01]  /*0440*/  ISETP.NE.AND.EX P0, PT, RZ, UR13, PT, P0 ;  /* 0x0000000dff007c0c */ /* 0x000fe2000bf05300 */
[----:B------:R-:W-:Y:S01]  /*0450*/  UPLOP3.LUT UP6, UPT, UPT, UPT, UPT, 0x80, 0x8 ;  /* 0x000000000008789c */ /* 0x000fe20003fcf070 */
[----:B---3--:R-:W-:-:S04]  /*0460*/  ISETP.NE.U32.AND P1, PT, RZ, UR4, PT ;  /* 0x00000004ff007c0c */ /* 0x008fc8000bf25070 */
[----:B------:R-:W-:-:S13]  /*0470*/  ISETP.NE.AND.EX P1, PT, RZ, UR5, PT, P1 ;  /* 0x00000005ff007c0c */ /* 0x000fda000bf25310 */
[----:B------:R-:W-:Y:S05]  /*0480*/  @P1 BRA P0, `(.L_x_8) ;  /* 0x0000000000281947 */ /* 0x000fea0000000000 */
[----:B------:R-:W-:Y:S01]  /*0490*/  UISETP.NE.U32.AND UP1, UPT, UR12, URZ, UPT ;  /* 0x000000ff0c00728c */ /* 0x000fe2000bf25070 */
[----:B-----5:R-:W-:Y:S01]  /*04a0*/  FSETP.NEU.AND P0, PT, R53, RZ, PT ;  /* 0x000000ff3500720b */ /* 0x020fe20003f0d000 */
[----:B------:R-:W-:Y:S02]  /*04b0*/  UISETP.NE.U32.AND UP0, UPT, UR4, URZ, UPT ;  /* 0x000000ff0400728c */ /* 0x000fe4000bf05070 */
[----:B------:R-:W-:Y:S02]  /*04c0*/  UISETP.NE.AND.EX UP1, UPT, UR13, URZ, UPT, UP1 ;  /* 0x000000ff0d00728c */ /* 0x000fe4000bf25310 */
[----:B------:R-:W-:-:S04]  /*04d0*/  UISETP.NE.AND.EX UP0, UPT, UR5, URZ, UPT, UP0 ;  /* 0x000000ff0500728c */ /* 0x000fc8000bf05300 */
[----:B------:R-:W-:-:S04]  /*04e0*/  USEL UR4, URZ, 0xffffffff, UP0 ;  /* 0xffffffffff047887 */ /* 0x000fc80008000000 */
[----:B------:R-:W-:Y:S01]  /*04f0*/  VOTEU.ANY UP0, P0 ;  /* 0x0000000000ff7886 */ /* 0x000fe20000000100 */
[----:B------:R-:W-:-:S04]  /*0500*/  @!UP1 USEL UR4, URZ, 0xffffffff, UP0 ;  /* 0xffffffffff049887 */ /* 0x000fc80008000000 */
[----:B------:R-:W-:-:S04]  /*0510*/  ULOP3.LUT UR4, UR4, 0x1, URZ, 0xc0, !UPT ;  /* 0x0000000104047892 */ /* 0x000fc8000f8ec0ff */
[----:B------:R-:W-:-:S11]  /*0520*/  UISETP.NE.U32.AND UP6, UPT, UR4, 0x1, UPT ;  /* 0x000000010400788c */ /* 0x000fd6000bfc5070 */
.L_x_8:
[----:B------:R-:W3:Y:S01]  /*0530*/  SHFL.IDX PT, R3, R105, RZ, 0x1f ;  /* 0x00001fff69037589 */ /* 0x000ee200000e0000 */
[----:B------:R-:W-:-:S04]  /*0540*/  UISETP.NE.AND UP0, UPT, UR19, 0x2, UPT ;  /* 0x000000021300788c */ /* 0x000fc8000bf05270 */
[----:B------:R-:W-:Y:S01]  /*0550*/  USEL UR58, URZ, 0x1, UP0 ;  /* 0x00000001ff3a7887 */ /* 0x000fe20008000000 */
[----:B---3--:R-:W-:-:S13]  /*0560*/  ISETP.NE.AND P0, PT, R3, RZ, PT ;  /* 0x000000ff0300720c */ /* 0x008fda0003f05270 */
[----:B------:R-:W-:Y:S05]  /*0570*/  @P0 BRA `(.L_x_9) ;  /* 0x0000000000500947 */ /* 0x000fea0003800000 */
[----:B------:R-:W3:Y:S01]  /*0580*/  S2UR UR4, SR_CgaCtaId ;  /* 0x00000000000479c3 */ /* 0x000ee20000008800 */
[----:B------:R-:W-:Y:S01]  /*0590*/  UMOV UR5, 0x400 ;  /* 0x0000040000057882 */ /* 0x000fe20000000000 */
[----:B------:R-:W-:Y:S01]  /*05a0*/  UMOV UR8, 0x1 ;  /* 0x0000000100087882 */ /* 0x000fe20000000000 */
[----:B------:R-:W-:Y:S01]  /*05b0*/  UMOV UR6, 0x7 ;  /* 0x0000000700067882 */ /* 0x000fe20000000000 */
[----:B------:R-:W-:-:S04]  /*05c0*/  UIADD3 UR8, UPT, UPT, -UR8, 0x100000, URZ ;  /* 0x0010000008087890 */ /* 0x000fc8000fffe1ff */
[----:B------:R-:W-:Y:S02]  /*05d0*/  USHF.L.U32 UR9, UR8, 0xb, URZ ;  /* 0x0000000b08097899 */ /* 0x000fe400080006ff */
[----:B------:R-:W-:Y:S02]  /*05e0*/  USHF.L.U32 UR8, UR8, 0x1, URZ ;  /* 0x0000000108087899 */ /* 0x000fe400080006ff */
[----:B------:R-:W-:-:S04]  /*05f0*/  UIADD3 UR6, UPT, UPT, -UR6, 0x100000, URZ ;  /* 0x0010000006067890 */ /* 0x000fc8000fffe1ff */
[----:B------:R-:W-:Y:S02]  /*0600*/  USHF.L.U32 UR7, UR6, 0xb, URZ ;  /* 0x0000000b06077899 */ /* 0x000fe400080006ff */
[----:B------:R-:W-:Y:S01]  /*0610*/  USHF.L.U32 UR6, UR6, 0x1, URZ ;  /* 0x0000000106067899 */ /* 0x000fe200080006ff */
[----:B------:R-:W-:Y:S01]  /*0620*/  ELECT P0, URZ, PT ;  /* 0x0000000000ff782f */ /* 0x000fe20003800000 */
[----:B---3--:R-:W-:Y:S01]  /*0630*/  ULEA UR4, UR4, UR5, 0x18 ;  /* 0x0000000504047291 */ /* 0x008fe2000f8ec0ff */
[----:B------:R-:W3:Y:S11]  /*0640*/  FENCE.VIEW.ASYNC.S ;  /* 0x00000000000073c6 */ /* 0x000ef60000000000 */
[----:B---3--:R3:W4:Y:S01]  /*0650*/  SYNCS.EXCH.64 URZ, [UR4], UR8 ;  /* 0x0000000804ff75b2 */ /* 0x0087220008000100 */
[----:B------:R3:W1:Y:S01]  /*0660*/  SYNCS.EXCH.64 URZ, [UR4+0x18], UR6 ;  /* 0x0000180604ff75b2 */ /* 0x0006620008000100 */
[----:B------:R3:W1:Y:S01]  /*0670*/  SYNCS.EXCH.64 URZ, [UR4+0x8], UR8 ;  /* 0x0000080804ff75b2 */ /* 0x0006620008000100 */
[----:B------:R3:W1:Y:S01]  /*0680*/  SYNCS.EXCH.64 URZ, [UR4+0x20], UR6 ;  /* 0x0000200604ff75b2 */ /* 0x0006620008000100 */
[----:B------:R3:W1:Y:S01]  /*0690*/  SYNCS.EXCH.64 URZ, [UR4+0x10], UR8 ;  /* 0x0000100804ff75b2 */ /* 0x0006620008000100 */
[----:B------:R3:W1:Y:S01]  /*06a0*/  SYNCS.EXCH.64 URZ, [UR4+0x28], UR6 ;  /* 0x0000280604ff75b2 */ /* 0x0006620008000100 */
[----:B------:R-:W-:Y:S01]  /*06b0*/  NOP ;  /* 0x0000000000007918 */ /* 0x000fe20000000000 */
.L_x_9:
[----:B------:R-:W2:Y:S01]  /*06c0*/  SHFL.IDX PT, R3, R105, RZ, 0x1f ;  /* 0x00001fff69037589 */ /* 0x000ea200000e0000 */
[----:B------:R-:W-:Y:S01]  /*06d0*/  NOP ;  /* 0x0000000000007918 */ /* 0x000fe20000000000 */
[----:B--2---:R-:W-:-:S13]  /*06e0*/  ISETP.NE.AND P0, PT, R3, 0x1, PT ;  /* 0x000000010300780c */ /* 0x004fda0003f05270 */
[----:B------:R-:W-:Y:S05]  /*06f0*/  @P0 BRA `(.L_x_10) ;  /* 0x0000000000580947 */ /* 0x000fea0003800000 */
[----:B---3--:R-:W2:Y:S01]  /*0700*/  S2UR UR4, SR_CgaCtaId ;  /* 0x00000000000479c3 */ /* 0x008ea20000008800 */
        /* <DEDUP_REMOVED lines=10> */
[----:B--2---:R-:W-:Y:S01]  /*07b0*/  ULEA UR4, UR4, UR5, 0x18 ;  /* 0x0000000504047291 */ /* 0x004fe2000f8ec0ff */
[----:B------:R-:W2:Y:S11]  /*07c0*/  FENCE.VIEW.ASYNC.S ;  /* 0x00000000000073c6 */ /* 0x000eb60000000000 */
[----:B--2---:R2:W3:Y:S01]  /*07d0*/  SYNCS.EXCH.64 URZ, [UR4+0x30], UR8 ;  /* 0x0000300804ff75b2 */ /* 0x0044e20008000100 */
[----:B------:R2:W1:Y:S01]  /*07e0*/  SYNCS.EXCH.64 URZ, [UR4+0x50], UR6 ;  /* 0x0000500604ff75b2 */ /* 0x0004620008000100 */
[----:B------:R2:W1:Y:S01]  /*07f0*/  SYNCS.EXCH.64 URZ, [UR4+0x38], UR8 ;  /* 0x0000380804ff75b2 */ /* 0x0004620008000100 */
[----:B------:R2:W1:Y:S01]  /*0800*/  SYNCS.EXCH.64 URZ, [UR4+0x58], UR6 ;  /* 0x0000580604ff75b2 */ /* 0x0004620008000100 */
[----:B------:R2:W1:Y:S01]  /*0810*/  SYNCS.EXCH.64 URZ, [UR4+0x40], UR8 ;  /* 0x0000400804ff75b2 */ /* 0x0004620008000100 */
[----:B------:R2:W1:Y:S01]  /*0820*/  SYNCS.EXCH.64 URZ, [UR4+0x60], UR6 ;  /* 0x0000600604ff75b2 */ /* 0x0004620008000100 */
[----:B------:R2:W1:Y:S01]  /*0830*/  SYNCS.EXCH.64 URZ, [UR4+0x48], UR8 ;  /* 0x0000480804ff75b2 */ /* 0x0004620008000100 */
[----:B------:R2:W1:Y:S01]  /*0840*/  SYNCS.EXCH.64 URZ, [UR4+0x68], UR6 ;  /* 0x0000680604ff75b2 */ /* 0x0004620008000100 */
[----:B------:R-:W-:Y:S01]  /*0850*/  NOP ;  /* 0x0000000000007918 */ /* 0x000fe20000000000 */
.L_x_10:
[----:B------:R-:W4:Y:S01]  /*0860*/  SHFL.IDX PT, R3, R105, RZ, 0x1f ;  /* 0x00001fff69037589 */ /* 0x000f2200000e0000 */
[----:B------:R-:W-:Y:S01]  /*0870*/  NOP ;  /* 0x0000000000007918 */ /* 0x000fe20000000000 */
[----:B----4-:R-:W-:-:S13]  /*0880*/  ISETP.NE.AND P0, PT, R3, 0x3, PT ;  /* 0x000000030300780c */ /* 0x010fda0003f05270 */
[----:B------:R-:W-:Y:S05]  /*0890*/  @P0 BRA `(.L_x_11) ;  /* 0x0000000000300947 */ /* 0x000fea0003800000 */
[----:B--23--:R-:W2:Y:S01]  /*08a0*/  S2UR UR4, SR_CgaCtaId ;  /* 0x00000000000479c3 */ /* 0x00cea20000008800 */
[----:B------:R-:W-:Y:S01]  /*08b0*/  UMOV UR6, 0x400 ;  /* 0x0000040000067882 */ /* 0x000fe20000000000 */
[----:B------:R-:W-:Y:S01]  /*08c0*/  UMOV UR5, 0x20 ;  /* 0x0000002000057882 */ /* 0x000fe20000000000 */
[----:B------:R-:W-:Y:S01]  /*08d0*/  ELECT P0, URZ, PT ;  /* 0x0000000000ff782f */ /* 0x000fe20003800000 */
[----:B--2---:R-:W-:Y:S02]  /*08e0*/  ULEA UR6, UR4, UR6, 0x18 ;  /* 0x0000000604067291 */ /* 0x004fe4000f8ec0ff */
[----:B------:R-:W-:-:S04]  /*08f0*/  UIADD3 UR4, UPT, UPT, -UR5, 0x100000, URZ ;  /* 0x0010000005047890 */ /* 0x000fc8000fffe1ff */
[----:B------:R-:W-:Y:S02]  /*0900*/  USHF.L.U32 UR5, UR4, 0xb, URZ ;  /* 0x0000000b04057899 */ /* 0x000fe400080006ff */
[----:B------:R-:W-:Y:S01]  /*0910*/  USHF.L.U32 UR4, UR4, 0x1, URZ ;  /* 0x0000000104047899 */ /* 0x000fe200080006ff */
[----:B------:R-:W2:Y:S11]  /*0920*/  FENCE.VIEW.ASYNC.S ;  /* 0x00000000000073c6 */ /* 0x000eb60000000000 */
[----:B--2---:R4:W2:Y:S01]  /*0930*/  SYNCS.EXCH.64 URZ, [UR6+0x70], UR4 ;  /* 0x0000700406ff75b2 */ /* 0x0048a20008000100 */
[----:B------:R4:W3:Y:S02]  /*0940*/  SYNCS.EXCH.64 URZ, [UR6+0x78], UR4 ;  /* 0x0000780406ff75b2 */ /* 0x0008e40008000100 */
[----:B----4-:R-:W-:Y:S01]  /*0950*/  NOP ;  /* 0x0000000000007918 */ /* 0x010fe20000000000 */
.L_x_11:
[----:B------:R-:W4:Y:S01]  /*0960*/  SHFL.IDX PT, R3, R105, RZ, 0x1f ;  /* 0x00001fff69037589 */ /* 0x000f2200000e0000 */
[----:B------:R-:W-:Y:S01]  /*0970*/  NOP ;  /* 0x0000000000007918 */ /* 0x000fe20000000000 */
[----:B----4-:R-:W-:-:S13]  /*0980*/  ISETP.NE.AND P0, PT, R3, 0x4, PT ;  /* 0x000000040300780c */ /* 0x010fda0003f05270 */
[----:B------:R-:W-:Y:S05]  /*0990*/  @P0 BRA `(.L_x_12) ;  /* 0x00000000004c0947 */ /* 0x000fea0003800000 */
[----:B--23--:R-:W2:Y:S01]  /*09a0*/  S2UR UR6, SR_CgaCtaId ;  /* 0x00000000000679c3 */ /* 0x00cea20000008800 */
[----:B------:R-:W-:Y:S01]  /*09b0*/  UMOV UR4, 0xe20 ;  /* 0x00000e2000047882 */ /* 0x000fe20000000000 */
[----:B------:R-:W-:Y:S01]  /*09c0*/  UMOV UR5, 0x400 ;  /* 0x0000040000057882 */ /* 0x000fe20000000000 */
[----:B------:R-:W-:Y:S01]  /*09d0*/  USEL UR4, UR4, 0xc20, UP6 ;  /* 0x00000c2004047887 */ /* 0x000fe2000b000000 */
[----:B------:R-:W-:Y:S01]  /*09e0*/  UMOV UR8, 0x1 ;  /* 0x0000000100087882 */ /* 0x000fe20000000000 */
[----:B------:R-:W-:Y:S01]  /*09f0*/  ELECT P0, URZ, PT ;  /* 0x0000000000ff782f */ /* 0x000fe20003800000 */
[----:B------:R-:W-:-:S04]  /*0a00*/  UIADD3 UR8, UPT, UPT, -UR8, 0x100000, URZ ;  /* 0x0010000008087890 */ /* 0x000fc8000fffe1ff */
[----:B------:R-:W-:Y:S02]  /*0a10*/  USHF.L.U32 UR9, UR8, 0xb, URZ ;  /* 0x0000000b08097899 */ /* 0x000fe400080006ff */
[----:B------:R-:W-:Y:S02]  /*0a20*/  USHF.L.U32 UR8, UR8, 0x1, URZ ;  /* 0x0000000108087899 */ /* 0x000fe400080006ff */
[----:B--2---:R-:W-:Y:S02]  /*0a30*/  ULEA UR6, UR6, UR5, 0x18 ;  /* 0x0000000506067291 */ /* 0x004fe4000f8ec0ff */
[----:B------:R-:W-:-:S04]  /*0a40*/  UIADD3 UR4, UPT, UPT, -UR4, 0x100000, URZ ;  /* 0x0010000004047890 */ /* 0x000fc8000fffe1ff */
[----:B------:R-:W-:Y:S02]  /*0a50*/  USHF.L.U32 UR5, UR4, 0xb, URZ ;  /* 0x0000000b04057899 */ /* 0x000fe400080006ff */
[----:B------:R-:W-:Y:S01]  /*0a60*/  USHF.L.U32 UR4, UR4, 0x1, URZ ;  /* 0x0000000104047899 */ /* 0x000fe200080006ff */
[----:B------:R-:W2:Y:S03]  /*0a70*/  FENCE.VIEW.ASYNC.S ;  /* 0x00000000000073c6 */ /* 0x000ea60000000000 */
[----:B--2---:R4:W2:Y:S08]  /*0a80*/  SYNCS.EXCH.64 URZ, [UR6+0x80], UR8 ;  /* 0x0000800806ff75b2 */ /* 0x0048b00008000100 */
[----:B------:R4:W3:Y:S01]  /*0a90*/  SYNCS.EXCH.64 URZ, [UR6+0x90], UR4 ;  /* 0x0000900406ff75b2 */ /* 0x0008e20008000100 */
[----:B------:R4:W1:Y:S01]  /*0aa0*/  SYNCS.EXCH.64 URZ, [UR6+0x88], UR8 ;  /* 0x0000880806ff75b2 */ /* 0x0008620008000100 */
[----:B------:R4:W1:Y:S02]  /*0ab0*/  SYNCS.EXCH.64 URZ, [UR6+0x98], UR4 ;  /* 0x0000980406ff75b2 */ /* 0x0008640008000100 */
[----:B----4-:R-:W-:Y:S01]  /*0ac0*/  NOP ;  /* 0x0000000000007918 */ /* 0x010fe20000000000 */
.L_x_12:
[----:B------:R-:W4:Y:S01]  /*0ad0*/  SHFL.IDX PT, R3, R105, RZ, 0x1f ;  /* 0x00001fff69037589 */ /* 0x000f2200000e0000 */
[----:B------:R-:W-:Y:S01]  /*0ae0*/  NOP ;  /* 0x0000000000007918 */ /* 0x000fe20000000000 */
[----:B----4-:R-:W-:-:S13]  /*0af0*/  ISETP.NE.AND P0, PT, R3, 0x5, PT ;  /* 0x000000050300780c */ /* 0x010fda0003f05270 */
[----:B------:R-:W-:Y:S05]  /*0b00*/  @P0 BRA `(.L_x_13) ;  /* 0x0000000000480947 */ /* 0x000fea0003800000 */
[----:B--23--:R-:W2:Y:S01]  /*0b10*/  S2UR UR4, SR_CgaCtaId ;  /* 0x00000000000479c3 */ /* 0x00cea20000008800 */
        /* <DEDUP_REMOVED lines=12> */
[----:B--2---:R4:W2:Y:S01]  /*0be0*/  SYNCS.EXCH.64 URZ, [UR4+0xa0], UR8 ;  /* 0x0000a00804ff75b2 */ /* 0x0048a20008000100 */
[----:B------:R4:W3:Y:S01]  /*0bf0*/  SYNCS.EXCH.64 URZ, [UR4+0xb0], UR6 ;  /* 0x0000b00604ff75b2 */ /* 0x0008e20008000100 */
[----:B------:R4:W1:Y:S01]  /*0c00*/  SYNCS.EXCH.64 URZ, [UR4+0xa8], UR8 ;  /* 0x0000a80804ff75b2 */ /* 0x0008620008000100 */
[----:B------:R4:W1:Y:S02]  /*0c10*/  SYNCS.EXCH.64 URZ, [UR4+0xb8], UR6 ;  /* 0x0000b80604ff75b2 */ /* 0x0008640008000100 */
[----:B----4-:R-:W-:Y:S01]  /*0c20*/  NOP ;  /* 0x0000000000007918 */ /* 0x010fe20000000000 */
.L_x_13:
[----:B------:R-:W4:Y:S01]  /*0c30*/  SHFL.IDX PT, R3, R105, RZ, 0x1f ;  /* 0x00001fff69037589 */ /* 0x000f2200000e0000 */
[----:B------:R-:W1:Y:S01]  /*0c40*/  S2UR UR63, SR_CgaCtaId ;  /* 0x00000000003f79c3 */ /* 0x000e620000008800 */
[----:B------:R-:W-:Y:S01]  /*0c50*/  NOP ;  /* 0x0000000000007918 */ /* 0x000fe20000000000 */
[----:B----4-:R-:W-:-:S13]  /*0c60*/  ISETP.NE.AND P0, PT, R3, 0x3, PT ;  /* 0x000000030300780c */ /* 0x010fda0003f05270 */
[----:B-1----:R-:W-:Y:S05]  /*0c70*/  @P0 BRA `(.L_x_14) ;  /* 0x0000000000340947 */ /* 0x002fea0003800000 */
[----:B--23--:R-:W-:Y:S01]  /*0c80*/  UMOV UR4, 0x400 ;  /* 0x0000040000047882 */ /* 0x00cfe20000000000 */
[----:B------:R-:W-:Y:S01]  /*0c90*/  UMOV UR6, 0x20 ;  /* 0x0000002000067882 */ /* 0x000fe20000000000 */
[----:B------:R-:W-:Y:S02]  /*0ca0*/  ULEA UR4, UR63, UR4, 0x18 ;  /* 0x000000043f047291 */ /* 0x000fe4000f8ec0ff */
[----:B------:R-:W-:-:S04]  /*0cb0*/  UIADD3 UR6, UPT, UPT, -UR6, 0x100000, URZ ;  /* 0x0010000006067890 */ /* 0x000fc8000fffe1ff */
[----:B------:R-:W-:Y:S02]  /*0cc0*/  USHF.L.U32 UR7, UR6, 0xb, URZ ;  /* 0x0000000b06077899 */ /* 0x000fe400080006ff */
[----:B------:R-:W-:Y:S01]  /*0cd0*/  USHF.L.U32 UR6, UR6, 0x1, URZ ;  /* 0x0000000106067899 */ /* 0x000fe200080006ff */
[----:B------:R-:W-:Y:S01]  /*0ce0*/  ELECT P0, URZ, PT ;  /* 0x0000000000ff782f */ /* 0x000fe20003800000 */
[----:B------:R-:W1:Y:S10]  /*0cf0*/  FENCE.VIEW.ASYNC.S ;  /* 0x00000000000073c6 */ /* 0x000e740000000000 */
[----:B-1----:R1:W4:Y:S01]  /*0d00*/  SYNCS.EXCH.64 URZ, [UR4+0xc0], UR6 ;  /* 0x0000c00604ff75b2 */ /* 0x0023220008000100 */
[----:B------:R1:W2:Y:S01]  /*0d10*/  SYNCS.EXCH.64 URZ, [UR4+0xd0], UR6 ;  /* 0x0000d00604ff75b2 */ /* 0x0002a20008000100 */
[----:B------:R1:W3:Y:S01]  /*0d20*/  SYNCS.EXCH.64 URZ, [UR4+0xc8], UR6 ;  /* 0x0000c80604ff75b2 */ /* 0x0002e20008000100 */
[----:B------:R1:W1:Y:S01]  /*0d30*/  SYNCS.EXCH.64 URZ, [UR4+0xd8], UR6 ;  /* 0x0000d80604ff75b2 */ /* 0x0002620008000100 */
[----:B------:R-:W-:Y:S01]  /*0d40*/  NOP ;  /* 0x0000000000007918 */ /* 0x000fe20000000000 */
.L_x_14:
[----:B-123--:R-:W1:Y:S01]  /*0d50*/  LDCU UR4, c[0x0][0x36c] ;  /* 0x00006d80ff0477ac */ /* 0x00ee620008000800 */
[----:B------:R-:W-:Y:S01]  /*0d60*/  ISETP.NE.OR P5, PT, R0, 0x2, !P5 ;  /* 0x000000020000780c */ /* 0x000fe20006fa5670 */
[----:B------:R-:W-:Y:S01]  /*0d70*/  NOP ;  /* 0x0000000000007918 */ /* 0x000fe20000000000 */
[----:B------:R-:W-:Y:S01]  /*0d80*/  LOP3.LUT R3, R2, 0x1f, RZ, 0xc0, !PT ;  /* 0x0000001f02037812 */ /* 0x000fe200078ec0ff */
[----:B------:R-:W-:Y:S02]  /*0d90*/  UISETP.NE.AND UP5, UPT, UR19, URZ, UPT ;  /* 0x000000ff1300728c */ /* 0x000fe4000bfa5270 */
[----:B-1----:R-:W-:-:S09]  /*0da0*/  UISETP.EQ.U32.AND UP0, UPT, UR4, 0x1, UPT ;  /* 0x000000010400788c */ /* 0x002fd2000bf02070 */
[----:B------:R-:W-:Y:S05]  /*0db0*/  BRA.U !UP0, `(.L_x_15) ;  /* 0x0000000108087547 */ /* 0x000fea000b800000 */
[----:B----4-:R-:W-:Y:S01]  /*0dc0*/  UCGABAR_ARV ;  /* 0x00000000000079c7 */ /* 0x010fe20008000000 */
[----:B------:R-:W-:Y:S05]  /*0dd0*/  BRA `(.L_x_16) ;  /* 0x0000000000047947 */ /* 0x000fea0003800000 */
.L_x_15:
[----:B----4-:R-:W-:Y:S01]  /*0de0*/  NOP ;  /* 0x0000000000007918 */ /* 0x010fe20000000000 */
.L_x_16:
[----:B------:R-:W1:Y:S01]  /*0df0*/  S2UR UR8, SR_CTAID.X ;  /* 0x00000000000879c3 */ /* 0x000e620000002500 */
[----:B------:R-:W-:-:S05]  /*0e00*/  CS2R.32 R92, SR_CgaSize ;  /* 0x00000000005c7805 */ /* 0x000fca0000008a00 */
[----:B------:R-:W-:-:S05]  /*0e10*/  IMAD R92, R92, -0xa0, RZ ;  /* 0xffffff605c5c7824 */ /* 0x000fca00078e02ff */
[----:B------:R-:W-:-:S14]  /*0e20*/  R2UR UR7, R92 ;  /* 0x000000005c0772ca */ /* 0x000fdc00000e0000 */
[----:B------:R-:W2:Y:S01]  /*0e30*/  LDCU UR7, c[0x0][UR7+0x2b0] ;  /* 0x00005600070777ac */ /* 0x000ea20008000800 */
[----:B------:R-:W-:-:S05]  /*0e40*/  CS2R.32 R92, SR_CgaSize ;  /* 0x00000000005c7805 */ /* 0x000fca0000008a00 */
[----:B------:R-:W-:-:S05]  /*0e50*/  IMAD R92, R92, -0xa0, RZ ;  /* 0xffffff605c5c7824 */ /* 0x000fca00078e02ff */
[----:B------:R-:W-:-:S14]  /*0e60*/  R2UR UR11, R92 ;  /* 0x000000005c0b72ca */ /* 0x000fdc00000e0000 */
[----:B------:R-:W3:Y:S01]  /*0e70*/  LDCU UR11, c[0x0][UR11+0x2b4] ;  /* 0x000056800b0b77ac */ /* 0x000ee20008000800 */
[----:B------:R-:W4:Y:S01]  /*0e80*/  S2UR UR9, SR_CTAID.Y ;  /* 0x00000000000979c3 */ /* 0x000f220000002600 */
[----:B------:R-:W-:Y:S02]  /*0e90*/  USHF.R.U32.HI UR5, URZ, 0x2, UR63 ;  /* 0x00000002ff057899 */ /* 0x000fe4000801163f */
[----:B------:R-:W-:Y:S02]  /*0ea0*/  ULOP3.LUT UR64, UR63, 0x3, URZ, 0xc0, !UPT ;  /* 0x000000033f407892 */ /* 0x000fe4000f8ec0ff */
[----:B------:R-:W-:Y:S01]  /*0eb0*/  USHF.L.U32 UR4, UR63, 0xa, URZ ;  /* 0x0000000a3f047899 */ /* 0x000fe200080006ff */
[----:B------:R-:W-:-:S05]  /*0ec0*/  CS2R.32 R92, SR_CgaSize ;  /* 0x00000000005c7805 */ /* 0x000fca0000008a00 */
[----:B------:R-:W-:-:S05]  /*0ed0*/  IMAD R92, R92, -0xa0, RZ ;  /* 0xffffff605c5c7824 */ /* 0x000fca00078e02ff */
[----:B------:R-:W-:-:S14]  /*0ee0*/  R2UR UR13, R92 ;  /* 0x000000005c0d72ca */ /* 0x000fdc00000e0000 */
[----:B------:R-:W3:Y:S01]  /*0ef0*/  LDCU UR13, c[0x0][UR13+0x2a0] ;  /* 0x000054000d0d77ac */ /* 0x000ee20008000800 */
[----:B------:R-:W3:Y:S01]  /*0f00*/  LDC R43, c[0x0][0xf24] ;  /* 0x0003c900ff2b7b82 */ /* 0x000ee20000000800 */
[----:B------:R-:W-:-:S05]  /*0f10*/  CS2R.32 R92, SR_CgaSize ;  /* 0x00000000005c7805 */ /* 0x000fca0000008a00 */
[----:B------:R-:W-:-:S05]  /*0f20*/  IMAD R92, R92, -0xa0, RZ ;  /* 0xffffff605c5c7824 */ /* 0x000fca00078e02ff */
[----:B------:R-:W-:-:S14]  /*0f30*/  R2UR UR14, R92 ;  /* 0x000000005c0e72ca */ /* 0x000fdc00000e0000 */
[----:B------:R-:W3:Y:S01]  /*0f40*/  LDCU UR14, c[0x0][UR14+0x2a4] ;  /* 0x000054800e0e77ac */ /* 0x000ee20008000800 */
[----:B------:R-:W-:Y:S01]  /*0f50*/  ULOP3.LUT UR65, UR5, 0x3, URZ, 0xc0, !UPT ;  /* 0x0000000305417892 */ /* 0x000fe2000f8ec0ff */
[----:B-1----:R-:W-:Y:S01]  /*0f60*/  I2FP.F32.U32 R4, UR8 ;  /* 0x0000000800047c45 */ /* 0x002fe20008201000 */
[----:B------:R-:W-:Y:S01]  /*0f70*/  UISETP.GT.U32.AND UP3, UPT, UR64, 0xffff, UPT ;  /* 0x0000ffff4000788c */ /* 0x000fe2000bf64070 */
[----:B------:R-:W1:Y:S01]  /*0f80*/  S2UR UR52, SR_CTAID.Z ;  /* 0x00000000003479c3 */ /* 0x000e620000002700 */
[----:B------:R-:W-:Y:S02]  /*0f90*/  ULOP3.LUT UR61, UR4, 0x3000, URZ, 0xc0, !UPT ;  /* 0x00003000043d7892 */ /* 0x000fe4000f8ec0ff */
[----:B--2---:R-:W-:Y:S01]  /*0fa0*/  FMUL R4, R4, UR7 ;  /* 0x0000000704047c20 */ /* 0x004fe20008400000 */
[----:B------:R-:W-:Y:S01]  /*0fb0*/  USEL UR4, UR64, 0xffff, !UP3 ;  /* 0x0000ffff40047887 */ /* 0x000fe2000d800000 */
[----:B----4-:R-:W-:Y:S01]  /*0fc0*/  I2FP.F32.U32 R0, UR9 ;  /* 0x0000000900007c45 */ /* 0x010fe20008201000 */
[----:B------:R-:W2:Y:S03]  /*0fd0*/  LDCU UR28, c[0x0][0xf24] ;  /* 0x0001e480ff1c77ac */ /* 0x000ea60008000800 */
[----:B------:R-:W4:Y:S01]  /*0fe0*/  F2I.U32.TRUNC.NTZ R4, R4 ;  /* 0x0000000400047305 */ /* 0x000f22000020f000 */
[----:B---3--:R-:W-:Y:S01]  /*0ff0*/  FMUL R0, R0, UR11 ;  /* 0x0000000b00007c20 */ /* 0x008fe20008400000 */
[----:B------:R-:W-:-:S02]  /*1000*/  ULOP3.LUT UR4, UR4, 0xffff, URZ, 0xc0, !UPT ;  /* 0x0000ffff04047892 */ /* 0x000fc4000f8ec0ff */
[----:B------:R-:W-:Y:S01]  /*1010*/  ULOP3.LUT UR6, UR63, 0xc, URZ, 0xc0, !UPT ;  /* 0x0000000c3f067892 */ /* 0x000fe2000f8ec0ff */
[----:B------:R-:W-:-:S03]  /*1020*/  UMOV UR37, 0x1111 ;  /* 0x0000111100257882 */ /* 0x000fc60000000000 */
[----:B------:R-:W3:Y:S01]  /*1030*/  F2I.U32.TRUNC.NTZ R0, R0 ;  /* 0x0000000000007305 */ /* 0x000ee2000020f000 */
[----:B------:R-:W-:Y:S02]  /*1040*/  USHF.L.U32 UR37, UR37, UR4, URZ ;  /* 0x0000000425257299 */ /* 0x000fe400080006ff */
[----:B------:R-:W-:Y:S02]  /*1050*/  UISETP.GT.U32.AND UP2, UPT, UR6, 0xffff, UPT ;  /* 0x0000ffff0600788c */ /* 0x000fe4000bf44070 */
[----:B------:R-:W-:Y:S01]  /*1060*/  USHF.L.U32 UR55, UR63, 0x8, URZ ;  /* 0x000000083f377899 */ /* 0x000fe200080006ff */
[----:B----4-:R-:W-:Y:S01]  /*1070*/  R2UR UR5, R4 ;  /* 0x00000000040572ca */ /* 0x010fe200000e0000 */
[----:B------:R-:W-:Y:S02]  /*1080*/  USEL UR6, UR6, 0xffff, !UP2 ;  /* 0x0000ffff06067887 */ /* 0x000fe4000d000000 */
[----:B------:R-:W-:Y:S02]  /*1090*/  USHF.L.U32 UR60, UR63, 0xc, URZ ;  /* 0x0000000c3f3c7899 */ /* 0x000fe400080006ff */
[----:B------:R-:W-:-:S02]  /*10a0*/  USHF.L.U32 UR59, UR63, 0x6, URZ ;  /* 0x000000063f3b7899 */ /* 0x000fc400080006ff */
[----:B------:R-:W-:Y:S01]  /*10b0*/  USHF.L.U32 UR18, UR63, 0x5, URZ ;  /* 0x000000053f127899 */ /* 0x000fe200080006ff */
[----:B---3--:R-:W-:Y:S01]  /*10c0*/  R2UR UR7, R0 ;  /* 0x00000000000772ca */ /* 0x008fe200000e0000 */
[----:B------:R-:W-:Y:S01]  /*10d0*/  USHF.L.U32 UR10, UR63, 0x7, URZ ;  /* 0x000000073f0a7899 */ /* 0x000fe200080006ff */
[----:B------:R-:W-:Y:S01]  /*10e0*/  PRMT R0, RZ, 0x7610, R0 ;  /* 0x00007610ff007816 */ /* 0x000fe20000000000 */
[----:B------:R-:W-:Y:S02]  /*10f0*/  ULOP3.LUT UR55, UR55, 0x300, URZ, 0xc0, !UPT ;  /* 0x0000030037377892 */ /* 0x000fe4000f8ec0ff */
[----:B------:R-:W-:Y:S02]  /*1100*/  UIADD3 UR5, UPT, UPT, -UR5, URZ, URZ ;  /* 0x000000ff05057290 */ /* 0x000fe4000fffe1ff */
[----:B------:R-:W-:Y:S02]  /*1110*/  ULOP3.LUT UR6, UR6, 0xffff, URZ, 0xc0, !UPT ;  /* 0x0000ffff06067892 */ /* 0x000fe4000f8ec0ff */
[----:B------:R-:W-:Y:S01]  /*1120*/  UIMAD UR5, UR13, UR5, UR8 ;  /* 0x000000050d0572a4 */ /* 0x000fe2000f8e0208 */
[----:B------:R-:W-:Y:S01]  /*1130*/  UMOV UR29, 0xf ;  /* 0x0000000f001d7882 */ /* 0x000fe20000000000 */
[----:B------:R-:W3:Y:S04]  /*1140*/  LDCU UR32, c[0x0][0xf30] ;  /* 0x0001e600ff2077ac */ /* 0x000ee80008000800 */
[----:B------:R-:W-:Y:S01]  /*1150*/  IMAD.U32 R92, RZ, RZ, UR5 ;  /* 0x00000005ff5c7e24 */ /* 0x000fe2000f8e00ff */
[----:B------:R-:W-:-:S02]  /*1160*/  UIADD3 UR4, UPT, UPT, -UR7, URZ, URZ ;  /* 0x000000ff07047290 */ /* 0x000fc4000fffe1ff */
[----:B------:R-:W-:Y:S02]  /*1170*/  UISETP.NE.AND UP1, UPT, UR19, 0x2, UPT ;  /* 0x000000021300788c */ /* 0x000fe4000bf25270 */
[----:B------:R-:W-:Y:S02]  /*1180*/  UIMAD UR4, UR14, UR4, UR9 ;  /* 0x000000040e0472a4 */ /* 0x000fe4000f8e0209 */
[----:B------:R-:W-:Y:S02]  /*1190*/  ULOP3.LUT UR60, UR60, 0x3000, URZ, 0xc0, !UPT ;  /* 0x000030003c3c7892 */ /* 0x000fe4000f8ec0ff */
[----:B------:R-:W-:Y:S02]  /*11a0*/  ULOP3.LUT UR59, UR59, 0x300, URZ, 0xc0, !UPT ;  /* 0x000003003b3b7892 */ /* 0x000fe4000f8ec0ff */
[----:B------:R-:W-:Y:S01]  /*11b0*/  IMAD.U32 R91, RZ, RZ, UR4 ;  /* 0x00000004ff5b7e24 */ /* 0x000fe2000f8e00ff */
[----:B--2---:R-:W-:Y:S02]  /*11c0*/  UISETP.GE.AND UP4, UPT, UR28, 0x1, UPT ;  /* 0x000000011c00788c */ /* 0x004fe4000bf86270 */
[----:B------:R-:W-:-:S02]  /*11d0*/  ULOP3.LUT UR18, UR18, 0x80, URZ, 0xc0, !UPT ;  /* 0x0000008012127892 */ /* 0x000fc4000f8ec0ff */
[----:B------:R-:W-:Y:S01]  /*11e0*/  ULOP3.LUT UR10, UR10, 0x80, URZ, 0xc0, !UPT ;  /* 0x000000800a0a7892 */ /* 0x000fe2000f8ec0ff */
[----:B------:R-:W-:Y:S01]  /*11f0*/  UMOV UR20, UR8 ;  /* 0x0000000800147c82 */ /* 0x000fe20008000000 */
[----:B------:R-:W-:Y:S01]  /*1200*/  UMOV UR12, UR9 ;  /* 0x00000009000c7c82 */ /* 0x000fe20008000000 */
[----:B------:R-:W-:Y:S02]  /*1210*/  USHF.R.U32.HI UR53, URZ, 0x1, UR65 ;  /* 0x00000001ff357899 */ /* 0x000fe40008011641 */
[----:B------:R-:W-:Y:S02]  /*1220*/  USHF.R.U32.HI UR45, URZ, 0x9, UR55 ;  /* 0x00000009ff2d7899 */ /* 0x000fe40008011637 */
[----:B------:R-:W-:Y:S01]  /*1230*/  USHF.L.U32 UR29, UR29, UR6, URZ ;  /* 0x000000061d1d7299 */ /* 0x000fe200080006ff */
[----:B-1-3--:R-:W-:Y:S11]  /*1240*/  BRA.U UP5, `(.L_x_17) ;  /* 0x0000000105cc7547 */ /* 0x00aff6000b800000 */
[----:B------:R-:W-:Y:S02]  /*1250*/  R2UR UR4, R91 ;  /* 0x000000005b0472ca */ /* 0x000fe400000e0000 */
[----:B------:R-:W-:-:S11]  /*1260*/  R2UR UR25, R92 ;  /* 0x000000005c1972ca */ /* 0x000fd600000e0000 */
[----:B------:R-:W-:-:S04]  /*1270*/  UISETP.NE.AND UP3, UPT, UR4, URZ, UPT ;  /* 0x000000ff0400728c */ /* 0x000fc8000bf65270 */
[----:B------:R-:W-:Y:S02]  /*1280*/  UISETP.NE.AND UP2, UPT, UR25, URZ, UP3 ;  /* 0x000000ff1900728c */ /* 0x000fe40009f45270 */
[----:B------:R-:W-:Y:S02]  /*1290*/  USEL UR6, URZ, 0x2, UP3 ;  /* 0x00000002ff067887 */ /* 0x000fe40009800000 */
[----:B------:R-:W-:Y:S02]  /*12a0*/  USEL UR9, URZ, 0x1, UP2 ;  /* 0x00000001ff097887 */ /* 0x000fe40009000000 */
[----:B------:R-:W-:Y:S02]  /*12b0*/  UISETP.NE.AND UP2, UPT, UR4, 0x1, UPT ;  /* 0x000000010400788c */ /* 0x000fe4000bf45270 */
[----:B------:R-:W-:Y:S02]  /*12c0*/  USEL UR14, URZ, 0x4, UP3 ;  /* 0x00000004ff0e7887 */ /* 0x000fe40009800000 */
[----:B------:R-:W-:-:S02]  /*12d0*/  USEL UR21, URZ, 0x8, UP3 ;  /* 0x00000008ff157887 */ /* 0x000fc40009800000 */
[----:B------:R-:W-:Y:S02]  /*12e0*/  UISETP.NE.AND UP3, UPT, UR4, 0x2, UPT ;  /* 0x000000020400788c */ /* 0x000fe4000bf65270 */
[----:B------:R-:W-:Y:S02]  /*12f0*/  USEL UR5, URZ, 0x10, UP2 ;  /* 0x00000010ff057887 */ /* 0x000fe40009000000 */
[----:B------:R-:W-:Y:S02]  /*1300*/  USEL UR8, URZ, 0x20, UP2 ;  /* 0x00000020ff087887 */ /* 0x000fe40009000000 */
[----:B------:R-:W-:Y:S02]  /*1310*/  USEL UR15, URZ, 0x40, UP2 ;  /* 0x00000040ff0f7887 */ /* 0x000fe40009000000 */
[----:B------:R-:W-:Y:S02]  /*1320*/  USEL UR22, URZ, 0x80, UP2 ;  /* 0x00000080ff167887 */ /* 0x000fe40009000000 */
[----:B------:R-:W-:-:S02]  /*1330*/  UISETP.NE.AND UP2, UPT, UR4, 0x3, UPT ;  /* 0x000000030400788c */ /* 0x000fc4000bf45270 */
[----:B------:R-:W-:Y:S02]  /*1340*/  USEL UR4, URZ, 0x100, UP3 ;  /* 0x00000100ff047887 */ /* 0x000fe40009800000 */
[----:B------:R-:W-:Y:S02]  /*1350*/  USEL UR11, URZ, 0x200, UP3 ;  /* 0x00000200ff0b7887 */ /* 0x000fe40009800000 */
[----:B------:R-:W-:Y:S02]  /*1360*/  USEL UR16, URZ, 0x400, UP3 ;  /* 0x00000400ff107887 */ /* 0x000fe40009800000 */
[----:B------:R-:W-:Y:S02]  /*1370*/  USEL UR23, URZ, 0x800, UP3 ;  /* 0x00000800ff177887 */ /* 0x000fe40009800000 */
[----:B------:R-:W-:Y:S02]  /*1380*/  UISETP.NE.AND UP3, UPT, UR25, URZ, UPT ;  /* 0x000000ff1900728c */ /* 0x000fe4000bf65270 */
[----:B------:R-:W-:-:S02]  /*1390*/  USEL UR7, URZ, 0x1000, UP2 ;  /* 0x00001000ff077887 */ /* 0x000fc40009000000 */
[----:B------:R-:W-:Y:S02]  /*13a0*/  USEL UR13, URZ, 0x2000, UP2 ;  /* 0x00002000ff0d7887 */ /* 0x000fe40009000000 */
[----:B------:R-:W-:Y:S02]  /*13b0*/  USEL UR17, URZ, 0x4000, UP2 ;  /* 0x00004000ff117887 */ /* 0x000fe40009000000 */
[----:B------:R-:W-:Y:S02]  /*13c0*/  USEL UR24, URZ, 0x8000, UP2 ;  /* 0x00008000ff187887 */ /* 0x000fe40009000000 */
[----:B------:R-:W-:Y:S02]  /*13d0*/  UISETP.NE.AND UP2, UPT, UR25, 0x1, UPT ;  /* 0x000000011900788c */ /* 0x000fe4000bf45270 */
[----:B------:R-:W-:Y:S02]  /*13e0*/  USEL UR5, UR5, 0x10, UP3 ;  /* 0x0000001005057887 */ /* 0x000fe40009800000 */
[----:B------:R-:W-:-:S02]  /*13f0*/  USEL UR4, UR4, 0x100, UP3 ;  /* 0x0000010004047887 */ /* 0x000fc40009800000 */
[----:B------:R-:W-:Y:S02]  /*1400*/  USEL UR7, UR7, 0x1000, UP3 ;  /* 0x0000100007077887 */ /* 0x000fe40009800000 */
[----:B------:R-:W-:Y:S02]  /*1410*/  USEL UR6, UR6, 0x2, UP2 ;  /* 0x0000000206067887 */ /* 0x000fe40009000000 */
[----:B------:R-:W-:Y:S02]  /*1420*/  UIADD3 UR4, UPT, UPT, UR4, UR5, UR9 ;  /* 0x0000000504047290 */ /* 0x000fe4000fffe009 */
[----:B------:R-:W-:Y:S02]  /*1430*/  UISETP.NE.AND UP3, UPT, UR25, 0x2, UPT ;  /* 0x000000021900788c */ /* 0x000fe4000bf65270 */
[----:B------:R-:W-:Y:S02]  /*1440*/  USEL UR8, UR8, 0x20, UP2 ;  /* 0x0000002008087887 */ /* 0x000fe40009000000 */
[----:B------:R-:W-:-:S02]  /*1450*/  USEL UR5, UR11, 0x200, UP2 ;  /* 0x000002000b057887 */ /* 0x000fc40009000000 */
[----:B------:R-:W-:Y:S02]  /*1460*/  UIADD3 UR4, UPT, UPT, UR6, UR7, UR4 ;  /* 0x0000000706047290 */ /* 0x000fe4000fffe004 */
[----:B------:R-:W-:Y:S02]  /*1470*/  USEL UR9, UR13, 0x2000, UP2 ;  /* 0x000020000d097887 */ /* 0x000fe40009000000 */
[----:B------:R-:W-:Y:S02]  /*1480*/  USEL UR7, UR14, 0x4, UP3 ;  /* 0x000000040e077887 */ /* 0x000fe40009800000 */
[----:B------:R-:W-:Y:S02]  /*1490*/  UIADD3 UR4, UPT, UPT, UR5, UR8, UR4 ;  /* 0x0000000805047290 */ /* 0x000fe4000fffe004 */
[----:B------:R-:W-:Y:S02]  /*14a0*/  UISETP.NE.AND UP2, UPT, UR25, 0x3, UPT ;  /* 0x000000031900788c */ /* 0x000fe4000bf45270 */
[----:B------:R-:W-:-:S02]  /*14b0*/  USEL UR6, UR15, 0x40, UP3 ;  /* 0x000000400f067887 */ /* 0x000fc40009800000 */
[----:B------:R-:W-:Y:S02]  /*14c0*/  USEL UR5, UR16, 0x400, UP3 ;  /* 0x0000040010057887 */ /* 0x000fe40009800000 */
[----:B------:R-:W-:Y:S02]  /*14d0*/  UIADD3 UR4, UPT, UPT, UR7, UR9, UR4 ;  /* 0x0000000907047290 */ /* 0x000fe4000fffe004 */
[----:B------:R-:W-:Y:S02]  /*14e0*/  USEL UR9, UR17, 0x4000, UP3 ;  /* 0x0000400011097887 */ /* 0x000fe40009800000 */
[----:B------:R-:W-:Y:S02]  /*14f0*/  USEL UR8, UR21, 0x8, UP2 ;  /* 0x0000000815087887 */ /* 0x000fe40009000000 */
[----:B------:R-:W-:Y:S02]  /*1500*/  UIADD3 UR4, UPT, UPT, UR5, UR6, UR4 ;  /* 0x0000000605047290 */ /* 0x000fe4000fffe004 */
[----:B------:R-:W-:-:S02]  /*1510*/  USEL UR7, UR22, 0x80, UP2 ;  /* 0x0000008016077887 */ /* 0x000fc40009000000 */
[----:B------:R-:W-:Y:S02]  /*1520*/  USEL UR6, UR23, 0x800, UP2 ;  /* 0x0000080017067887 */ /* 0x000fe40009000000 */
[----:B------:R-:W-:Y:S02]  /*1530*/  UIADD3 UR4, UPT, UPT, UR8, UR9, UR4 ;  /* 0x0000000908047290 */ /* 0x000fe4000fffe004 */
[----:B------:R-:W-:Y:S02]  /*1540*/  USEL UR5, UR24, 0x8000, UP2 ;  /* 0x0000800018057887 */ /* 0x000fe40009000000 */
[----:B------:R-:W-:-:S04]  /*1550*/  UIADD3 UR4, UPT, UPT, UR6, UR7, UR4 ;  /* 0x0000000706047290 */ /* 0x000fc8000fffe004 */
[----:B------:R-:W-:-:S06]  /*1560*/  UIADD3 UR4, UPT, UPT, UR4, UR5, URZ ;  /* 0x0000000504047290 */ /* 0x000fcc000fffe0ff */
[----:B------:R-:W-:Y:S02]  /*1570*/  IMAD.U32 R0, RZ, RZ, UR4 ;  /* 0x00000004ff007e24 */ /* 0x000fe4000f8e00ff */
.L_x_17:
[----:B------:R-:W-:Y:S05]  /*1580*/  BRA.U !UP4, `(.L_x_18) ;  /* 0x000000010cd47547 */ /* 0x000fea000b800000 */
[----:B------:R-:W1:Y:S01]  /*1590*/  LDCU.128 UR24, c[0x0][0xf10] ;  /* 0x0001e200ff1877ac */ /* 0x000e620008000c00 */
[----:B------:R-:W2:Y:S01]  /*15a0*/  LDCU UR6, c[0x0][0x370] ;  /* 0x00006e00ff0677ac */ /* 0x000ea20008000800 */
[----:B------:R-:W3:Y:S01]  /*15b0*/  LDCU UR5, c[0x0][0x374] ;  /* 0x00006e80ff0577ac */ /* 0x000ee20008000800 */
[----:B------:R-:W4:Y:S01]  /*15c0*/  LDCU UR21, c[0x0][0xf0c] ;  /* 0x0001e180ff1577ac */ /* 0x000f220008000800 */
[----:B------:R-:W4:Y:S01]  /*15d0*/  LDCU UR7, c[0x0][0xf20] ;  /* 0x0001e400ff0777ac */ /* 0x000f220008000800 */
[----:B------:R-:W4:Y:S01]  /*15e0*/  LDCU.64 UR8, c[0x0][0xf28] ;  /* 0x0001e500ff0877ac */ /* 0x000f220008000a00 */
[----:B-1----:R-:W-:Y:S02]  /*15f0*/  UISETP.NE.AND UP3, UPT, UR26, 0x1, UPT ;  /* 0x000000011a00788c */ /* 0x002fe4000bf65270 */
[----:B---3--:R-:W-:Y:S02]  /*1600*/  UIMAD.WIDE.U32 UR14, UR5, UR27, URZ ;  /* 0x0000001b050e72a5 */ /* 0x008fe4000f8e00ff */
[----:B--2---:R-:W-:-:S02]  /*1610*/  UIMAD.WIDE.U32 UR22, UR6, UR24, URZ ;  /* 0x00000018061672a5 */ /* 0x004fc4000f8e00ff */
[----:B----4-:R-:W-:Y:S02]  /*1620*/  UISETP.NE.AND UP4, UPT, UR21, 0x1, UPT ;  /* 0x000000011500788c */ /* 0x010fe4000bf85270 */
[----:B------:R-:W-:Y:S01]  /*1630*/  UISETP.NE.AND UP2, UPT, UR28, 0x1, UPT ;  /* 0x000000011c00788c */ /* 0x000fe2000bf45270 */
[----:B------:R-:W-:Y:S02]  /*1640*/  UMOV UR14, UR15 ;  /* 0x0000000f000e7c82 */ /* 0x000fe40008000000 */
[----:B------:R-:W-:Y:S01]  /*1650*/  UMOV UR22, UR23 ;  /* 0x0000001700167c82 */ /* 0x000fe20008000000 */
[----:B------:R-:W-:Y:S02]  /*1660*/  @UP3 USHF.R.U32.HI UR5, URZ, UR7, UR14 ;  /* 0x00000007ff053299 */ /* 0x000fe4000801160e */
[----:B------:R-:W-:Y:S02]  /*1670*/  UIMAD.WIDE.U32 UR30, UR12, UR27, URZ ;  /* 0x0000001b0c1e72a5 */ /* 0x000fe4000f8e00ff */
[----:B------:R-:W-:-:S02]  /*1680*/  UIMAD.WIDE.U32 UR14, UR5, UR8, URZ ;  /* 0x00000008050e72a5 */ /* 0x000fc4000f8e00ff */
[----:B------:R-:W-:Y:S02]  /*1690*/  @UP4 USHF.R.U32.HI UR6, URZ, UR25, UR22 ;  /* 0x00000019ff064299 */ /* 0x000fe40008011616 */
[----:B------:R-:W-:Y:S02]  /*16a0*/  UIMAD.WIDE.U32 UR16, UR20, UR24, URZ ;  /* 0x00000018141072a5 */ /* 0x000fe4000f8e00ff */
[----:B------:R-:W-:Y:S01]  /*16b0*/  UIMAD.WIDE.U32 UR22, UR6, UR8, URZ ;  /* 0x00000008061672a5 */ /* 0x000fe2000f8e00ff */
[----:B------:R-:W-:Y:S01]  /*16c0*/  UMOV UR4, UR31 ;  /* 0x0000001f00047c82 */ /* 0x000fe20008000000 */
[----:B------:R-:W-:Y:S01]  /*16d0*/  UMOV UR14, UR15 ;  /* 0x0000000f000e7c82 */ /* 0x000fe20008000000 */
[----:B------:R-:W-:Y:S02]  /*16e0*/  USHF.R.U32.HI UR4, URZ, UR7, UR4 ;  /* 0x00000007ff047299 */ /* 0x000fe40008011604 */
[----:B------:R-:W-:Y:S01]  /*16f0*/  @UP2 USHF.R.U32.HI UR5, URZ, UR9, UR14 ;  /* 0x00000009ff052299 */ /* 0x000fe2000801160e */
[----:B------:R-:W-:Y:S01]  /*1700*/  UMOV UR16, UR17 ;  /* 0x0000001100107c82 */ /* 0x000fe20008000000 */
[----:B------:R-:W-:Y:S01]  /*1710*/  UMOV UR22, UR23 ;  /* 0x0000001700167c82 */ /* 0x000fe20008000000 */
[----:B------:R-:W-:-:S02]  /*1720*/  USHF.R.U32.HI UR25, URZ, UR25, UR16 ;  /* 0x00000019ff197299 */ /* 0x000fc40008011610 */
[----:B------:R-:W-:Y:S02]  /*1730*/  USEL UR4, UR12, UR4, !UP3 ;  /* 0x000000040c047287 */ /* 0x000fe4000d800000 */
[----:B------:R-:W-:Y:S02]  /*1740*/  @UP2 USHF.R.U32.HI UR6, URZ, UR9, UR22 ;  /* 0x00000009ff062299 */ /* 0x000fe40008011616 */
[----:B------:R-:W-:Y:S02]  /*1750*/  UIMAD UR7, UR5, UR28, URZ ;  /* 0x0000001c050772a4 */ /* 0x000fe4000f8e02ff */
[----:B------:R-:W-:Y:S02]  /*1760*/  USEL UR5, UR20, UR25, !UP4 ;  /* 0x0000001914057287 */ /* 0x000fe4000e000000 */
[----:B------:R-:W-:Y:S02]  /*1770*/  UIMAD UR11, UR6, UR28, URZ ;  /* 0x0000001c060b72a4 */ /* 0x000fe4000f8e02ff */
[----:B------:R-:W-:-:S02]  /*1780*/  UISETP.GE.AND UP3, UPT, UR4, UR7, UPT ;  /* 0x000000070400728c */ /* 0x000fc4000bf66270 */
[----:B------:R-:W-:Y:S02]  /*1790*/  UIMAD.WIDE.U32 UR14, UR4, UR8, URZ ;  /* 0x00000008040e72a5 */ /* 0x000fe4000f8e00ff */
[----:B------:R-:W-:Y:S02]  /*17a0*/  UISETP.GE.OR UP3, UPT, UR5, UR11, UP3 ;  /* 0x0000000b0500728c */ /* 0x000fe40009f66670 */
[----:B------:R-:W-:Y:S02]  /*17b0*/  UIMAD.WIDE.U32 UR16, UR5, UR8, URZ ;  /* 0x00000008051072a5 */ /* 0x000fe4000f8e00ff */
[----:B------:R-:W-:Y:S01]  /*17c0*/  UIADD3 UR11, UPT, UPT, -UR4, URZ, URZ ;  /* 0x000000ff040b7290 */ /* 0x000fe2000fffe1ff */
[----:B------:R-:W-:Y:S01]  /*17d0*/  UMOV UR8, UR15 ;  /* 0x0000000f00087c82 */ /* 0x000fe20008000000 */
[----:B------:R-:W-:Y:S02]  /*17e0*/  UIADD3 UR13, UPT, UPT, -UR5, URZ, URZ ;  /* 0x000000ff050d7290 */ /* 0x000fe4000fffe1ff */
[----:B------:R-:W-:-:S03]  /*17f0*/  USHF.R.U32.HI UR8, URZ, UR9, UR8 ;  /* 0x00000009ff087299 */ /* 0x000fc60008011608 */
[----:B------:R-:W-:Y:S01]  /*1800*/  @!UP3 UMOV UR7, UR17 ;  /* 0x000000110007bc82 */ /* 0x000fe20008000000 */
[----:B------:R-:W-:Y:S02]  /*1810*/  UIMAD UR12, UR26, UR11, UR12 ;  /* 0x0000000b1a0c72a4 */ /* 0x000fe4000f8e020c */
[----:B------:R-:W-:Y:S02]  /*1820*/  USEL UR8, UR4, UR8, !UP2 ;  /* 0x0000000804087287 */ /* 0x000fe4000d000000 */
[----:B------:R-:W-:Y:S02]  /*1830*/  @!UP3 USHF.R.U32.HI UR7, URZ, UR9, UR7 ;  /* 0x00000009ff07b299 */ /* 0x000fe40008011607 */
[----:B------:R-:W-:Y:S02]  /*1840*/  UIADD3 UR9, UPT, UPT, -UR8, URZ, URZ ;  /* 0x000000ff08097290 */ /* 0x000fe4000fffe1ff */
[----:B------:R-:W-:Y:S02]  /*1850*/  @!UP3 USEL UR7, UR5, UR7, !UP2 ;  /* 0x000000070507b287 */ /* 0x000fe4000d000000 */
[----:B------:R-:W-:-:S02]  /*1860*/  UIMAD UR9, UR28, UR9, UR4 ;  /* 0x000000091c0972a4 */ /* 0x000fc4000f8e0204 */
[----:B------:R-:W-:Y:S02]  /*1870*/  @!UP3 UIADD3 UR8, UPT, UPT, UR8, -UR7, URZ ;  /* 0x800000070808b290 */ /* 0x000fe4000fffe0ff */
[----:B------:R-:W-:Y:S02]  /*1880*/  @!UP3 UIMAD UR6, UR9, UR6, UR7 ;  /* 0x000000060906b2a4 */ /* 0x000fe4000f8e0207 */
[----:B------:R-:W-:Y:S02]  /*1890*/  @!UP3 UIMAD UR4, UR8, UR28, UR5 ;  /* 0x0000001c0804b2a4 */ /* 0x000fe4000f8e0205 */
[----:B------:R-:W-:Y:S02]  /*18a0*/  UIMAD UR20, UR21, UR13, UR20 ;  /* 0x0000000d151472a4 */ /* 0x000fe4000f8e0214 */
[----:B------:R-:W-:Y:S01]  /*18b0*/  UIMAD UR12, UR4, UR26, UR12 ;  /* 0x0000001a040c72a4 */ /* 0x000fe2000f8e020c */
[----:B------:R-:W-:Y:S02]  /*18c0*/  @!UP3 UMOV UR5, UR6 ;  /* 0x000000060005bc82 */ /* 0x000fe40008000000 */
[----:B------:R-:W-:-:S12]  /*18d0*/  UIMAD UR20, UR5, UR21, UR20 ;  /* 0x00000015051472a4 */ /* 0x000fd8000f8e0214 */
.L_x_18:
[----:B------:R-:W-:-:S09]  /*18e0*/  UISETP.NE.AND UP2, UPT, UR32, 0x1, UPT ;  /* 0x000000012000788c */ /* 0x000fd2000bf45270 */
[----:B------:R-:W-:Y:S05]  /*18f0*/  BRA.U UP2, `(.L_x_19) ;  /* 0x0000000102447547 */ /* 0x000fea000b800000 */
[----:B------:R-:W1:Y:S01]  /*1900*/  LDCU.128 UR24, c[0x0][0xf10] ;  /* 0x0001e200ff1877ac */ /* 0x000e620008000c00 */
[----:B------:R-:W2:Y:S01]  /*1910*/  LDCU UR8, c[0x0][0xf0c] ;  /* 0x0001e180ff0877ac */ /* 0x000ea20008000800 */
[----:B------:R-:W3:Y:S01]  /*1920*/  LDCU UR9, c[0x0][0xf20] ;  /* 0x0001e400ff0977ac */ /* 0x000ee20008000800 */
[----:B-1----:R-:W-:Y:S02]  /*1930*/  UIMAD.WIDE.U32 UR6, UR20, UR24, URZ ;  /* 0x00000018140672a5 */ /* 0x002fe4000f8e00ff */
[----:B------:R-:W-:Y:S02]  /*1940*/  UIMAD.WIDE.U32 UR4, UR12, UR27, URZ ;  /* 0x0000001b0c0472a5 */ /* 0x000fe4000f8e00ff */
[----:B--2---:R-:W-:Y:S02]  /*1950*/  UISETP.NE.AND UP3, UPT, UR8, 0x1, UPT ;  /* 0x000000010800788c */ /* 0x004fe4000bf65270 */
[----:B------:R-:W-:Y:S01]  /*1960*/  UISETP.NE.AND UP2, UPT, UR26, 0x1, UPT ;  /* 0x000000011a00788c */ /* 0x000fe2000bf45270 */
[----:B------:R-:W-:-:S02]  /*1970*/  UMOV UR6, UR7 ;  /* 0x0000000700067c82 */ /* 0x000fc40008000000 */
[----:B------:R-:W-:Y:S01]  /*1980*/  UMOV UR4, UR5 ;  /* 0x0000000500047c82 */ /* 0x000fe20008000000 */
[----:B------:R-:W-:Y:S02]  /*1990*/  USHF.R.U32.HI UR25, URZ, UR25, UR6 ;  /* 0x00000019ff197299 */ /* 0x000fe40008011606 */
[----:B---3--:R-:W-:Y:S02]  /*19a0*/  USHF.R.U32.HI UR4, URZ, UR9, UR4 ;  /* 0x00000009ff047299 */ /* 0x008fe40008011604 */
[----:B------:R-:W-:Y:S02]  /*19b0*/  USEL UR5, UR20, UR25, !UP3 ;  /* 0x0000001914057287 */ /* 0x000fe4000d800000 */
[----:B------:R-:W-:-:S04]  /*19c0*/  USEL UR4, UR12, UR4, !UP2 ;  /* 0x000000040c047287 */ /* 0x000fc8000d000000 */
[----:B------:R-:W-:Y:S02]  /*19d0*/  UIADD3 UR6, UPT, UPT, UR5, -UR4, URZ ;  /* 0x8000000405067290 */ /* 0x000fe4000fffe0ff */
[----:B------:R-:W-:Y:S02]  /*19e0*/  UIADD3 UR4, UPT, UPT, -UR5, UR4, URZ ;  /* 0x0000000405047290 */ /* 0x000fe4000fffe1ff */
[----:B------:R-:W-:Y:S02]  /*19f0*/  UIMAD UR12, UR6, UR26, UR12 ;  /* 0x0000001a060c72a4 */ /* 0x000fe4000f8e020c */
[----:B------:R-:W-:-:S12]  /*1a00*/  UIMAD UR20, UR4, UR8, UR20 ;  /* 0x00000008041472a4 */ /* 0x000fd8000f8e0214 */
.L_x_19:
[----:B------:R-:W-:Y:S05]  /*1a10*/  BRA.U !UP0, `(.L_x_20) ;  /* 0x00000001080c7547 */ /* 0x000fea000b800000 */
[----:B------:R-:W-:Y:S01]  /*1a20*/  UCGABAR_WAIT ;  /* 0x0000000000007dc7 */ /* 0x000fe20008000000 */
[----:B------:R-:W-:Y:S01]  /*1a30*/  CCTL.IVALL ;  /* 0x00000000ff00798f */ /* 0x000fe20002000000 */
[----:B------:R-:W-:Y:S05]  /*1a40*/  BRA `(.L_x_21) ;  /* 0x0000000000047947 */ /* 0x000fea0003800000 */
.L_x_20:
[----:B------:R-:W-:Y:S06]  /*1a50*/  BAR.SYNC.DEFER_BLOCKING 0x0 ;  /* 0x0000000000007b1d */ /* 0x000fec0000010000 */
.L_x_21:
[----:B------:R-:W-:Y:S05]  /*1a60*/  BRA.U UP1, `(.L_x_22) ;  /* 0x0000001501a07547 */ /* 0x000fea000b800000 */
[----:B------:R-:W1:Y:S01]  /*1a70*/  LDCU UR5, c[0x0][0x38c] ;  /* 0x00007180ff0577ac */ /* 0x000e620008000800 */
[----:B------:R-:W2:Y:S01]  /*1a80*/  LDC R8, c[0x0][0x370] ;  /* 0x0000dc00ff087b82 */ /* 0x000ea20000000800 */
[----:B------:R-:W-:Y:S01]  /*1a90*/  PLOP3.LUT P1, PT, PT, PT, UP6, 0x80, 0x8 ;  /* 0x000000000008781c */ /* 0x000fe20003f2f068 */
[----:B------:R-:W-:Y:S01]  /*1aa0*/  IMAD.MOV.U32 R15, RZ, RZ, 0x1 ;  /* 0x00000001ff0f7424 */ /* 0x000fe200078e00ff */
[----:B------:R-:W-:Y:S01]  /*1ab0*/  ISETP.EQ.OR P4, PT, R3, RZ, P5 ;  /* 0x000000ff0300720c */ /* 0x000fe20002f82670 */
[----:B------:R-:W-:Y:S01]  /*1ac0*/  IMAD.MOV.U32 R14, RZ, RZ, RZ ;  /* 0x000000ffff0e7224 */ /* 0x000fe200078e00ff */
[----:B------:R-:W-:Y:S02]  /*1ad0*/  PLOP3.LUT P1, PT, P1, PT, PT, 0x8, 0x80 ;  /* 0x000000000080781c */ /* 0x000fe40000f2e170 */
[----:B------:R-:W-:Y:S01]  /*1ae0*/  CS2R R12, SRZ ;  /* 0x00000000000c7805 */ /* 0x000fe2000001ff00 */
[----:B------:R-:W-:Y:S01]  /*1af0*/  IMAD.MOV.U32 R11, RZ, RZ, 0x1 ;  /* 0x00000001ff0b7424 */ /* 0x000fe200078e00ff */
[----:B------:R-:W3:Y:S01]  /*1b00*/  LDC R0, c[0x0][0x374] ;  /* 0x0000dd00ff007b82 */ /* 0x000ee20000000800 */
[----:B------:R-:W4:Y:S01]  /*1b10*/  LDCU.64 UR46, c[0x0][0x348] ;  /* 0x00006900ff2e77ac */ /* 0x000f220008000a00 */
[----:B------:R-:W-:Y:S01]  /*1b20*/  UMOV UR15, URZ ;  /* 0x000000ff000f7c82 */ /* 0x000fe20008000000 */
[----:B-1----:R-:W-:-:S02]  /*1b30*/  UIADD3 UR4, UPT, UPT, UR5, 0xff, URZ ;  /* 0x000000ff05047890 */ /* 0x002fc4000fffe0ff */
[----:B------:R-:W-:Y:S02]  /*1b40*/  UIADD3 UR69, UPT, UPT, UR5, 0x1fe, URZ ;  /* 0x000001fe05457890 */ /* 0x000fe4000fffe0ff */
[----:B------:R-:W-:-:S04]  /*1b50*/  USHF.R.S32.HI UR67, URZ, 0x1f, UR4 ;  /* 0x0000001fff437899 */ /* 0x000fc80008011404 */
[----:B------:R-:W-:Y:S02]  /*1b60*/  ULEA.HI UR67, UR67, UR4, URZ, 0x8 ;  /* 0x0000000443437291 */ /* 0x000fe4000f8f40ff */
[----:B------:R-:W-:Y:S02]  /*1b70*/  UIADD3 UR4, UPT, UPT, UR5, -0x1, URZ ;  /* 0xffffffff05047890 */ /* 0x000fe4000fffe0ff */
[----:B------:R-:W-:Y:S02]  /*1b80*/  USHF.R.S32.HI UR67, URZ, 0x8, UR67 ;  /* 0x00000008ff437899 */ /* 0x000fe40008011443 */
[----:B------:R-:W-:Y:S02]  /*1b90*/  UISETP.GE.U32.AND UP1, UPT, UR4, -0x1ff, UPT ;  /* 0xfffffe010400788c */ /* 0x000fe4000bf26070 */
[----:B------:R-:W-:-:S04]  /*1ba0*/  UISETP.LT.U32.AND UP0, UPT, UR67, 0x3, UPT ;  /* 0x000000034300788c */ /* 0x000fc8000bf01070 */
[----:B------:R-:W-:Y:S02]  /*1bb0*/  USEL UR66, UR67, 0x3, UP0 ;  /* 0x0000000343427887 */ /* 0x000fe40008000000 */
[----:B------:R-:W-:Y:S02]  /*1bc0*/  UISETP.NE.AND UP0, UPT, UR19, URZ, UPT ;  /* 0x000000ff1300728c */ /* 0x000fe4000bf05270 */
[----:B------:R-:W-:Y:S02]  /*1bd0*/  UIADD3 UR54, UPT, UPT, UR66, -0x1, URZ ;  /* 0xffffffff42367890 */ /* 0x000fe4000fffe0ff */
[----:B------:R-:W-:Y:S02]  /*1be0*/  @UP1 UIADD3 UR54, UPT, UPT, UR66, URZ, URZ ;  /* 0x000000ff42361290 */ /* 0x000fe4000fffe0ff */
[----:B------:R-:W-:Y:S02]  /*1bf0*/  USEL UR58, UR58, 0x2, UP0 ;  /* 0x000000023a3a7887 */ /* 0x000fe40008000000 */
[----:B------:R-:W-:-:S02]  /*1c00*/  UIADD3 UR68, UPT, UPT, UR67, -UR66, URZ ;  /* 0x8000004243447290 */ /* 0x000fc4000fffe0ff */
[----:B--2-4-:R-:W-:-:S12]  /*1c10*/  UIADD3 UR54, UPT, UPT, UR54, 0x1, URZ ;  /* 0x0000000136367890 */ /* 0x014fd8000fffe0ff */
.L_x_46:
[----:B------:R-:W-:Y:S01]  /*1c20*/  UISETP.NE.AND UP0, UPT, UR63, URZ, UPT ;  /* 0x000000ff3f00728c */ /* 0x000fe2000bf05270 */
[----:B------:R-:W1:Y:S08]  /*1c30*/  S2UR UR63, SR_CgaCtaId ;  /* 0x00000000003f79c3 */ /* 0x000e700000008800 */
[----:B------:R-:W-:Y:S05]  /*1c40*/  BRA.U UP0, `(.L_x_23) ;  /* 0x0000000100347547 */ /* 0x000fea000b800000 */
[----:B------:R-:W2:Y:S01]  /*1c50*/  S2R R2, SR_CgaCtaId ;  /* 0x0000000000027919 */ /* 0x000ea20000008800 */
[----:B------:R-:W-:-:S04]  /*1c60*/  MOV R3, 0x400 ;  /* 0x0000040000037802 */ /* 0x000fc80000000f00 */
[----:B--2---:R-:W-:Y:S02]  /*1c70*/  LEA R2, R2, R3, 0x18 ;  /* 0x0000000302027211 */ /* 0x004fe400078ec0ff */
[----:B------:R-:W-:-:S03]  /*1c80*/  SHF.L.U32 R3, R11, 0x1f, RZ ;  /* 0x0000001f0b037819 */ /* 0x000fc600000006ff */
[----:B------:R-:W-:-:S04]  /*1c90*/  IMAD R2, R12, 0x8, R2 ;  /* 0x000000080c027824 */ /* 0x000fc800078e0202 */
[----:B------:R-:W2:Y:S02]  /*1ca0*/  SYNCS.PHASECHK.TRANS64.TRYWAIT P0, [R2+URZ+0xd0], R3 ;  /* 0x0000d003020075a7 */ /* 0x000ea400080011ff */
[----:B--2---:R-:W-:Y:S05]  /*1cb0*/  @!P0 BRA `(.L_x_24) ;  /* 0x000000d000408947 */ /* 0x004fea0003800000 */
.L_x_191:
[----:B------:R-:W-:Y:S01]  /*1cc0*/  VIADD R12, R12, 0x1 ;  /* 0x000000010c0c7836 */ /* 0x000fe20000000000 */
[----:B------:R2:W-:Y:S04]  /*1cd0*/  SYNCS.ARRIVE.TRANS64.A1T0 RZ, [R2+URZ+0xc0], RZ ;  /* 0x0000c0ff02ff79a7 */ /* 0x0005e800081000ff */
[----:B------:R-:W-:-:S04]  /*1ce0*/  ISETP.NE.AND P0, PT, R12, 0x2, PT ;  /* 0x000000020c00780c */ /* 0x000fc80003f05270 */
[----:B------:R-:W-:Y:S02]  /*1cf0*/  SEL R12, R12, RZ, P0 ;  /* 0x000000ff0c0c7207 */ /* 0x000fe40000000000 */
[----:B--2---:R-:W-:-:S04]  /*1d00*/  SEL R2, RZ, 0x1, P0 ;  /* 0x00000001ff027807 */ /* 0x004fc80000000000 */
[----:B------:R-:W-:-:S07]  /*1d10*/  LOP3.LUT R11, R11, R2, RZ, 0x3c, !PT ;  /* 0x000000020b0b7212 */ /* 0x000fce00078e3cff */
.L_x_23:
[----:B------:R-:W-:Y:S01]  /*1d20*/  UMOV UR14, 0x400 ;  /* 0x00000400000e7882 */ /* 0x000fe20000000000 */
[----:B------:R-:W-:Y:S01]  /*1d30*/  SHF.L.U32 R2, R15, 0x1f, RZ ;  /* 0x0000001f0f027819 */ /* 0x000fe200000006ff */
[----:B-1----:R-:W-:Y:S02]  /*1d40*/  ULEA UR14, UR63, UR14, 0x18 ;  /* 0x0000000e3f0e7291 */ /* 0x002fe4000f8ec0ff */
[----:B------:R-:W-:Y:S02]  /*1d50*/  UISETP.GE.U32.AND UP0, UPT, UR69, 0x1ff, UPT ;  /* 0x000001ff4500788c */ /* 0x000fe4000bf06070 */
[----:B------:R-:W-:Y:S02]  /*1d60*/  ULEA UR4, UR15, UR14, 0x3 ;  /* 0x0000000e0f047291 */ /* 0x000fe4000f8e18ff */
[----:B------:R-:W-:Y:S02]  /*1d70*/  ULEA UR51, UR20, UR65, 0x2 ;  /* 0x0000004114337291 */ /* 0x000fe4000f8e10ff */
[----:B------:R-:W-:-:S02]  /*1d80*/  ULEA UR35, UR12, UR64, 0x2 ;  /* 0x000000400c237291 */ /* 0x000fc4000f8e10ff */
[----:B------:R-:W-:Y:S02]  /*1d90*/  USHF.L.U32 UR51, UR51, 0x5, URZ ;  /* 0x0000000533337899 */ /* 0x000fe400080006ff */
[----:B------:R-:W-:Y:S01]  /*1da0*/  USHF.L.U32 UR35, UR35, 0x5, URZ ;  /* 0x0000000523237899 */ /* 0x000fe200080006ff */
[----:B------:R1:W2:Y:S01]  /*1db0*/  SYNCS.PHASECHK.TRANS64.TRYWAIT P2, [UR4+0x18], R2 ;  /* 0x00001802ff0075a7 */ /* 0x0002a20008041104 */
[----:B------:R-:W-:Y:S01]  /*1dc0*/  UMOV UR7, URZ ;  /* 0x000000ff00077c82 */ /* 0x000fe20008000000 */
[----:B------:R-:W-:Y:S09]  /*1dd0*/  BRA.U !UP0, `(.L_x_25) ;  /* 0x0000000508547547 */ /* 0x000ff2000b800000 */
[----:B------:R-:W-:Y:S01]  /*1de0*/  UMOV UR5, URZ ;  /* 0x000000ff00057c82 */ /* 0x000fe20008000000 */
[----:B------:R-:W-:-:S05]  /*1df0*/  UMOV UR6, UR15 ;  /* 0x0000000f00067c82 */ /* 0x000fca0008000000 */
.L_x_33:
[----:B------:R-:W-:Y:S01]  /*1e00*/  ULEA UR49, UR6, UR14, 0x3 ;  /* 0x0000000e06317291 */ /* 0x000fe2000f8e18ff */
[----:B--2---:R-:W-:Y:S01]  /*1e10*/  @!P5 MOV R3, 0x10800 ;  /* 0x000108000003d802 */ /* 0x004fe20000000f00 */
[----:B--2-4-:R-:W-:Y:S10]  /*1e20*/  @P2 BRA `(.L_x_26) ;  /* 0x00000000000c2947 */ /* 0x014ff40003800000 */
[----:B------:R-:W-:-:S04]  /*1e30*/  SHF.L.U32 R4, R15, 0x1f, RZ ;  /* 0x0000001f0f047819 */ /* 0x000fc800000006ff */
[----:B------:R-:W2:Y:S02]  /*1e40*/  SYNCS.PHASECHK.TRANS64.TRYWAIT P0, [UR49+0x18], R4 ;  /* 0x00001804ff0075a7 */ /* 0x000ea40008001131 */
[----:B--2---:R-:W-:Y:S05]  /*1e50*/  @!P0 BRA `(.L_x_27) ;  /* 0x000000cc00ec8947 */ /* 0x004fea0003800000 */
.L_x_26:
[----:B------:R2:W-:Y:S01]  /*1e60*/  @!P5 SYNCS.ARRIVE.TRANS64 RZ, [UR49], R3 ;  /* 0x00000003ffffd9a7 */ /* 0x0005e20008000031 */
[----:B------:R-:W-:-:S04]  /*1e70*/  ULOP3.LUT UR4, UR58, 0x2, URZ, 0xfc, !UPT ;  /* 0x000000023a047892 */ /* 0x000fc8000f8efcff */
[----:B------:R-:W-:-:S09]  /*1e80*/  UISETP.NE.AND UP0, UPT, UR4, 0x2, UPT ;  /* 0x000000020400788c */ /* 0x000fd2000bf05270 */
[----:B------:R-:W-:Y:S05]  /*1e90*/  BRA.U UP0, `(.L_x_28) ;  /* 0x0000000100047547 */ /* 0x000fea000b800000 */
[----:B------:R-:W-:Y:S05]  /*1ea0*/  BPT.TRAP 0x1 ;  /* 0x000000040000795c */ /* 0x000fea0000300000 */
.L_x_28:
[----:B------:R-:W-:Y:S04]  /*1eb0*/  BSSY.RECONVERGENT B0, `(.L_x_29) ;  /* 0x0000003000007945 */ /* 0x000fe80003800200 */
[----:B------:R-:W-:Y:S05]  /*1ec0*/  @P4 BRA `(.L_x_30) ;  /* 0x0000000000044947 */ /* 0x000fea0003800000 */
[----:B------:R-:W-:Y:S05]  /*1ed0*/  BPT.TRAP 0x1 ;  /* 0x000000040000795c */ /* 0x000fea0000300000 */
.L_x_30:
[----:B------:R-:W-:Y:S05]  /*1ee0*/  BSYNC.RECONVERGENT B0 ;  /* 0x0000000000007941 */ /* 0x000fea0003800200 */
.L_x_29:
[----:B------:R-:W-:Y:S01]  /*1ef0*/  UIADD3 UR4, UPT, UPT, UR6, 0x1, URZ ;  /* 0x0000000106047890 */ /* 0x000fe2000fffe0ff */
[----:B------:R-:W-:Y:S01]  /*1f00*/  BSSY.RECONVERGENT B0, `(.L_x_31) ;  /* 0x000003d000007945 */ /* 0x000fe20003800200 */
[----:B------:R-:W-:Y:S02]  /*1f10*/  ELECT P0, URZ, PT ;  /* 0x0000000000ff782f */ /* 0x000fe40003800000 */
[----:B------:R-:W-:-:S04]  /*1f20*/  UISETP.NE.AND UP0, UPT, UR4, 0x3, UPT ;  /* 0x000000030400788c */ /* 0x000fc8000bf05270 */
[----:B------:R-:W-:Y:S02]  /*1f30*/  USEL UR7, URZ, 0x1, UP0 ;  /* 0x00000001ff077887 */ /* 0x000fe40008000000 */
[----:B------:R-:W-:-:S04]  /*1f40*/  USEL UR15, UR4, URZ, UP0 ;  /* 0x000000ff040f7287 */ /* 0x000fc80008000000 */
[----:B------:R-:W-:Y:S01]  /*1f50*/  ULEA UR4, UR15, UR14, 0x3 ;  /* 0x0000000e0f047291 */ /* 0x000fe2000f8e18ff */
[----:B------:R-:W-:-:S04]  /*1f60*/  LOP3.LUT R15, R15, UR7, RZ, 0x3c, !PT ;  /* 0x000000070f0f7c12 */ /* 0x000fc8000f8e3cff */
[----:B-1----:R-:W-:-:S04]  /*1f70*/  SHF.L.U32 R2, R15, 0x1f, RZ ;  /* 0x0000001f0f027819 */ /* 0x002fc800000006ff */
[----:B------:R1:W4:Y:S01]  /*1f80*/  SYNCS.PHASECHK.TRANS64.TRYWAIT P2, [UR4+0x18], R2 ;  /* 0x00001802ff0075a7 */ /* 0x0003220008041104 */
[----:B------:R-:W-:Y:S05]  /*1f90*/  @!P0 BRA `(.L_x_32) ;  /* 0x0000000000cc8947 */ /* 0x000fea0003800000 */
[----:B------:R-:W-:Y:S02]  /*1fa0*/  USHF.L.U32 UR4, UR6, 0xf, URZ ;  /* 0x0000000f06047899 */ /* 0x000fe400080006ff */
[----:B------:R-:W-:Y:S02]  /*1fb0*/  USHF.L.U32 UR7, UR6, 0xa, URZ ;  /* 0x0000000a06077899 */ /* 0x000fe400080006ff */
[----:B------:R-:W-:Y:S02]  /*1fc0*/  ULOP3.LUT UR40, UR4, UR61, URZ, 0xfc, !UPT ;  /* 0x0000003d04287292 */ /* 0x000fe4000f8efcff */
[----:B------:R-:W-:Y:S02]  /*1fd0*/  UIADD3 UR8, UP3, UPT, UR46, 0x80, URZ ;  /* 0x000000802e087890 */ /* 0x000fe4000ff7e0ff */
[----:B------:R-:W-:Y:S02]  /*1fe0*/  UIADD3 UR40, UPT, UPT, UR14, UR40, URZ ;  /* 0x000000280e287290 */ /* 0x000fe4000fffe0ff */
[----:B------:R-:W-:-:S02]  /*1ff0*/  USHF.L.U32 UR50, UR5, 0x8, URZ ;  /* 0x0000000805327899 */ /* 0x000fc400080006ff */
[----:B------:R-:W-:Y:S02]  /*2000*/  ULOP3.LUT UR16, UR59, UR7, URZ, 0xfc, !UPT ;  /* 0x000000073b107292 */ /* 0x000fe4000f8efcff */
[----:B------:R-:W-:Y:S02]  /*2010*/  ULOP3.LUT UR13, UR7, UR55, URZ, 0xfc, !UPT ;  /* 0x00000037070d7292 */ /* 0x000fe4000f8efcff */
[----:B------:R-:W-:Y:S02]  /*2020*/  UIADD3.X UR9, UPT, UPT, URZ, UR47, URZ, UP3, !UPT ;  /* 0x0000002fff097290 */ /* 0x000fe40009ffe4ff */
[----:B------:R-:W-:Y:S02]  /*2030*/  ULOP3.LUT UR24, UR4, UR60, URZ, 0xfc, !UPT ;  /* 0x0000003c04187292 */ /* 0x000fe4000f8efcff */
[----:B------:R-:W-:Y:S02]  /*2040*/  UIADD3 UR48, UPT, UPT, UR40, 0x4300, URZ ;  /* 0x0000430028307890 */ /* 0x000fe4000fffe0ff */
[----:B------:R-:W-:-:S02]  /*2050*/  UPRMT UR7, URZ, 0x5410, UR37 ;  /* 0x00005410ff077896 */ /* 0x000fc40008000025 */
[----:B------:R-:W-:Y:S02]  /*2060*/  UIADD3 UR42, UPT, UPT, UR50, 0x80, URZ ;  /* 0x00000080322a7890 */ /* 0x000fe4000fffe0ff */
[----:B------:R-:W-:Y:S02]  /*2070*/  UIADD3 UR40, UPT, UPT, UR40, 0x8300, URZ ;  /* 0x0000830028287890 */ /* 0x000fe4000fffe0ff */
[----:B------:R-:W-:Y:S02]  /*2080*/  UIADD3 UR22, UP2, UPT, UR46, 0x180, URZ ;  /* 0x000001802e167890 */ /* 0x000fe4000ff5e0ff */
[----:B------:R-:W-:Y:S02]  /*2090*/  UIADD3 UR24, UPT, UPT, UR14, UR24, URZ ;  /* 0x000000180e187290 */ /* 0x000fe4000fffe0ff */
[----:B------:R-:W-:Y:S01]  /*20a0*/  UIADD3 UR38, UP1, UPT, UR46, 0x280, URZ ;  /* 0x000002802e267890 */ /* 0x000fe2000ff3e0ff */
[----:B------:R-:W-:Y:S01]  /*20b0*/  UMOV UR56, 0x0 ;  /* 0x0000000000387882 */ /* 0x000fe20000000000 */
[----:B------:R-:W-:Y:S01]  /*20c0*/  UMOV UR57, 0x10000000 ;  /* 0x1000000000397882 */ /* 0x000fe20000000000 */
[----:B------:R-:W-:Y:S01]  /*20d0*/  UIADD3 UR30, UP0, UPT, UR46, 0x380, URZ ;  /* 0x000003802e1e7890 */ /* 0x000fe2000ff1e0ff */
[----:B------:R-:W-:Y:S01]  /*20e0*/  UTMALDG.3D.MULTICAST [UR48], [UR8], UR7, desc[UR56] ;  /* 0x00003830080073b4 */ /* 0x000fe20008011807 */
[----:B------:R-:W-:Y:S01]  /*20f0*/  UMOV UR41, UR49 ;  /* 0x0000003100297c82 */ /* 0x000fe20008000000 */
[----:B------:R-:W-:Y:S01]  /*2100*/  UMOV UR43, UR51 ;  /* 0x00000033002b7c82 */ /* 0x000fe20008000000 */
[----:B------:R-:W-:Y:S01]  /*2110*/  UMOV UR44, UR52 ;  /* 0x00000034002c7c82 */ /* 0x000fe20008000000 */
[----:B------:R-:W-:-:S02]  /*2120*/  UIADD3.X UR23, UPT, UPT, URZ, UR47, URZ, UP2, !UPT ;  /* 0x0000002fff177290 */ /* 0x000fc400097fe4ff */
[----:B------:R-:W-:Y:S02]  /*2130*/  UIADD3 UR32, UPT, UPT, UR24, 0x1c300, URZ ;  /* 0x0001c30018207890 */ /* 0x000fe4000fffe0ff */
[----:B------:R-:W-:Y:S01]  /*2140*/  UPRMT UR4, URZ, 0x5410, UR29 ;  /* 0x00005410ff047896 */ /* 0x000fe2000800001d */
[----:B------:R2:W-:Y:S01]  /*2150*/  UTMALDG.3D.MULTICAST [UR40], [UR8], UR7, desc[UR56] ;  /* 0x00003828080073b4 */ /* 0x0005e20008011807 */
[----:B------:R-:W-:Y:S02]  /*2160*/  UIADD3 UR24, UPT, UPT, UR24, 0x20300, URZ ;  /* 0x0002030018187890 */ /* 0x000fe4000fffe0ff */
[----:B------:R-:W-:Y:S02]  /*2170*/  ULEA UR19, UR5, UR53, 0x1 ;  /* 0x0000003505137291 */ /* 0x000fe4000f8e08ff */
[----:B------:R-:W-:Y:S02]  /*2180*/  UIADD3.X UR39, UPT, UPT, URZ, UR47, URZ, UP1, !UPT ;  /* 0x0000002fff277290 */ /* 0x000fe40008ffe4ff */
[----:B------:R-:W-:-:S02]  /*2190*/  UIADD3 UR16, UPT, UPT, UR14, 0x34300, UR16 ;  /* 0x000343000e107890 */ /* 0x000fc4000fffe010 */
[----:B------:R-:W-:Y:S02]  /*21a0*/  ULEA UR11, UR5, UR45, 0x1 ;  /* 0x0000002d050b7291 */ /* 0x000fe4000f8e08ff */
[----:B------:R-:W-:Y:S01]  /*21b0*/  UIADD3.X UR31, UPT, UPT, URZ, UR47, URZ, UP0, !UPT ;  /* 0x0000002fff1f7290 */ /* 0x000fe200087fe4ff */
[----:B------:R-:W-:Y:S01]  /*21c0*/  UMOV UR33, UR49 ;  /* 0x0000003100217c82 */ /* 0x000fe20008000000 */
[----:B------:R-:W-:Y:S01]  /*21d0*/  UMOV UR36, UR52 ;  /* 0x0000003400247c82 */ /* 0x000fe20008000000 */
[----:B------:R-:W-:Y:S01]  /*21e0*/  UMOV UR34, UR50 ;  /* 0x0000003200227c82 */ /* 0x000fe20008000000 */
[----:B------:R-:W-:Y:S01]  /*21f0*/  UMOV UR25, UR49 ;  /* 0x0000003100197c82 */ /* 0x000fe20008000000 */
[----:B------:R-:W-:Y:S01]  /*2200*/  UMOV UR27, UR35 ;  /* 0x00000023001b7c82 */ /* 0x000fe20008000000 */
[----:B------:R-:W-:Y:S01]  /*2210*/  UMOV UR28, UR52 ;  /* 0x00000034001c7c82 */ /* 0x000fe20008000000 */
[----:B------:R-:W-:Y:S01]  /*2220*/  UMOV UR26, UR42 ;  /* 0x0000002a001a7c82 */ /* 0x000fe20008000000 */
[----:B------:R1:W-:Y:S01]  /*2230*/  UTMALDG.3D.MULTICAST [UR32], [UR22], UR4, desc[UR56] ;  /* 0x00003820160073b4 */ /* 0x0003e20008011804 */
[----:B------:R-:W-:Y:S01]  /*2240*/  UMOV UR17, UR49 ;  /* 0x0000003100117c82 */ /* 0x000fe20008000000 */
[----:B------:R-:W-:Y:S01]  /*2250*/  UMOV UR21, UR52 ;  /* 0x0000003400157c82 */ /* 0x000fe20008000000 */
[----:B------:R1:W-:Y:S01]  /*2260*/  UTMALDG.3D.MULTICAST [UR24], [UR22], UR4, desc[UR56] ;  /* 0x00003818160073b4 */ /* 0x0003e20008011804 */
[----:B------:R1:W-:Y:S01]  /*2270*/  UTMALDG.4D.MULTICAST [UR16], [UR38], UR7, desc[UR56] ;  /* 0x00003810260073b4 */ /* 0x0003e20008019807 */
[----:B--2---:R-:W-:Y:S01]  /*2280*/  UIADD3 UR8, UPT, UPT, UR14, 0x34f00, UR13 ;  /* 0x00034f000e087890 */ /* 0x004fe2000fffe00d */
[----:B------:R-:W-:-:S02]  /*2290*/  UMOV UR9, UR49 ;  /* 0x0000003100097c82 */ /* 0x000fc40008000000 */
[----:B------:R-:W-:-:S06]  /*22a0*/  UMOV UR13, UR52 ;  /* 0x00000034000d7c82 */ /* 0x000fcc0008000000 */
[----:B------:R1:W-:Y:S02]  /*22b0*/  UTMALDG.4D.MULTICAST [UR8], [UR30], UR4, desc[UR56] ;  /* 0x000038081e0073b4 */ /* 0x0003e40008019804 */
[----:B-1----:R-:W-:Y:S01]  /*22c0*/  NOP ;  /* 0x0000000000007918 */ /* 0x002fe20000000000 */
.L_x_32:
[----:B------:R-:W-:Y:S05]  /*22d0*/  BSYNC.RECONVERGENT B0 ;  /* 0x0000000000007941 */ /* 0x000fea0003800200 */
.L_x_31:
[----:B------:R-:W-:Y:S01]  /*22e0*/  UIADD3 UR5, UPT, UPT, UR5, 0x1, URZ ;  /* 0x0000000105057890 */ /* 0x000fe2000fffe0ff */
[----:B------:R-:W-:Y:S01]  /*22f0*/  UMOV UR6, UR15 ;  /* 0x0000000f00067c82 */ /* 0x000fe20008000000 */
[----:B------:R-:W-:Y:S02]  /*2300*/  UMOV UR7, UR54 ;  /* 0x0000003600077c82 */ /* 0x000fe40008000000 */
[----:B------:R-:W-:-:S09]  /*2310*/  UISETP.NE.AND UP0, UPT, UR5, UR54, UPT ;  /* 0x000000360500728c */ /* 0x000fd2000bf05270 */
[----:B------:R-:W-:Y:S05]  /*2320*/  BRA.U UP0, `(.L_x_33) ;  /* 0xfffffff900b47547 */ /* 0x000fea000b83ffff */
.L_x_25:
[----:B------:R-:W-:Y:S01]  /*2330*/  ULEA UR4, UR15, UR14, 0x3 ;  /* 0x0000000e0f047291 */ /* 0x000fe2000f8e18ff */
[----:B-1----:R-:W-:Y:S01]  /*2340*/  SHF.L.U32 R2, R15, 0x1f, RZ ;  /* 0x0000001f0f027819 */ /* 0x002fe200000006ff */
[----:B------:R-:W-:Y:S01]  /*2350*/  @!P1 SYNCS.ARRIVE.TRANS64.A1T0 RZ, [UR14+0x78], RZ ;  /* 0x000078ffffff99a7 */ /* 0x000fe2000810000e */
[----:B------:R-:W-:-:S06]  /*2360*/  UISETP.GT.AND UP0, UPT, UR67, UR66, UPT ;  /* 0x000000424300728c */ /* 0x000fcc000bf04270 */
[----:B------:R1:W1:Y:S03]  /*2370*/  SYNCS.PHASECHK.TRANS64.TRYWAIT P1, [UR4+0x18], R2 ;  /* 0x00001802ff0075a7 */ /* 0x0002660008021104 */
[----:B------:R-:W-:Y:S05]  /*2380*/  BRA.U !UP0, `(.L_x_34) ;  /* 0x0000000508507547 */ /* 0x000fea000b800000 */
[----:B------:R-:W-:Y:S01]  /*2390*/  UIADD3 UR62, UPT, UPT, UR68, UR7, URZ ;  /* 0x00000007443e7290 */ /* 0x000fe2000fffe0ff */
[----:B------:R-:W-:-:S11]  /*23a0*/  UMOV UR5, UR15 ;  /* 0x0000000f00057c82 */ /* 0x000fd60008000000 */
.L_x_42:
[----:B------:R-:W-:Y:S01]  /*23b0*/  ULEA UR49, UR5, UR14, 0x3 ;  /* 0x0000000e05317291 */ /* 0x000fe2000f8e18ff */
[----:B--2---:R-:W-:Y:S01]  /*23c0*/  @!P5 MOV R3, 0x10800 ;  /* 0x000108000003d802 */ /* 0x004fe20000000f00 */
[----:B-1----:R-:W-:Y:S10]  /*23d0*/  @P1 BRA `(.L_x_35) ;  /* 0x00000000000c1947 */ /* 0x002ff40003800000 */
[----:B------:R-:W-:-:S04]  /*23e0*/  SHF.L.U32 R4, R15, 0x1f, RZ ;  /* 0x0000001f0f047819 */ /* 0x000fc800000006ff */
[----:B------:R-:W1:Y:S02]  /*23f0*/  SYNCS.PHASECHK.TRANS64.TRYWAIT P0, [UR49+0x18], R4 ;  /* 0x00001804ff0075a7 */ /* 0x000e640008001131 */
[----:B-1----:R-:W-:Y:S05]  /*2400*/  @!P0 BRA `(.L_x_36) ;  /* 0x000000c800988947 */ /* 0x002fea0003800000 */
.L_x_35:
[----:B------:R2:W-:Y:S01]  /*2410*/  @!P5 SYNCS.ARRIVE.TRANS64 RZ, [UR49], R3 ;  /* 0x00000003ffffd9a7 */ /* 0x0005e20008000031 */
[----:B------:R-:W-:-:S04]  /*2420*/  ULOP3.LUT UR4, UR58, 0x2, URZ, 0xfc, !UPT ;  /* 0x000000023a047892 */ /* 0x000fc8000f8efcff */
[----:B------:R-:W-:-:S09]  /*2430*/  UISETP.NE.AND UP0, UPT, UR4, 0x2, UPT ;  /* 0x000000020400788c */ /* 0x000fd2000bf05270 */
[----:B------:R-:W-:Y:S05]  /*2440*/  BRA.U UP0, `(.L_x_37) ;  /* 0x0000000100047547 */ /* 0x000fea000b800000 */
[----:B------:R-:W-:Y:S05]  /*2450*/  BPT.TRAP 0x1 ;  /* 0x000000040000795c */ /* 0x000fea0000300000 */
.L_x_37:
[----:B------:R-:W-:Y:S04]  /*2460*/  BSSY.RECONVERGENT B0, `(.L_x_38) ;  /* 0x0000003000007945 */ /* 0x000fe80003800200 */
[----:B------:R-:W-:Y:S05]  /*2470*/  @P4 BRA `(.L_x_39) ;  /* 0x0000000000044947 */ /* 0x000fea0003800000 */
[----:B------:R-:W-:Y:S05]  /*2480*/  BPT.TRAP 0x1 ;  /* 0x000000040000795c */ /* 0x000fea0000300000 */
.L_x_39:
[----:B------:R-:W-:Y:S05]  /*2490*/  BSYNC.RECONVERGENT B0 ;  /* 0x0000000000007941 */ /* 0x000fea0003800200 */
.L_x_38:
        /* <DEDUP_REMOVED lines=9> */
[----:B------:R1:W1:Y:S01]  /*2530*/  SYNCS.PHASECHK.TRANS64.TRYWAIT P1, [UR4+0x18], R2 ;  /* 0x00001802ff0075a7 */ /* 0x0002620008021104 */
        /* <DEDUP_REMOVED lines=45> */
[----:B------:R1:W-:Y:S01]  /*2810*/  UTMALDG.3D.MULTICAST [UR24], [UR22], UR6, desc[UR56] ;  /* 0x00003818160073b4 */ /* 0x0003e20008011806 */
[----:B------:R1:W-:Y:S01]  /*2820*/  UTMALDG.4D.MULTICAST [UR16], [UR30], UR4, desc[UR56] ;  /* 0x000038101e0073b4 */ /* 0x0003e20008019804 */
[----:B--2---:R-:W-:Y:S01]  /*2830*/  UIADD3 UR8, UPT, UPT, UR14, 0x34f00, UR13 ;  /* 0x00034f000e087890 */ /* 0x004fe2000fffe00d */
[----:B------:R-:W-:-:S02]  /*2840*/  UMOV UR9, UR49 ;  /* 0x0000003100097c82 */ /* 0x000fc40008000000 */
[----:B------:R-:W-:-:S06]  /*2850*/  UMOV UR13, UR52 ;  /* 0x00000034000d7c82 */ /* 0x000fcc0008000000 */
[----:B------:R2:W-:Y:S02]  /*2860*/  UTMALDG.4D.MULTICAST [UR8], [UR38], UR6, desc[UR56] ;  /* 0x00003808260073b4 */ /* 0x0005e40008019806 */
[----:B--2---:R-:W-:Y:S01]  /*2870*/  NOP ;  /* 0x0000000000007918 */ /* 0x004fe20000000000 */
.L_x_41:
[----:B-1----:R-:W-:Y:S05]  /*2880*/  BSYNC.RECONVERGENT B0 ;  /* 0x0000000000007941 */ /* 0x002fea0003800200 */
.L_x_40:
[----:B------:R-:W-:Y:S01]  /*2890*/  UIADD3 UR7, UPT, UPT, UR7, 0x1, URZ ;  /* 0x0000000107077890 */ /* 0x000fe2000fffe0ff */
[----:B------:R-:W-:-:S03]  /*28a0*/  UMOV UR5, UR15 ;  /* 0x0000000f00057c82 */ /* 0x000fc60008000000 */
[----:B------:R-:W-:-:S09]  /*28b0*/  UISETP.NE.AND UP0, UPT, UR7, UR62, UPT ;  /* 0x0000003e0700728c */ /* 0x000fd2000bf05270 */
[----:B------:R-:W-:Y:S05]  /*28c0*/  BRA.U UP0, `(.L_x_42) ;  /* 0xfffffff900b87547 */ /* 0x000fea000b83ffff */
.L_x_34:
[C---:B-1----:R-:W-:Y:S01]  /*28d0*/  LEA R2, R14.reuse, UR14, 0x3 ;  /* 0x0000000e0e027c11 */ /* 0x042fe2000f8e18ff */
[----:B------:R-:W-:Y:S01]  /*28e0*/  NOP ;  /* 0x0000000000007918 */ /* 0x000fe20000000000 */
[----:B--2---:R-:W-:Y:S02]  /*28f0*/  SHF.L.U32 R3, R13, 0x1f, RZ ;  /* 0x0000001f0d037819 */ /* 0x004fe400000006ff */
[----:B------:R-:W-:Y:S02]  /*2900*/  LEA R4, R14, UR14, 0x4 ;  /* 0x0000000e0e047c11 */ /* 0x000fe4000f8e20ff */
[----:B------:R-:W1:Y:S02]  /*2910*/  SYNCS.PHASECHK.TRANS64.TRYWAIT P0, [R2+URZ+0x80], R3 ;  /* 0x00008003020075a7 */ /* 0x000e6400080011ff */
[----:B-1----:R-:W-:Y:S05]  /*2920*/  @!P0 BRA `(.L_x_43) ;  /* 0x000000c400688947 */ /* 0x002fea0003800000 */
.L_x_194:
[----:B------:R-:W4:Y:S01]  /*2930*/  LDS.128 R4, [R4+0xf0] ;  /* 0x0000f00004047984 */ /* 0x000f220000000c00 */
[----:B------:R-:W-:Y:S01]  /*2940*/  ISETP.GE.AND P0, PT, R43, 0x1, PT ;  /* 0x000000012b00780c */ /* 0x000fe20003f06270 */
[----:B-1----:R-:W-:Y:S01]  /*2950*/  VIADD R2, R2, 0x90 ;  /* 0x0000009002027836 */ /* 0x002fe20000000000 */
[----:B------:R-:W-:Y:S01]  /*2960*/  @!PT LDS RZ, [RZ] ;  /* 0x00000000fffff984 */ /* 0x000fe20000000800 */
[----:B------:R-:W-:Y:S01]  /*2970*/  @!PT LDS RZ, [RZ] ;  /* 0x00000000fffff984 */ /* 0x000fe20000000800 */
[----:B------:R-:W-:Y:S01]  /*2980*/  @!PT LDS RZ, [RZ] ;  /* 0x00000000fffff984 */ /* 0x000fe20000000800 */
[----:B------:R-:W-:Y:S01]  /*2990*/  @!PT LDS RZ, [RZ] ;  /* 0x00000000fffff984 */ /* 0x000fe20000000800 */
[----:B------:R1:W-:Y:S06]  /*29a0*/  MEMBAR.ALL.CTA ;  /* 0x0000000000007992 */ /* 0x0003ec0000008000 */
[----:B-1----:R-:W1:Y:S01]  /*29b0*/  FENCE.VIEW.ASYNC.S ;  /* 0x00000000000073c6 */ /* 0x002e620000000000 */
[----:B------:R-:W-:-:S04]  /*29c0*/  PRMT R2, RZ, 0x654, R2 ;  /* 0x00000654ff027816 */ /* 0x000fc80000000002 */
[----:B-1----:R1:W-:Y:S01]  /*29d0*/  SYNCS.ARRIVE.TRANS64.RED.A1T0 RZ, [R2+URZ], RZ ;  /* 0x000000ff02ff79a7 */ /* 0x0023e200081004ff */
[----:B----4-:R-:W-:-:S13]  /*29e0*/  LOP3.LUT P2, RZ, R6, 0x1, RZ, 0xc0, !PT ;  /* 0x0000000106ff7812 */ /* 0x010fda000784c0ff */
[----:B------:R-:W-:Y:S01]  /*29f0*/  @P2 SHF.R.U32.HI R3, RZ, 0x10, R5 ;  /* 0x00000010ff032819 */ /* 0x000fe20000011605 */
[----:B------:R-:W-:Y:S01]  /*2a00*/  VOTEU.ANY UP0, P2 ;  /* 0x0000000000ff7886 */ /* 0x000fe20001000100 */
[----:B------:R-:W-:Y:S02]  /*2a10*/  @P2 MOV R10, R4 ;  /* 0x00000004000a2202 */ /* 0x000fe40000000f00 */
[----:B------:R-:W-:Y:S02]  /*2a20*/  @P2 R2UR.BROADCAST UR4, R3 ;  /* 0x00000000030422ca */ /* 0x000fe400008e0000 */
[----:B------:R-:W-:-:S11]  /*2a30*/  @P2 LOP3.LUT R9, R5, 0xffff, RZ, 0xc0, !PT ;  /* 0x0000ffff05092812 */ /* 0x000fd600078ec0ff */
[----:B------:R-:W-:Y:S01]  /*2a40*/  @UP0 UMOV UR52, UR4 ;  /* 0x0000000400340c82 */ /* 0x000fe20008000000 */
[----:B-1----:R-:W-:Y:S05]  /*2a50*/  @!P0 BRA `(.L_x_44) ;  /* 0x0000000000b88947 */ /* 0x002fea0003800000 */
[----:B------:R-:W3:Y:S01]  /*2a60*/  LDC.64 R4, c[0x0][0xf18] ;  /* 0x0003c600ff047b82 */ /* 0x000ee20000000a00 */
[----:B------:R-:W-:-:S07]  /*2a70*/  ISETP.NE.AND P3, PT, R43, 0x1, PT ;  /* 0x000000012b00780c */ /* 0x000fce0003f65270 */
[----:B------:R-:W1:Y:S08]  /*2a80*/  LDC.64 R6, c[0x0][0xf10] ;  /* 0x0003c400ff067b82 */ /* 0x000e700000000a00 */
[----:B------:R-:W2:Y:S08]  /*2a90*/  LDC R16, c[0x0][0xf20] ;  /* 0x0003c800ff107b82 */ /* 0x000eb00000000800 */
[----:B------:R-:W4:Y:S01]  /*2aa0*/  LDC R17, c[0x0][0xf0c] ;  /* 0x0003c300ff117b82 */ /* 0x000f220000000800 */
[----:B---3--:R-:W-:Y:S01]  /*2ab0*/  IMAD.HI.U32 R19, R0, R5, RZ ;  /* 0x0000000500137227 */ /* 0x008fe200078e00ff */
[----:B------:R-:W-:-:S03]  /*2ac0*/  ISETP.NE.AND P0, PT, R4, 0x1, PT ;  /* 0x000000010400780c */ /* 0x000fc60003f05270 */
[----:B------:R-:W-:-:S03]  /*2ad0*/  IMAD.HI.U32 R5, R9, R5, RZ ;  /* 0x0000000509057227 */ /* 0x000fc600078e00ff */
[----:B------:R-:W3:Y:S01]  /*2ae0*/  LDC.64 R2, c[0x0][0xf28] ;  /* 0x0003ca00ff027b82 */ /* 0x000ee20000000a00 */
[----:B-1----:R-:W-:-:S04]  /*2af0*/  IMAD.HI.U32 R20, R8, R6, RZ ;  /* 0x0000000608147227 */ /* 0x002fc800078e00ff */
[----:B------:R-:W-:Y:S01]  /*2b00*/  IMAD.HI.U32 R21, R10, R6, RZ ;  /* 0x000000060a157227 */ /* 0x000fe200078e00ff */
[----:B------:R-:W-:Y:S02]  /*2b10*/  SHF.R.U32.HI R20, RZ, R7, R20 ;  /* 0x00000007ff147219 */ /* 0x000fe40000011614 */
[-C--:B--2---:R-:W-:Y:S02]  /*2b20*/  SHF.R.U32.HI R19, RZ, R16.reuse, R19 ;  /* 0x00000010ff137219 */ /* 0x084fe40000011613 */
[----:B------:R-:W-:Y:S02]  /*2b30*/  SHF.R.U32.HI R5, RZ, R16, R5 ;  /* 0x00000010ff057219 */ /* 0x000fe40000011605 */
[----:B------:R-:W-:Y:S02]  /*2b40*/  SEL R19, R0, R19, !P0 ;  /* 0x0000001300137207 */ /* 0x000fe40004000000 */
[----:B------:R-:W-:Y:S02]  /*2b50*/  SHF.R.U32.HI R21, RZ, R7, R21 ;  /* 0x00000007ff157219 */ /* 0x000fe40000011615 */
[----:B----4-:R-:W-:-:S02]  /*2b60*/  ISETP.NE.AND P1, PT, R17, 0x1, PT ;  /* 0x000000011100780c */ /* 0x010fc40003f25270 */
[----:B------:R-:W-:Y:S02]  /*2b70*/  SEL R5, R9, R5, !P0 ;  /* 0x0000000509057207 */ /* 0x000fe40004000000 */
[----:B------:R-:W-:Y:S02]  /*2b80*/  SEL R20, R8, R20, !P1 ;  /* 0x0000001408147207 */ /* 0x000fe40004800000 */
[----:B------:R-:W-:Y:S01]  /*2b90*/  SEL R21, R10, R21, !P1 ;  /* 0x000000150a157207 */ /* 0x000fe20004800000 */
[----:B---3--:R-:W-:-:S04]  /*2ba0*/  IMAD.HI.U32 R18, R19, R2, RZ ;  /* 0x0000000213127227 */ /* 0x008fc800078e00ff */
[----:B------:R-:W-:Y:S01]  /*2bb0*/  IMAD.HI.U32 R6, R20, R2, RZ ;  /* 0x0000000214067227 */ /* 0x000fe200078e00ff */
[----:B------:R-:W-:-:S04]  /*2bc0*/  @P3 SHF.R.U32.HI R19, RZ, R3, R18 ;  /* 0x00000003ff133219 */ /* 0x000fc80000011612 */
[----:B------:R-:W-:Y:S01]  /*2bd0*/  @P3 SHF.R.U32.HI R20, RZ, R3, R6 ;  /* 0x00000003ff143219 */ /* 0x000fe20000011606 */
[----:B------:R-:W-:-:S04]  /*2be0*/  IMAD R19, R43, R19, RZ ;  /* 0x000000132b137224 */ /* 0x000fc800078e02ff */
[----:B------:R-:W-:Y:S01]  /*2bf0*/  IMAD R6, R43, R20, RZ ;  /* 0x000000142b067224 */ /* 0x000fe200078e02ff */
[----:B------:R-:W-:-:S04]  /*2c00*/  ISETP.GE.AND P0, PT, R5, R19, PT ;  /* 0x000000130500720c */ /* 0x000fc80003f06270 */
[----:B------:R-:W-:Y:S01]  /*2c10*/  ISETP.GE.OR P0, PT, R21, R6, P0 ;  /* 0x000000061500720c */ /* 0x000fe20000706670 */
[----:B------:R-:W-:-:S05]  /*2c20*/  IMAD.HI.U32 R6, R5, R2, RZ ;  /* 0x0000000205067227 */ /* 0x000fca00078e00ff */
[----:B------:R-:W-:-:S04]  /*2c30*/  SHF.R.U32.HI R6, RZ, R3, R6 ;  /* 0x00000003ff067219 */ /* 0x000fc80000011606 */
[----:B------:R-:W-:-:S03]  /*2c40*/  SEL R6, R5, R6, !P3 ;  /* 0x0000000605067207 */ /* 0x000fc60005800000 */
[----:B------:R-:W-:-:S04]  /*2c50*/  @!P0 IMAD.HI.U32 R7, R21, R2, RZ ;  /* 0x0000000215078227 */ /* 0x000fc800078e00ff */
[----:B------:R-:W-:Y:S01]  /*2c60*/  IMAD.MOV R2, RZ, RZ, -R6 ;  /* 0x000000ffff027224 */ /* 0x000fe200078e0a06 */
[----:B------:R-:W-:Y:S02]  /*2c70*/  @!P0 SHF.R.U32.HI R3, RZ, R3, R7 ;  /* 0x00000003ff038219 */ /* 0x000fe40000011607 */
[----:B------:R-:W-:Y:S01]  /*2c80*/  IADD3 R7, PT, PT, -R5, RZ, RZ ;  /* 0x000000ff05077210 */ /* 0x000fe20007ffe1ff */
[----:B------:R-:W-:Y:S01]  /*2c90*/  IMAD R2, R43, R2, R5 ;  /* 0x000000022b027224 */ /* 0x000fe200078e0205 */
[----:B------:R-:W-:-:S03]  /*2ca0*/  @!P0 SEL R3, R21, R3, !P3 ;  /* 0x0000000315038207 */ /* 0x000fc60005800000 */
[----:B------:R-:W-:Y:S02]  /*2cb0*/  IMAD R7, R4, R7, R9 ;  /* 0x0000000704077224 */ /* 0x000fe400078e0209 */
[--C-:B------:R-:W-:Y:S02]  /*2cc0*/  @!P0 IMAD.IADD R6, R6, 0x1, -R3.reuse ;  /* 0x0000000106068824 */ /* 0x100fe400078e0a03 */
[----:B------:R-:W-:Y:S01]  /*2cd0*/  @!P0 IMAD R3, R2, R20, R3 ;  /* 0x0000001402038224 */ /* 0x000fe200078e0203 */
[----:B------:R-:W-:Y:S01]  /*2ce0*/  IADD3 R2, PT, PT, -R21, RZ, RZ ;  /* 0x000000ff15027210 */ /* 0x000fe20007ffe1ff */
[----:B------:R-:W-:Y:S02]  /*2cf0*/  @!P0 IMAD R5, R43, R6, R21 ;  /* 0x000000062b058224 */ /* 0x000fe400078e0215 */
[----:B------:R-:W-:Y:S02]  /*2d00*/  @!P0 IMAD.MOV.U32 R21, RZ, RZ, R3 ;  /* 0x000000ffff158224 */ /* 0x000fe400078e0003 */
[----:B------:R-:W-:-:S02]  /*2d10*/  IMAD R2, R17, R2, R10 ;  /* 0x0000000211027224 */ /* 0x000fc400078e020a */
[----:B------:R-:W-:Y:S02]  /*2d20*/  IMAD R9, R5, R4, R7 ;  /* 0x0000000405097224 */ /* 0x000fe400078e0207 */
[----:B------:R-:W-:Y:S02]  /*2d30*/  IMAD R10, R21, R17, R2 ;  /* 0x00000011150a7224 */ /* 0x000fe400078e0202 */
.L_x_44:
[----:B------:R-:W1:Y:S02]  /*2d40*/  LDCU UR4, c[0x0][0xf30] ;  /* 0x0001e600ff0477ac */ /* 0x000e640008000800 */
[----:B-1----:R-:W-:-:S09]  /*2d50*/  UISETP.NE.AND UP0, UPT, UR4, 0x1, UPT ;  /* 0x000000010400788c */ /* 0x002fd2000bf05270 */
[----:B------:R-:W-:Y:S05]  /*2d60*/  BRA.U UP0, `(.L_x_45) ;  /* 0x0000000100407547 */ /* 0x000fea000b800000 */
[----:B------:R-:W1:Y:S08]  /*2d70*/  LDC.64 R4, c[0x0][0xf10] ;  /* 0x0003c400ff047b82 */ /* 0x000e700000000a00 */
[----:B------:R-:W2:Y:S08]  /*2d80*/  LDC.64 R2, c[0x0][0xf18] ;  /* 0x0003c600ff027b82 */ /* 0x000eb00000000a00 */
[----:B------:R-:W4:Y:S08]  /*2d90*/  LDC R6, c[0x0][0xf20] ;  /* 0x0003c800ff067b82 */ /* 0x000f300000000800 */
[----:B------:R-:W3:Y:S01]  /*2da0*/  LDC R7, c[0x0][0xf0c] ;  /* 0x0003c300ff077b82 */ /* 0x000ee20000000800 */
[----:B-1----:R-:W-:-:S05]  /*2db0*/  IMAD.HI.U32 R4, R10, R4, RZ ;  /* 0x000000040a047227 */ /* 0x002fca00078e00ff */
[----:B------:R-:W-:Y:S01]  /*2dc0*/  SHF.R.U32.HI R4, RZ, R5, R4 ;  /* 0x00000005ff047219 */ /* 0x000fe20000011604 */
[----:B--2---:R-:W-:Y:S01]  /*2dd0*/  IMAD.HI.U32 R3, R9, R3, RZ ;  /* 0x0000000309037227 */ /* 0x004fe200078e00ff */
[----:B------:R-:W-:-:S04]  /*2de0*/  ISETP.NE.AND P0, PT, R2, 0x1, PT ;  /* 0x000000010200780c */ /* 0x000fc80003f05270 */
[----:B----4-:R-:W-:-:S04]  /*2df0*/  SHF.R.U32.HI R3, RZ, R6, R3 ;  /* 0x00000006ff037219 */ /* 0x010fc80000011603 */
[----:B------:R-:W-:Y:S02]  /*2e00*/  SEL R3, R9, R3, !P0 ;  /* 0x0000000309037207 */ /* 0x000fe40004000000 */
[----:B---3--:R-:W-:-:S04]  /*2e10*/  ISETP.NE.AND P1, PT, R7, 0x1, PT ;  /* 0x000000010700780c */ /* 0x008fc80003f25270 */
[----:B------:R-:W-:-:S05]  /*2e20*/  SEL R4, R10, R4, !P1 ;  /* 0x000000040a047207 */ /* 0x000fca0004800000 */
[----:B------:R-:W-:Y:S02]  /*2e30*/  IMAD.IADD R5, R3, 0x1, -R4 ;  /* 0x0000000103057824 */ /* 0x000fe400078e0a04 */
[----:B------:R-:W-:Y:S02]  /*2e40*/  IMAD.IADD R3, R4, 0x1, -R3 ;  /* 0x0000000104037824 */ /* 0x000fe400078e0a03 */
[----:B------:R-:W-:Y:S02]  /*2e50*/  IMAD R10, R5, R7, R10 ;  /* 0x00000007050a7224 */ /* 0x000fe400078e020a */
[----:B------:R-:W-:-:S07]  /*2e60*/  IMAD R9, R3, R2, R9 ;  /* 0x0000000203097224 */ /* 0x000fce00078e0209 */
.L_x_45:
[----:B------:R-:W-:Y:S01]  /*2e70*/  R2UR UR5, R92 ;  /* 0x000000005c0572ca */ /* 0x000fe200000e0000 */
[----:B------:R-:W-:Y:S01]  /*2e80*/  VIADD R14, R14, 0x1 ;  /* 0x000000010e0e7836 */ /* 0x000fe20000000000 */
[----:B------:R-:W-:Y:S02]  /*2e90*/  R2UR UR4, R91 ;  /* 0x000000005b0472ca */ /* 0x000fe400000e0000 */
[----:B------:R-:W-:Y:S02]  /*2ea0*/  PLOP3.LUT P1, PT, PT, PT, PT, 0x80, 0x8 ;  /* 0x000000000008781c */ /* 0x000fe40003f2f070 */
[----:B------:R-:W-:-:S04]  /*2eb0*/  ISETP.NE.AND P0, PT, R14, 0x2, PT ;  /* 0x000000020e00780c */ /* 0x000fc80003f05270 */
[----:B------:R-:W-:-:S03]  /*2ec0*/  SEL R14, R14, RZ, P0 ;  /* 0x000000ff0e0e7207 */ /* 0x000fc60000000000 */
[----:B------:R-:W-:Y:S02]  /*2ed0*/  VIADD R2, R10, UR5 ;  /* 0x000000050a027c36 */ /* 0x000fe40008000000 */
[----:B------:R-:W-:-:S03]  /*2ee0*/  VIADD R3, R9, UR4 ;  /* 0x0000000409037c36 */ /* 0x000fc60008000000 */
[----:B------:R-:W-:Y:S02]  /*2ef0*/  R2UR UR20, R2 ;  /* 0x00000000021472ca */ /* 0x000fe400000e0000 */
[----:B------:R-:W-:Y:S02]  /*2f00*/  SEL R2, RZ, 0x1, P0 ;  /* 0x00000001ff027807 */ /* 0x000fe40000000000 */
[----:B------:R-:W-:Y:S02]  /*2f10*/  R2UR UR12, R3 ;  /* 0x00000000030c72ca */ /* 0x000fe400000e0000 */
[----:B------:R-:W-:Y:S01]  /*2f20*/  LOP3.LUT R13, R13, R2, RZ, 0x3c, !PT ;  /* 0x000000020d0d7212 */ /* 0x000fe200078e3cff */
[----:B------:R-:W-:-:S12]  /*2f30*/  @P2 BRA `(.L_x_46) ;  /* 0xffffffec00382947 */ /* 0x000fd8000383ffff */
[----:B------:R-:W-:Y:S01]  /*2f40*/  UIADD3 UR14, UPT, UPT, UR14, 0x18, URZ ;  /* 0x000000180e0e7890 */ /* 0x000fe2000fffe0ff */
[----:B------:R-:W-:-:S03]  /*2f50*/  SHF.L.U32 R2, R15, 0x1f, RZ ;  /* 0x0000001f0f027819 */ /* 0x000fc600000006ff */
[----:B------:R-:W-:-:S09]  /*2f60*/  ULEA UR4, UR15, UR14, 0x3 ;  /* 0x0000000e0f047291 */ /* 0x000fd2000f8e18ff */
[----:B------:R-:W1:Y:S02]  /*2f70*/  SYNCS.PHASECHK.TRANS64.TRYWAIT P0, [UR4], R2 ;  /* 0x00000002ff0075a7 */ /* 0x000e640008001104 */
[----:B-1----:R-:W-:Y:S05]  /*2f80*/  @!P0 BRA `(.L_x_47) ;  /* 0x000000bc00e48947 */ /* 0x002fea0003800000 */
.L_x_196:
[----:B------:R-:W-:-:S04]  /*2f90*/  UIADD3 UR4, UPT, UPT, UR15, 0x1, URZ ;  /* 0x000000010f047890 */ /* 0x000fc8000fffe0ff */
[----:B------:R-:W-:-:S04]  /*2fa0*/  UISETP.NE.AND UP0, UPT, UR4, 0x3, UPT ;  /* 0x000000030400788c */ /* 0x000fc8000bf05270 */
[----:B------:R-:W-:Y:S02]  /*2fb0*/  USEL UR6, URZ, 0x1, UP0 ;  /* 0x00000001ff067887 */ /* 0x000fe40008000000 */
[----:B------:R-:W-:-:S04]  /*2fc0*/  USEL UR4, UR4, URZ, UP0 ;  /* 0x000000ff04047287 */ /* 0x000fc80008000000 */
[----:B------:R-:W-:Y:S01]  /*2fd0*/  ULEA UR5, UR4, UR14, 0x3 ;  /* 0x0000000e04057291 */ /* 0x000fe2000f8e18ff */
[----:B------:R-:W-:-:S04]  /*2fe0*/  LOP3.LUT R15, R15, UR6, RZ, 0x3c, !PT ;  /* 0x000000060f0f7c12 */ /* 0x000fc8000f8e3cff */
[----:B-1----:R-:W-:-:S04]  /*2ff0*/  SHF.L.U32 R2, R15, 0x1f, RZ ;  /* 0x0000001f0f027819 */ /* 0x002fc800000006ff */
[----:B------:R-:W1:Y:S02]  /*3000*/  SYNCS.PHASECHK.TRANS64.TRYWAIT P0, [UR5], R2 ;  /* 0x00000002ff0075a7 */ /* 0x000e640008001105 */
[----:B-1----:R-:W-:Y:S05]  /*3010*/  @!P0 BRA `(.L_x_48) ;  /* 0x000000bc00d88947 */ /* 0x002fea0003800000 */
.L_x_198:
[----:B------:R-:W-:-:S04]  /*3020*/  UIADD3 UR4, UPT, UPT, UR4, 0x1, URZ ;  /* 0x0000000104047890 */ /* 0x000fc8000fffe0ff */
[----:B------:R-:W-:-:S04]  /*3030*/  UISETP.NE.AND UP0, UPT, UR4, 0x3, UPT ;  /* 0x000000030400788c */ /* 0x000fc8000bf05270 */
[----:B------:R-:W-:Y:S02]  /*3040*/  USEL UR5, URZ, 0x1, UP0 ;  /* 0x00000001ff057887 */ /* 0x000fe40008000000 */
[----:B------:R-:W-:-:S04]  /*3050*/  USEL UR4, UR4, URZ, UP0 ;  /* 0x000000ff04047287 */ /* 0x000fc80008000000 */
[----:B------:R-:W-:Y:S01]  /*3060*/  ULEA UR4, UR4, UR14, 0x3 ;  /* 0x0000000e04047291 */ /* 0x000fe2000f8e18ff */
[----:B-1----:R-:W-:-:S04]  /*3070*/  LOP3.LUT R2, R15, UR5, RZ, 0x3c, !PT ;  /* 0x000000050f027c12 */ /* 0x002fc8000f8e3cff */
[----:B------:R-:W-:Y:S01]  /*3080*/  SHF.L.U32 R2, R2, 0x1f, RZ ;  /* 0x0000001f02027819 */ /* 0x000fe200000006ff */
[----:B---3--:R-:W-:-:S07]  /*3090*/  IMAD.U32 R0, RZ, RZ, UR4 ;  /* 0x00000004ff007e24 */ /* 0x008fce000f8e00ff */
.L_x_49:
[----:B-1----:R1:W2:Y:S02]  /*30a0*/  SYNCS.PHASECHK.TRANS64.TRYWAIT P0, [R0+URZ], R2 ;  /* 0x00000002000075a7 */ /* 0x0022a400080011ff */
[----:B--2---:R-:W-:Y:S05]  /*30b0*/  @!P0 NANOSLEEP.SYNCS 0x989680 ;  /* 0x009896800000895d */ /* 0x004fea0003900000 */
[----:B------:R-:W2:Y:S02]  /*30c0*/  @!P0 SYNCS.PHASECHK.TRANS64 P0, [R0+URZ], R2 ;  /* 0x00000002000085a7 */ /* 0x000ea400080010ff */
[----:B--2---:R-:W-:Y:S05]  /*30d0*/  @P0 EXIT ;  /* 0x000000000000094d */ /* 0x004fea0003800000 */
[----:B------:R-:W-:Y:S05]  /*30e0*/  BRA `(.L_x_49) ;  /* 0xfffffffc00ec7947 */ /* 0x000fea000383ffff */
.L_x_22:
[----:B------:R-:W-:-:S04]  /*30f0*/  UISETP.NE.AND UP0, UPT, UR63, URZ, UPT ;  /* 0x000000ff3f00728c */ /* 0x000fc8000bf05270 */
[----:B------:R-:W-:-:S09]  /*3100*/  UISETP.NE.OR UP0, UPT, UR19, 0x1, UP0 ;  /* 0x000000011300788c */ /* 0x000fd20008705670 */
[----:B------:R-:W-:Y:S05]  /*3110*/  BRA.U UP0, `(.L_x_50) ;  /* 0x0000000500487547 */ /* 0x000fea000b800000 */
[----:B------:R-:W-:Y:S01]  /*3120*/  ISETP.GE.U32.AND P2, PT, R3, 0x10, PT ;  /* 0x000000100300780c */ /* 0x000fe20003f46070 */
[----:B------:R-:W-:Y:S01]  /*3130*/  IMAD.MOV.U32 R12, RZ, RZ, 0x1 ;  /* 0x00000001ff0c7424 */ /* 0x000fe200078e00ff */
[----:B------:R-:W-:Y:S02]  /*3140*/  CS2R R10, SRZ ;  /* 0x00000000000a7805 */ /* 0x000fe4000001ff00 */
[----:B------:R-:W-:Y:S01]  /*3150*/  CS2R R8, SRZ ;  /* 0x0000000000087805 */ /* 0x000fe2000001ff00 */
[----:B------:R-:W-:Y:S01]  /*3160*/  UMOV UR6, 0x400 ;  /* 0x0000040000067882 */ /* 0x000fe20000000000 */
[----:B------:R-:W-:Y:S01]  /*3170*/  UMOV UR5, URZ ;  /* 0x000000ff00057c82 */ /* 0x000fe20008000000 */
[----:B------:R-:W-:-:S12]  /*3180*/  ULEA UR6, UR63, UR6, 0x18 ;  /* 0x000000063f067291 */ /* 0x000fd8000f8ec0ff */
.L_x_54:
[----:B------:R-:W-:Y:S02]  /*3190*/  LEA R0, R8, UR6, 0x3 ;  /* 0x0000000608007c11 */ /* 0x000fe4000f8e18ff */
[----:B------:R-:W-:-:S03]  /*31a0*/  SHF.L.U32 R4, R9, 0x1f, RZ ;  /* 0x0000001f09047819 */ /* 0x000fc600000006ff */
[----:B------:R-:W-:Y:S01]  /*31b0*/  VIADD R5, R0, 0xd0 ;  /* 0x000000d000057836 */ /* 0x000fe20000000000 */
[----:B------:R-:W1:Y:S02]  /*31c0*/  SYNCS.PHASECHK.TRANS64.TRYWAIT P0, [R0+URZ+0xc0], R4 ;  /* 0x0000c004000075a7 */ /* 0x000e6400080011ff */
[----:B-1----:R-:W-:Y:S05]  /*31d0*/  @!P0 BRA `(.L_x_51) ;  /* 0x000000bc00808947 */ /* 0x002fea0003800000 */
.L_x_199:
[----:B------:R-:W-:Y:S01]  /*31e0*/  ULEA UR4, UR5, UR6, 0x3 ;  /* 0x0000000605047291 */ /* 0x000fe2000f8e18ff */
[----:B-1----:R-:W-:Y:S01]  /*31f0*/  PRMT R0, RZ, 0x654, R5 ;  /* 0x00000654ff007816 */ /* 0x002fe20000000005 */
[----:B------:R-:W-:Y:S01]  /*3200*/  @!P2 IMAD.MOV.U32 R4, RZ, RZ, 0x10 ;  /* 0x00000010ff04a424 */ /* 0x000fe200078e00ff */
[----:B------:R-:W-:Y:S01]  /*3210*/  SHF.L.U32 R5, R12, 0x1f, RZ ;  /* 0x0000001f0c057819 */ /* 0x000fe200000006ff */
[----:B------:R-:W-:Y:S01]  /*3220*/  UIADD3 UR7, UPT, UPT, UR4, 0x80, URZ ;  /* 0x0000008004077890 */ /* 0x000fe2000fffe0ff */
[----:B------:R1:W-:Y:S05]  /*3230*/  SYNCS.ARRIVE.TRANS64.RED.A1T0 RZ, [R0+URZ], RZ ;  /* 0x000000ff00ff79a7 */ /* 0x0003ea00081004ff */
[----:B------:R-:W-:Y:S01]  /*3240*/  IMAD.U32 R6, RZ, RZ, UR7 ;  /* 0x00000007ff067e24 */ /* 0x000fe2000f8e00ff */
[----:B------:R-:W2:Y:S04]  /*3250*/  SYNCS.PHASECHK.TRANS64.TRYWAIT P0, [UR4+0x90], R5 ;  /* 0x00009005ff0075a7 */ /* 0x000ea80008001104 */
[----:B------:R-:W-:Y:S01]  /*3260*/  PRMT R6, R3, 0x654, R6 ;  /* 0x0000065403067816 */ /* 0x000fe20000000006 */
[----:B-12---:R-:W-:Y:S06]  /*3270*/  @!P0 BRA `(.L_x_52) ;  /* 0x000000bc006c8947 */ /* 0x006fec0003800000 */
.L_x_201:
[----:B------:R-:W-:Y:S01]  /*3280*/  ULEA UR8, UR5, UR6, 0x4 ;  /* 0x0000000605087291 */ /* 0x000fe2000f8e20ff */
[----:B------:R-:W-:Y:S01]  /*3290*/  SEL R2, R6, R2, !P2 ;  /* 0x0000000206027207 */ /* 0x000fe20005000000 */
[----:B------:R-:W-:Y:S01]  /*32a0*/  UIADD3 UR9, UPT, UPT, UR4, 0x80, URZ ;  /* 0x0000008004097890 */ /* 0x000fe2000fffe0ff */
[----:B-1----:R-:W-:Y:S01]  /*32b0*/  LEA R0, R11, UR6, 0x3 ;  /* 0x000000060b007c11 */ /* 0x002fe2000f8e18ff */
[----:B------:R-:W-:Y:S01]  /*32c0*/  UIADD3 UR8, UPT, UPT, UR8, 0xf0, URZ ;  /* 0x000000f008087890 */ /* 0x000fe2000fffe0ff */
[----:B------:R1:W-:Y:S01]  /*32d0*/  @!P2 SYNCS.ARRIVE.TRANS64.RED RZ, [R2+URZ], R4 ;  /* 0x0000000402ffa9a7 */ /* 0x0003e200080004ff */
[----:B------:R-:W-:Y:S01]  /*32e0*/  UIADD3 UR4, UPT, UPT, UR5, 0x1, URZ ;  /* 0x0000000105047890 */ /* 0x000fe2000fffe0ff */
[----:B------:R-:W-:-:S03]  /*32f0*/  VIADD R8, R8, 0x1 ;  /* 0x0000000108087836 */ /* 0x000fc60000000000 */
[----:B------:R-:W-:Y:S02]  /*3300*/  UISETP.NE.AND UP0, UPT, UR4, 0x2, UPT ;  /* 0x000000020400788c */ /* 0x000fe4000bf05270 */
[----:B------:R-:W-:Y:S01]  /*3310*/  ISETP.NE.AND P0, PT, R8, 0x2, PT ;  /* 0x000000020800780c */ /* 0x000fe20003f05270 */
[----:B------:R-:W-:Y:S06]  /*3320*/  UGETNEXTWORKID.BROADCAST [UR8], [UR9] ;  /* 0x00000000080073ca */ /* 0x000fec0008000100 */
[----:B------:R-:W-:Y:S02]  /*3330*/  USEL UR7, URZ, 0x1, UP0 ;  /* 0x00000001ff077887 */ /* 0x000fe40008000000 */
[----:B------:R-:W-:-:S04]  /*3340*/  USEL UR5, UR4, URZ, UP0 ;  /* 0x000000ff04057287 */ /* 0x000fc80008000000 */
[----:B------:R-:W-:Y:S02]  /*3350*/  LOP3.LUT R12, R12, UR7, RZ, 0x3c, !PT ;  /* 0x000000070c0c7c12 */ /* 0x000fe4000f8e3cff */
[----:B-1----:R-:W-:-:S04]  /*3360*/  SHF.L.U32 R4, R10, 0x1f, RZ ;  /* 0x0000001f0a047819 */ /* 0x002fc800000006ff */
[----:B------:R-:W1:Y:S02]  /*3370*/  SYNCS.PHASECHK.TRANS64.TRYWAIT P1, [R0+URZ+0x80], R4 ;  /* 0x00008004000075a7 */ /* 0x000e6400080211ff */
[----:B-1----:R-:W-:Y:S05]  /*3380*/  @!P1 BRA `(.L_x_53) ;  /* 0x000000bc00409947 */ /* 0x002fea0003800000 */
.L_x_202:
[C---:B-1----:R-:W-:Y:S01]  /*3390*/  LEA R4, R11.reuse, UR6, 0x4 ;  /* 0x000000060b047c11 */ /* 0x042fe2000f8e20ff */
[----:B------:R-:W-:Y:S01]  /*33a0*/  VIADD R0, R0, 0x90 ;  /* 0x0000009000007836 */ /* 0x000fe20000000000 */
[----:B------:R-:W-:Y:S01]  /*33b0*/  SEL R8, R8, RZ, P0 ;  /* 0x000000ff08087207 */ /* 0x000fe20000000000 */
[----:B------:R-:W-:-:S03]  /*33c0*/  VIADD R11, R11, 0x1 ;  /* 0x000000010b0b7836 */ /* 0x000fc60000000000 */
[----:B------:R-:W1:Y:S01]  /*33d0*/  LDS.128 R4, [R4+0xf0] ;  /* 0x0000f00004047984 */ /* 0x000e620000000c00 */
[----:B------:R-:W-:Y:S02]  /*33e0*/  PRMT R0, RZ, 0x654, R0 ;  /* 0x00000654ff007816 */ /* 0x000fe40000000000 */
[C---:B------:R-:W-:Y:S01]  /*33f0*/  ISETP.NE.AND P1, PT, R11.reuse, 0x2, PT ;  /* 0x000000020b00780c */ /* 0x040fe20003f25270 */
[----:B------:R-:W-:Y:S01]  /*3400*/  @!PT LDS RZ, [RZ] ;  /* 0x00000000fffff984 */ /* 0x000fe20000000800 */
[----:B------:R-:W-:Y:S01]  /*3410*/  @!PT LDS RZ, [RZ] ;  /* 0x00000000fffff984 */ /* 0x000fe20000000800 */
[----:B------:R-:W-:Y:S01]  /*3420*/  @!PT LDS RZ, [RZ] ;  /* 0x00000000fffff984 */ /* 0x000fe20000000800 */
[----:B------:R-:W-:Y:S01]  /*3430*/  @!PT LDS RZ, [RZ] ;  /* 0x00000000fffff984 */ /* 0x000fe20000000800 */
[----:B------:R2:W-:Y:S06]  /*3440*/  MEMBAR.ALL.CTA ;  /* 0x0000000000007992 */ /* 0x0005ec0000008000 */
[----:B--2---:R-:W2:Y:S01]  /*3450*/  FENCE.VIEW.ASYNC.S ;  /* 0x00000000000073c6 */ /* 0x004ea20000000000 */
[----:B------:R-:W-:Y:S01]  /*3460*/  SEL R11, R11, RZ, P1 ;  /* 0x000000ff0b0b7207 */ /* 0x000fe20000800000 */
[----:B--2---:R2:W-:Y:S01]  /*3470*/  SYNCS.ARRIVE.TRANS64.RED.A1T0 RZ, [R0+URZ], RZ ;  /* 0x000000ff00ff79a7 */ /* 0x0045e200081004ff */
[----:B-1----:R-:W-:-:S02]  /*3480*/  LOP3.LUT P3, RZ, R6, 0x1, RZ, 0xc0, !PT ;  /* 0x0000000106ff7812 */ /* 0x002fc4000786c0ff */
[----:B------:R-:W-:-:S04]  /*3490*/  SEL R4, RZ, 0x1, P1 ;  /* 0x00000001ff047807 */ /* 0x000fc80000800000 */
[----:B------:R-:W-:Y:S02]  /*34a0*/  LOP3.LUT R10, R10, R4, RZ, 0x3c, !PT ;  /* 0x000000040a0a7212 */ /* 0x000fe400078e3cff */
[----:B--2---:R-:W-:-:S04]  /*34b0*/  SEL R0, RZ, 0x1, P0 ;  /* 0x00000001ff007807 */ /* 0x004fc80000000000 */
[----:B------:R-:W-:Y:S01]  /*34c0*/  LOP3.LUT R9, R9, R0, RZ, 0x3c, !PT ;  /* 0x0000000009097212 */ /* 0x000fe200078e3cff */
[----:B------:R-:W-:Y:S06]  /*34d0*/  @P3 BRA `(.L_x_54) ;  /* 0xfffffffc002c3947 */ /* 0x000fec000383ffff */
[----:B------:R-:W-:Y:S01]  /*34e0*/  ULEA UR4, UR5, UR6, 0x3 ;  /* 0x0000000605047291 */ /* 0x000fe2000f8e18ff */
[----:B------:R-:W-:-:S08]  /*34f0*/  SHF.L.U32 R2, R12, 0x1f, RZ ;  /* 0x0000001f0c027819 */ /* 0x000fd000000006ff */
[----:B------:R-:W1:Y:S02]  /*3500*/  SYNCS.PHASECHK.TRANS64 P0, [UR4+0x90], R2 ;  /* 0x00009002ff0075a7 */ /* 0x000e640008001004 */
[----:B-1----:R-:W-:Y:S05]  /*3510*/  @P0 BRA `(.L_x_55) ;  /* 0x0000000000080947 */ /* 0x002fea0003800000 */
[----:B------:R-:W1:Y:S02]  /*3520*/  SYNCS.PHASECHK.TRANS64.TRYWAIT P0, [UR4+0x90], R2 ;  /* 0x00009002ff0075a7 */ /* 0x000e640008001104 */
[----:B-1----:R-:W-:Y:S05]  /*3530*/  @!P0 BRA `(.L_x_56) ;  /* 0x000000b800e88947 */ /* 0x002fea0003800000 */
.L_x_55:
[----:B------:R-:W-:-:S04]  /*3540*/  UIADD3 UR7, UPT, UPT, UR5, 0x1, URZ ;  /* 0x0000000105077890 */ /* 0x000fc8000fffe0ff */
[----:B------:R-:W-:-:S04]  /*3550*/  UISETP.NE.AND UP0, UPT, UR7, 0x2, UPT ;  /* 0x000000020700788c */ /* 0x000fc8000bf05270 */
[----:B------:R-:W-:Y:S02]  /*3560*/  USEL UR8, URZ, 0x1, UP0 ;  /* 0x00000001ff087887 */ /* 0x000fe40008000000 */
[----:B------:R-:W-:-:S04]  /*3570*/  USEL UR7, UR7, URZ, UP0 ;  /* 0x000000ff07077287 */ /* 0x000fc80008000000 */
[----:B------:R-:W-:Y:S01]  /*3580*/  ULEA UR7, UR7, UR6, 0x3 ;  /* 0x0000000607077291 */ /* 0x000fe2000f8e18ff */
[----:B-1----:R-:W-:-:S04]  /*3590*/  LOP3.LUT R2, R12, UR8, RZ, 0x3c, !PT ;  /* 0x000000080c027c12 */ /* 0x002fc8000f8e3cff */
[----:B------:R-:W-:-:S04]  /*35a0*/  SHF.L.U32 R0, R2, 0x1f, RZ ;  /* 0x0000001f02007819 */ /* 0x000fc800000006ff */
[----:B------:R-:W1:Y:S02]  /*35b0*/  SYNCS.PHASECHK.TRANS64 P0, [UR7+0x90], R0 ;  /* 0x00009000ff0075a7 */ /* 0x000e640008001007 */
[----:B-1----:R-:W-:Y:S05]  /*35c0*/  @P0 EXIT ;  /* 0x000000000000094d */ /* 0x002fea0003800000 */
[----:B------:R-:W-:Y:S02]  /*35d0*/  SHF.L.U32 R2, R2, 0x1f, RZ ;  /* 0x0000001f02027819 */ /* 0x000fe400000006ff */
[----:B------:R-:W-:-:S07]  /*35e0*/  MOV R0, UR7 ;  /* 0x0000000700007c02 */ /* 0x000fce0008000f00 */
.L_x_57:
[----:B-1----:R1:W2:Y:S02]  /*35f0*/  SYNCS.PHASECHK.TRANS64.TRYWAIT P0, [R0+URZ+0x90], R2 ;  /* 0x00009002000075a7 */ /* 0x0022a400080011ff */
[----:B--2---:R-:W-:Y:S05]  /*3600*/  @!P0 NANOSLEEP.SYNCS 0x989680 ;  /* 0x009896800000895d */ /* 0x004fea0003900000 */
[----:B------:R-:W2:Y:S02]  /*3610*/  @!P0 SYNCS.PHASECHK.TRANS64 P0, [R0+URZ+0x90], R2 ;  /* 0x00009002000085a7 */ /* 0x000ea400080010ff */
[----:B--2---:R-:W-:Y:S05]  /*3620*/  @P0 EXIT ;  /* 0x000000000000094d */ /* 0x004fea0003800000 */
[----:B------:R-:W-:Y:S05]  /*3630*/  BRA `(.L_x_57) ;  /* 0xfffffffc00ec7947 */ /* 0x000fea000383ffff */
.L_x_50:
[----:B------:R-:W-:Y:S05]  /*3640*/  BRA.U UP5, `(.L_x_58) ;  /* 0x0000001505947547 */ /* 0x000fea000b800000 */
[----:B------:R-:W-:Y:S01]  /*3650*/  UMOV UR4, 0x40 ;  /* 0x0000004000047882 */ /* 0x000fe20000000000 */
[----:B------:R-:W-:Y:S01]  /*3660*/  NOP ;  /* 0x0000000000007918 */ /* 0x000fe20000000000 */
[----:B------:R-:W-:Y:S01]  /*3670*/  ULEA UR5, UR63, UR4, 0x18 ;  /* 0x000000043f057291 */ /* 0x000fe2000f8ec0ff */
[----:B------:R-:W-:Y:S02]  /*3680*/  UMOV UR6, 0x400 ;  /* 0x0000040000067882 */ /* 0x000fe40000000000 */
[----:B------:R-:W-:-:S06]  /*3690*/  ULEA UR6, UR63, UR6, 0x18 ;  /* 0x000000063f067291 */ /* 0x000fcc000f8ec0ff */
[----:B------:R-:W1:Y:S02]  /*36a0*/  LDS.U8 R2, [UR5+0x1c] ;  /* 0x00001c05ff027984 */ /* 0x000e640008000000 */
[----:B-1----:R-:W-:-:S13]  /*36b0*/  ISETP.NE.AND P0, PT, R2, RZ, PT ;  /* 0x000000ff0200720c */ /* 0x002fda0003f05270 */
[----:B------:R-:W-:Y:S05]  /*36c0*/  @P0 BRA `(.L_x_59) ;  /* 0x0000000000580947 */ /* 0x000fea0003800000 */
[----:B------:R-:W-:-:S13]  /*36d0*/  ELECT P0, URZ, PT ;  /* 0x0000000000ff782f */ /* 0x000fda0003800000 */
[----:B------:R-:W-:Y:S05]  /*36e0*/  @!P0 BRA `(.L_x_60) ;  /* 0x0000000000608947 */ /* 0x000fea0003800000 */
[----:B------:R-:W-:Y:S01]  /*36f0*/  UMOV UR4, 0x10 ;  /* 0x0000001000047882 */ /* 0x000fe20000000000 */
[----:B------:R-:W-:Y:S01]  /*3700*/  HFMA2 R2, -RZ, RZ, 0, 5.9604644775390625e-08 ;  /* 0x00000001ff027431 */ /* 0x000fe200000001ff */
[----:B------:R-:W-:-:S03]  /*3710*/  MOV R3, 0xffff ;  /* 0x0000ffff00037802 */ /* 0x000fc60000000f00 */
[----:B------:R-:W-:Y:S04]  /*3720*/  DEPBAR.LE SB1, 0x36 ;  /* 0x00009d800000791a */ /* 0x000fe80000000000 */
[----:B------:R-:W1:Y:S02]  /*3730*/  UTCATOMSWS.FIND_AND_SET.ALIGN UP0, UR4, UR4 ;  /* 0x00000004000475e3 */ /* 0x000e640008000800 */
[----:B-1----:R-:W-:Y:S01]  /*3740*/  MOV R4, UR4 ;  /* 0x0000000400047c02 */ /* 0x002fe20008000f00 */
[----:B------:R-:W-:Y:S06]  /*3750*/  BRA.U UP0, `(.L_x_61) ;  /* 0x0000000100187547 */ /* 0x000fec000b800000 */
.L_x_62:
[----:B------:R-:W-:Y:S05]  /*3760*/  NANOSLEEP 0x64 ;  /* 0x000000640000795d */ /* 0x000fea0003800000 */
[----:B------:R-:W-:-:S05]  /*3770*/  UMOV UR4, 0x10 ;  /* 0x0000001000047882 */ /* 0x000fca0000000000 */
[----:B------:R-:W-:Y:S04]  /*3780*/  DEPBAR.LE SB1, 0x36 ;  /* 0x00009d800000791a */ /* 0x000fe80000000000 */
[----:B------:R-:W1:Y:S02]  /*3790*/  UTCATOMSWS.FIND_AND_SET.ALIGN UP0, UR4, UR4 ;  /* 0x00000004000475e3 */ /* 0x000e640008000800 */
[----:B-1----:R-:W-:Y:S01]  /*37a0*/  MOV R4, UR4 ;  /* 0x0000000400047c02 */ /* 0x002fe20008000f00 */
[----:B------:R-:W-:Y:S05]  /*37b0*/  BRA.U !UP0, `(.L_x_62) ;  /* 0xfffffffd08e87547 */ /* 0x000fea000b83ffff */
.L_x_61:
[-C--:B------:R-:W-:Y:S02]  /*37c0*/  SHF.L.U32 R3, R3, R4.reuse, RZ ;  /* 0x0000000403037219 */ /* 0x080fe400000006ff */
[----:B------:R-:W-:Y:S01]  /*37d0*/  SHF.L.U32 R2, R2, R4, RZ ;  /* 0x0000000402027219 */ /* 0x000fe200000006ff */
[----:B------:R-:W-:Y:S02]  /*37e0*/  IMAD.SHL.U32 R4, R4, 0x20, RZ ;  /* 0x0000002004047824 */ /* 0x000fe400078e00ff */
[----:B------:R1:W-:Y:S04]  /*37f0*/  ATOMS.OR RZ, [UR5+0x14], R3 ;  /* 0x00001403ffff798c */ /* 0x0003e8000b000005 */
[----:B------:R1:W-:Y:S04]  /*3800*/  ATOMS.OR RZ, [UR5+0x18], R2 ;  /* 0x00001802ffff798c */ /* 0x0003e8000b000005 */
[----:B------:R1:W-:Y:S01]  /*3810*/  STS [UR6+0x110], R4 ;  /* 0x00011004ff007988 */ /* 0x0003e20008000806 */
[----:B------:R-:W-:Y:S05]  /*3820*/  BRA `(.L_x_60) ;  /* 0x0000000000107947 */ /* 0x000fea0003800000 */
.L_x_59:
[----:B------:R-:W-:-:S05]  /*3830*/  MOV R2, 0xffffffff ;  /* 0xffffffff00027802 */ /* 0x000fca0000000f00 */
[----:B------:R1:W-:Y:S02]  /*3840*/  STS [UR6+0x110], R2 ;  /* 0x00011002ff007988 */ /* 0x0003e40008000806 */
[----:B-1----:R-:W-:Y:S02]  /*3850*/  MOV R2, 0x3870 ;  /* 0x0000387000027802 */ /* 0x002fe40000000f00 */
[----:B-----5:R-:W-:Y:S05]  /*3860*/  CALL.REL.NOINC `($__internal_1_$__cuda_sm10x_tcgen05_guardrail_trap_phase_invalid_during_alloc) ;  /* 0x000000c000b87944 */ /* 0x020fea0003c00000 */
.L_x_60:
[----:B------:R-:W-:Y:S05]  /*3870*/  WARPSYNC.ALL ;  /* 0x0000000000007948 */ /* 0x000fea0003800000 */
[----:B------:R-:W2:Y:S01]  /*3880*/  S2UR UR4, SR_CgaCtaId ;  /* 0x00000000000479c3 */ /* 0x000ea20000008800 */
[----:B------:R-:W-:Y:S01]  /*3890*/  UMOV UR49, 0x400 ;  /* 0x0000040000317882 */ /* 0x000fe20000000000 */
[----:B------:R-:W-:-:S06]  /*38a0*/  NOP ;  /* 0x0000000000007918 */ /* 0x000fcc0000000000 */
[----:B------:R-:W-:Y:S06]  /*38b0*/  BAR.ARV 0x6, 0xa0 ;  /* 0x0182800000007b1d */ /* 0x000fec0000002000 */
[----:B------:R-:W3:Y:S01]  /*38c0*/  LDCU UR7, c[0x0][0x38c] ;  /* 0x00007180ff0777ac */ /* 0x000ee20008000800 */
[----:B------:R-:W-:Y:S01]  /*38d0*/  LOP3.LUT R0, R0, 0xffff, RZ, 0xc0, !PT ;  /* 0x0000ffff00007812 */ /* 0x000fe200078ec0ff */
[----:B------:R-:W-:Y:S02]  /*38e0*/  HFMA2 R10, -RZ, RZ, 0, 0 ;  /* 0x00000000ff0a7431 */ /* 0x000fe400000001ff */
[----:B------:R-:W-:Y:S01]  /*38f0*/  IMAD.MOV.U32 R11, RZ, RZ, 0x1 ;  /* 0x00000001ff0b7424 */ /* 0x000fe200078e00ff */
[----:B------:R-:W-:Y:S01]  /*3900*/  UMOV UR5, URZ ;  /* 0x000000ff00057c82 */ /* 0x000fe20008000000 */
[----:B------:R-:W-:Y:S01]  /*3910*/  R2UR UR51, R0 ;  /* 0x00000000003372ca */ /* 0x000fe200000e0000 */
[----:B------:R-:W-:Y:S01]  /*3920*/  IMAD.U32 R19, RZ, RZ, UR5 ;  /* 0x00000005ff137e24 */ /* 0x000fe2000f8e00ff */
[----:B------:R-:W-:Y:S01]  /*3930*/  CS2R R8, SRZ ;  /* 0x0000000000087805 */ /* 0x000fe2000001ff00 */
[----:B------:R-:W-:Y:S01]  /*3940*/  UMOV UR46, URZ ;  /* 0x000000ff002e7c82 */ /* 0x000fe20008000000 */
[----:B------:R-:W-:Y:S01]  /*3950*/  UMOV UR58, URZ ;  /* 0x000000ff003a7c82 */ /* 0x000fe20008000000 */
[----:B--2---:R-:W-:Y:S01]  /*3960*/  ULEA UR49, UR4, UR49, 0x18 ;  /* 0x0000003104317291 */ /* 0x004fe2000f8ec0ff */
[----:B------:R-:W2:Y:S03]  /*3970*/  LDCU UR4, c[0x0][0x38c] ;  /* 0x00007180ff0477ac */ /* 0x000ea60008000800 */
[----:B------:R-:W-:-:S02]  /*3980*/  UIADD3 UR6, UPT, UPT, UR49, 0x4300, URZ ;  /* 0x0000430031067890 */ /* 0x000fc4000fffe0ff */
[----:B---3--:R-:W-:-:S03]  /*3990*/  UIADD3 UR7, UPT, UPT, UR7, 0xff, URZ ;  /* 0x000000ff07077890 */ /* 0x008fc6000fffe0ff */
[----:B-1----:R-:W1:Y:S01]  /*39a0*/  LDS R2, [UR49+0x110] ;  /* 0x00011031ff027984 */ /* 0x002e620008000800 */
[----:B------:R-:W-:Y:S02]  /*39b0*/  UIADD3 UR10, UPT, UPT, UR49, 0x34f00, URZ ;  /* 0x00034f00310a7890 */ /* 0x000fe4000fffe0ff */
[----:B------:R-:W-:Y:S02]  /*39c0*/  UIADD3 UR5, UPT, UPT, UR49, 0x1c300, URZ ;  /* 0x0001c30031057890 */ /* 0x000fe4000fffe0ff */
[----:B------:R-:W-:Y:S02]  /*39d0*/  UIADD3 UR8, UPT, UPT, UR49, 0x34300, URZ ;  /* 0x0003430031087890 */ /* 0x000fe4000fffe0ff */
[----:B------:R-:W-:Y:S02]  /*39e0*/  USHF.R.U32.HI UR9, URZ, 0x4, UR6 ;  /* 0x00000004ff097899 */ /* 0x000fe40008011606 */
[----:B------:R-:W-:Y:S02]  /*39f0*/  USHF.R.U32.HI UR6, URZ, 0x4, UR5 ;  /* 0x00000004ff067899 */ /* 0x000fe40008011605 */
[----:B--2---:R-:W-:-:S02]  /*3a00*/  UISETP.GE.AND UP3, UPT, UR4, 0x1, UPT ;  /* 0x000000010400788c */ /* 0x004fc4000bf66270 */
[----:B------:R-:W-:Y:S02]  /*3a10*/  USHF.R.S32.HI UR4, URZ, 0x1f, UR7 ;  /* 0x0000001fff047899 */ /* 0x000fe40008011407 */
[----:B------:R-:W-:Y:S02]  /*3a20*/  USHF.R.U32.HI UR5, URZ, 0x4, UR8 ;  /* 0x00000004ff057899 */ /* 0x000fe40008011608 */
[----:B------:R-:W-:Y:S02]  /*3a30*/  ULEA.HI UR7, UR4, UR7, URZ, 0x8 ;  /* 0x0000000704077291 */ /* 0x000fe4000f8f40ff */
[----:B------:R-:W-:Y:S02]  /*3a40*/  USHF.R.U32.HI UR4, URZ, 0x4, UR10 ;  /* 0x00000004ff047899 */ /* 0x000fe4000801160a */
[----:B------:R-:W-:Y:S02]  /*3a50*/  ULOP3.LUT UR6, UR6, 0x3fff, URZ, 0xc0, !UPT ;  /* 0x00003fff06067892 */ /* 0x000fe4000f8ec0ff */
[----:B------:R-:W-:-:S02]  /*3a60*/  ULOP3.LUT UR4, UR4, 0x3fff, URZ, 0xc0, !UPT ;  /* 0x00003fff04047892 */ /* 0x000fc4000f8ec0ff */
[----:B------:R-:W-:Y:S02]  /*3a70*/  ULOP3.LUT UR9, UR9, 0x3fff, URZ, 0xc0, !UPT ;  /* 0x00003fff09097892 */ /* 0x000fe4000f8ec0ff */
[----:B------:R-:W-:Y:S02]  /*3a80*/  ULOP3.LUT UR5, UR5, 0x3fff, URZ, 0xc0, !UPT ;  /* 0x00003fff05057892 */ /* 0x000fe4000f8ec0ff */
[----:B------:R-:W-:Y:S02]  /*3a90*/  ULOP3.LUT UR4, UR4, 0x10000, URZ, 0xfc, !UPT ;  /* 0x0001000004047892 */ /* 0x000fe4000f8efcff */
[----:B------:R-:W-:Y:S02]  /*3aa0*/  USHF.R.S32.HI UR20, URZ, 0x8, UR7 ;  /* 0x00000008ff147899 */ /* 0x000fe40008011407 */
[----:B------:R-:W-:Y:S02]  /*3ab0*/  ULOP3.LUT UR6, UR6, 0x10000, URZ, 0xfc, !UPT ;  /* 0x0001000006067892 */ /* 0x000fe4000f8efcff */
[----:B------:R-:W-:Y:S01]  /*3ac0*/  ULOP3.LUT UR7, UR9, 0x10000, URZ, 0xfc, !UPT ;  /* 0x0001000009077892 */ /* 0x000fe2000f8efcff */
[----:B------:R-:W-:Y:S01]  /*3ad0*/  IMAD.U32 R18, RZ, RZ, UR4 ;  /* 0x00000004ff127e24 */ /* 0x000fe2000f8e00ff */
[----:B------:R-:W-:Y:S01]  /*3ae0*/  ULOP3.LUT UR5, UR5, 0x10000, URZ, 0xfc, !UPT ;  /* 0x0001000005057892 */ /* 0x000fe2000f8efcff */
[----:B------:R-:W-:Y:S01]  /*3af0*/  IMAD.U32 R12, RZ, RZ, UR20 ;  /* 0x00000014ff0c7e24 */ /* 0x000fe2000f8e00ff */
[----:B------:R-:W-:Y:S01]  /*3b00*/  UISETP.LT.AND UP0, UPT, UR20, 0x1, UPT ;  /* 0x000000011400788c */ /* 0x000fe2000bf01270 */
[----:B-1----:R-:W-:Y:S01]  /*3b10*/  R2UR UR45, R2 ;  /* 0x00000000022d72ca */ /* 0x002fe200000e0000 */
[----:B------:R-:W-:Y:S01]  /*3b20*/  IMAD.U32 R16, RZ, RZ, UR6 ;  /* 0x00000006ff107e24 */ /* 0x000fe2000f8e00ff */
[----:B------:R-:W-:Y:S01]  /*3b30*/  MOV R15, UR7 ;  /* 0x00000007000f7c02 */ /* 0x000fe20008000f00 */
[----:B------:R-:W-:Y:S01]  /*3b40*/  USEL UR20, UR20, 0x1, !UP0 ;  /* 0x0000000114147887 */ /* 0x000fe2000c000000 */
[----:B------:R-:W-:Y:S01]  /*3b50*/  MOV R17, UR5 ;  /* 0x0000000500117c02 */ /* 0x000fe20008000f00 */
[----:B------:R-:W-:Y:S01]  /*3b60*/  UMOV UR56, URZ ;  /* 0x000000ff00387c82 */ /* 0x000fe20008000000 */
[----:B------:R-:W-:Y:S01]  /*3b70*/  UMOV UR54, URZ ;  /* 0x000000ff00367c82 */ /* 0x000fe20008000000 */
[----:B------:R-:W-:-:S06]  /*3b80*/  UMOV UR52, URZ ;  /* 0x000000ff00347c82 */ /* 0x000fcc0008000000 */
[----:B------:R-:W-:Y:S02]  /*3b90*/  UIADD3 UR12, UPT, UPT, UR45, 0x100, URZ ;  /* 0x000001002d0c7890 */ /* 0x000fe4000fffe0ff */
[----:B------:R-:W-:Y:S02]  /*3ba0*/  UIADD3 UR14, UPT, UPT, UR45, 0x104, URZ ;  /* 0x000001042d0e7890 */ /* 0x000fe4000fffe0ff */
[----:B------:R-:W-:Y:S02]  /*3bb0*/  UIADD3 UR13, UPT, UPT, UR45, 0x10c, URZ ;  /* 0x0000010c2d0d7890 */ /* 0x000fe4000fffe0ff */
[----:B------:R-:W-:Y:S01]  /*3bc0*/  UIADD3 UR16, UPT, UPT, UR45, 0x40000100, URZ ;  /* 0x400001002d107890 */ /* 0x000fe2000fffe0ff */
[----:B------:R-:W-:Y:S01]  /*3bd0*/  MOV R25, UR12 ;  /* 0x0000000c00197c02 */ /* 0x000fe20008000f00 */
[----:B------:R-:W-:Y:S01]  /*3be0*/  UIADD3 UR15, UPT, UPT, UR45, 0x40000108, URZ ;  /* 0x400001082d0f7890 */ /* 0x000fe2000fffe0ff */
[----:B------:R-:W-:Y:S01]  /*3bf0*/  MOV R23, UR14 ;  /* 0x0000000e00177c02 */ /* 0x000fe20008000f00 */
[----:B------:R-:W-:Y:S01]  /*3c00*/  UIADD3 UR76, UPT, UPT, UR45, -0x7fffff00, URZ ;  /* 0x800001002d4c7890 */ /* 0x000fe2000fffe0ff */
[----:B------:R-:W-:Y:S01]  /*3c10*/  IMAD.U32 R22, RZ, RZ, UR13 ;  /* 0x0000000dff167e24 */ /* 0x000fe2000f8e00ff */
[----:B------:R-:W-:Y:S01]  /*3c20*/  UIADD3 UR74, UPT, UPT, UR45, -0x3fffff00, URZ ;  /* 0xc00001002d4a7890 */ /* 0x000fe2000fffe0ff */
[----:B------:R-:W-:Y:S01]  /*3c30*/  MOV R21, UR16 ;  /* 0x0000001000157c02 */ /* 0x000fe20008000f00 */
[----:B------:R-:W-:Y:S01]  /*3c40*/  UIADD3 UR77, UPT, UPT, UR45, -0x7ffffef8, URZ ;  /* 0x800001082d4d7890 */ /* 0x000fe2000fffe0ff */
[----:B------:R-:W-:Y:S01]  /*3c50*/  IMAD.U32 R20, RZ, RZ, UR15 ;  /* 0x0000000fff147e24 */ /* 0x000fe2000f8e00ff */
[----:B------:R-:W-:-:S02]  /*3c60*/  UIADD3 UR72, UPT, UPT, UR45, 0x40000104, URZ ;  /* 0x400001042d487890 */ /* 0x000fc4000fffe0ff */
[----:B------:R-:W-:Y:S02]  /*3c70*/  UIADD3 UR75, UPT, UPT, UR45, -0x3ffffef8, URZ ;  /* 0xc00001082d4b7890 */ /* 0x000fe4000fffe0ff */
[----:B------:R-:W-:Y:S02]  /*3c80*/  UIADD3 UR11, UPT, UPT, UR45, 0x108, URZ ;  /* 0x000001082d0b7890 */ /* 0x000fe4000fffe0ff */
[----:B------:R-:W-:Y:S02]  /*3c90*/  UIADD3 UR70, UPT, UPT, UR45, -0x7ffffefc, URZ ;  /* 0x800001042d467890 */ /* 0x000fe4000fffe0ff */
[----:B------:R-:W-:Y:S02]  /*3ca0*/  UIADD3 UR68, UPT, UPT, UR45, -0x3ffffefc, URZ ;  /* 0xc00001042d447890 */ /* 0x000fe4000fffe0ff */
[----:B------:R-:W-:Y:S01]  /*3cb0*/  USHF.R.U32.HI UR4, URZ, 0x11, UR14 ;  /* 0x00000011ff047899 */ /* 0x000fe2000801160e */
[----:B------:R-:W-:Y:S01]  /*3cc0*/  IMAD.U32 R24, RZ, RZ, UR11 ;  /* 0x0000000bff187e24 */ /* 0x000fe2000f8e00ff */
[----:B------:R-:W-:-:S02]  /*3cd0*/  USHF.R.U32.HI UR12, URZ, 0x11, UR12 ;  /* 0x00000011ff0c7899 */ /* 0x000fc4000801160c */
[----:B------:R-:W-:Y:S02]  /*3ce0*/  USHF.R.U32.HI UR10, URZ, 0x11, UR16 ;  /* 0x00000011ff0a7899 */ /* 0x000fe40008011610 */
[----:B------:R-:W-:Y:S02]  /*3cf0*/  USHF.R.U32.HI UR8, URZ, 0x11, UR76 ;  /* 0x00000011ff087899 */ /* 0x000fe4000801164c */
[----:B------:R-:W-:Y:S02]  /*3d00*/  USHF.R.U32.HI UR6, URZ, 0x11, UR74 ;  /* 0x00000011ff067899 */ /* 0x000fe4000801164a */
[----:B------:R-:W-:Y:S02]  /*3d10*/  USHF.R.U32.HI UR14, URZ, 0x1a, UR13 ;  /* 0x0000001aff0e7899 */ /* 0x000fe4000801160d */
[----:B------:R-:W-:Y:S02]  /*3d20*/  USHF.R.U32.HI UR7, URZ, 0x1a, UR77 ;  /* 0x0000001aff077899 */ /* 0x000fe4000801164d */
[----:B------:R-:W-:-:S02]  /*3d30*/  USHF.R.U32.HI UR13, URZ, 0x11, UR72 ;  /* 0x00000011ff0d7899 */ /* 0x000fc40008011648 */
[----:B------:R-:W-:Y:S02]  /*3d40*/  USHF.R.U32.HI UR9, URZ, 0x1a, UR15 ;  /* 0x0000001aff097899 */ /* 0x000fe4000801160f */
[----:B------:R-:W-:Y:S02]  /*3d50*/  USHF.R.U32.HI UR5, URZ, 0x1a, UR75 ;  /* 0x0000001aff057899 */ /* 0x000fe4000801164b */
[----:B------:R-:W-:Y:S02]  /*3d60*/  UIADD3 UR73, UPT, UPT, UR45, 0x4000010c, URZ ;  /* 0x4000010c2d497890 */ /* 0x000fe4000fffe0ff */
[----:B------:R-:W-:Y:S02]  /*3d70*/  UIADD3 UR71, UPT, UPT, UR45, -0x7ffffef4, URZ ;  /* 0x8000010c2d477890 */ /* 0x000fe4000fffe0ff */
[----:B------:R-:W-:Y:S02]  /*3d80*/  UIADD3 UR69, UPT, UPT, UR45, -0x3ffffef4, URZ ;  /* 0xc000010c2d457890 */ /* 0x000fe4000fffe0ff */
[----:B------:R-:W-:-:S02]  /*3d90*/  USHF.R.U32.HI UR15, URZ, 0x11, UR70 ;  /* 0x00000011ff0f7899 */ /* 0x000fc40008011646 */
[----:B------:R-:W-:Y:S02]  /*3da0*/  USHF.R.U32.HI UR17, URZ, 0x11, UR68 ;  /* 0x00000011ff117899 */ /* 0x000fe40008011644 */
[----:B------:R-:W-:Y:S02]  /*3db0*/  ULOP3.LUT UR12, UR12, 0x6000, URZ, 0xc0, !UPT ;  /* 0x000060000c0c7892 */ /* 0x000fe4000f8ec0ff */
[----:B------:R-:W-:Y:S02]  /*3dc0*/  ULOP3.LUT UR10, UR10, 0x6000, URZ, 0xc0, !UPT ;  /* 0x000060000a0a7892 */ /* 0x000fe4000f8ec0ff */
[----:B------:R-:W-:Y:S02]  /*3dd0*/  ULOP3.LUT UR8, UR8, 0x6000, URZ, 0xc0, !UPT ;  /* 0x0000600008087892 */ /* 0x000fe4000f8ec0ff */
[----:B------:R-:W-:Y:S02]  /*3de0*/  ULOP3.LUT UR60, UR6, 0x6000, URZ, 0xc0, !UPT ;  /* 0x00006000063c7892 */ /* 0x000fe4000f8ec0ff */
[----:B------:R-:W-:-:S02]  /*3df0*/  ULOP3.LUT UR63, UR7, 0x30, URZ, 0xc0, !UPT ;  /* 0x00000030073f7892 */ /* 0x000fc4000f8ec0ff */
[----:B------:R-:W-:Y:S02]  /*3e00*/  ULOP3.LUT UR6, UR13, 0x6000, URZ, 0xc0, !UPT ;  /* 0x000060000d067892 */ /* 0x000fe4000f8ec0ff */
[----:B------:R-:W-:Y:S02]  /*3e10*/  USHF.R.U32.HI UR11, URZ, 0x1a, UR11 ;  /* 0x0000001aff0b7899 */ /* 0x000fe4000801160b */
[----:B------:R-:W-:Y:S02]  /*3e20*/  ULOP3.LUT UR61, UR5, 0x30, URZ, 0xc0, !UPT ;  /* 0x00000030053d7892 */ /* 0x000fe4000f8ec0ff */
[----:B------:R-:W-:Y:S02]  /*3e30*/  ULOP3.LUT UR7, UR4, 0x6000, URZ, 0xc0, !UPT ;  /* 0x0000600004077892 */ /* 0x000fe4000f8ec0ff */
[----:B------:R-:W-:Y:S02]  /*3e40*/  UIADD3 UR13, UPT, UPT, -UR20, URZ, URZ ;  /* 0x000000ff140d7290 */ /* 0x000fe4000fffe1ff */
[----:B------:R-:W-:-:S02]  /*3e50*/  USHF.R.U32.HI UR16, URZ, 0x1a, UR73 ;  /* 0x0000001aff107899 */ /* 0x000fc40008011649 */
[----:B------:R-:W-:Y:S02]  /*3e60*/  USHF.R.U32.HI UR18, URZ, 0x1a, UR71 ;  /* 0x0000001aff127899 */ /* 0x000fe40008011647 */
[----:B------:R-:W-:Y:S01]  /*3e70*/  USHF.R.U32.HI UR19, URZ, 0x1a, UR69 ;  /* 0x0000001aff137899 */ /* 0x000fe20008011645 */
[----:B------:R-:W-:Y:S01]  /*3e80*/  MOV R14, UR13 ;  /* 0x0000000d000e7c02 */ /* 0x000fe20008000f00 */
[----:B------:R-:W-:Y:S02]  /*3e90*/  ULOP3.LUT UR5, UR15, 0x6000, URZ, 0xc0, !UPT ;  /* 0x000060000f057892 */ /* 0x000fe4000f8ec0ff */
[----:B------:R-:W-:Y:S02]  /*3ea0*/  ULOP3.LUT UR4, UR17, 0x6000, URZ, 0xc0, !UPT ;  /* 0x0000600011047892 */ /* 0x000fe4000f8ec0ff */
[----:B------:R-:W-:Y:S02]  /*3eb0*/  ULOP3.LUT UR66, UR12, 0x8a0, URZ, 0xfc, !UPT ;  /* 0x000008a00c427892 */ /* 0x000fe4000f8efcff */
[----:B------:R-:W-:-:S02]  /*3ec0*/  ULOP3.LUT UR64, UR10, 0x8a0, URZ, 0xfc, !UPT ;  /* 0x000008a00a407892 */ /* 0x000fc4000f8efcff */
[----:B------:R-:W-:Y:S02]  /*3ed0*/  ULOP3.LUT UR62, UR8, 0x8a0, URZ, 0xfc, !UPT ;  /* 0x000008a0083e7892 */ /* 0x000fe4000f8efcff */
[----:B------:R-:W-:Y:S02]  /*3ee0*/  ULOP3.LUT UR60, UR60, 0x8a0, URZ, 0xfc, !UPT ;  /* 0x000008a03c3c7892 */ /* 0x000fe4000f8efcff */
        /* <DEDUP_REMOVED lines=10> */
[----:B------:R-:W-:Y:S02]  /*3f90*/  UPRMT UR67, UR11, 0x5410, UR66 ;  /* 0x000054100b437896 */ /* 0x000fe40008000042 */
[----:B------:R-:W-:Y:S02]  /*3fa0*/  UPRMT UR65, UR9, 0x5410, UR64 ;  /* 0x0000541009417896 */ /* 0x000fe40008000040 */
[----:B------:R-:W-:Y:S02]  /*3fb0*/  UPRMT UR63, UR63, 0x5410, UR62 ;  /* 0x000054103f3f7896 */ /* 0x000fe4000800003e */
[----:B------:R-:W-:Y:S02]  /*3fc0*/  UPRMT UR61, UR61, 0x5410, UR60 ;  /* 0x000054103d3d7896 */ /* 0x000fe4000800003c */
[----:B------:R-:W-:Y:S02]  /*3fd0*/  UPRMT UR59, UR14, 0x5410, UR7 ;  /* 0x000054100e3b7896 */ /* 0x000fe40008000007 */
[----:B------:R-:W-:-:S02]  /*3fe0*/  UPRMT UR57, UR16, 0x5410, UR6 ;  /* 0x0000541010397896 */ /* 0x000fc40008000006 */
[----:B------:R-:W-:Y:S02]  /*3ff0*/  UPRMT UR55, UR18, 0x5410, UR5 ;  /* 0x0000541012377896 */ /* 0x000fe40008000005 */
[----:B------:R-:W-:Y:S01]  /*4000*/  UPRMT UR53, UR19, 0x5410, UR4 ;  /* 0x0000541013357896 */ /* 0x000fe20008000004 */
[----:B------:R-:W-:Y:S01]  /*4010*/  UMOV UR66, URZ ;  /* 0x000000ff00427c82 */ /* 0x000fe20008000000 */
[----:B------:R-:W-:Y:S01]  /*4020*/  UMOV UR64, URZ ;  /* 0x000000ff00407c82 */ /* 0x000fe20008000000 */
[----:B------:R-:W-:Y:S01]  /*4030*/  UMOV UR62, URZ ;  /* 0x000000ff003e7c82 */ /* 0x000fe20008000000 */
[----:B------:R-:W-:-:S08]  /*4040*/  UMOV UR60, URZ ;  /* 0x000000ff003c7c82 */ /* 0x000fd00008000000 */
.L_x_69:
[----:B------:R-:W-:Y:S02]  /*4050*/  LEA R0, R10, UR49, 0x3 ;  /* 0x000000310a007c11 */ /* 0x000fe4000f8e18ff */
[----:B------:R-:W-:Y:S02]  /*4060*/  SHF.L.U32 R2, R9, 0x1f, RZ ;  /* 0x0000001f09027819 */ /* 0x000fe400000006ff */
[----:B------:R-:W-:Y:S01]  /*4070*/  PLOP3.LUT P0, PT, PT, PT, UP3, 0x80, 0x8 ;  /* 0x000000000008781c */ /* 0x000fe20003f0f038 */
[----:B------:R-:W-:Y:S01]  /*4080*/  VIADD R3, R0, 0x90 ;  /* 0x0000009000037836 */ /* 0x000fe20000000000 */
[----:B-1----:R-:W1:Y:S02]  /*4090*/  SYNCS.PHASECHK.TRANS64.TRYWAIT P1, [R0+URZ+0x80], R2 ;  /* 0x00008002000075a7 */ /* 0x002e6400080211ff */
[----:B-1-3--:R-:W-:Y:S09]  /*40a0*/  @!P1 BRA `(.L_x_63) ;  /* 0x000000b000249947 */ /* 0x00aff20003800000 */
.L_x_204:
[----:B------:R-:W-:Y:S01]  /*40b0*/  LEA R4, R10, UR49, 0x4 ;  /* 0x000000310a047c11 */ /* 0x000fe2000f8e20ff */
[----:B------:R-:W-:Y:S01]  /*40c0*/  @UP3 ULEA UR4, UR46, UR49, 0x3 ;  /* 0x000000312e043291 */ /* 0x000fe2000f8e18ff */
[----:B------:R-:W-:Y:S02]  /*40d0*/  R2UR UR5, R19 ;  /* 0x00000000130572ca */ /* 0x000fe400000e0000 */
[----:B------:R-:W-:Y:S02]  /*40e0*/  PLOP3.LUT P2, PT, PT, PT, PT, 0x80, 0x8 ;  /* 0x000000000008781c */ /* 0x000fe40003f4f070 */
[----:B------:R-:W2:Y:S01]  /*40f0*/  LDS.128 R4, [R4+0xf0] ;  /* 0x0000f00004047984 */ /* 0x000ea20000000c00 */
[----:B------:R-:W-:Y:S02]  /*4100*/  PRMT R3, RZ, 0x654, R3 ;  /* 0x00000654ff037816 */ /* 0x000fe40000000003 */
[----:B-1----:R-:W-:Y:S01]  /*4110*/  @P0 SHF.L.U32 R2, R8, 0x1f, RZ ;  /* 0x0000001f08020819 */ /* 0x002fe200000006ff */
[----:B------:R-:W-:Y:S01]  /*4120*/  @!PT LDS RZ, [RZ] ;  /* 0x00000000fffff984 */ /* 0x000fe20000000800 */
[----:B------:R-:W-:Y:S01]  /*4130*/  @!PT LDS RZ, [RZ] ;  /* 0x00000000fffff984 */ /* 0x000fe20000000800 */
[----:B------:R-:W-:Y:S01]  /*4140*/  @!PT LDS RZ, [RZ] ;  /* 0x00000000fffff984 */ /* 0x000fe20000000800 */
[----:B------:R-:W-:Y:S01]  /*4150*/  @!PT LDS RZ, [RZ] ;  /* 0x00000000fffff984 */ /* 0x000fe20000000800 */
[----:B------:R1:W-:Y:S06]  /*4160*/  MEMBAR.ALL.CTA ;  /* 0x0000000000007992 */ /* 0x0003ec0000008000 */
[----:B-1----:R-:W1:Y:S01]  /*4170*/  FENCE.VIEW.ASYNC.S ;  /* 0x00000000000073c6 */ /* 0x002e620000000000 */
[----:B------:R-:W-:Y:S01]  /*4180*/  SHF.L.U32 R0, R11, 0x1f, RZ ;  /* 0x0000001f0b007819 */ /* 0x000fe200000006ff */
[----:B------:R-:W-:-:S02]  /*4190*/  ULEA UR6, UR5, UR49, 0x3 ;  /* 0x0000003105067291 */ /* 0x000fc4000f8e18ff */
[----:B------:R-:W-:-:S04]  /*41a0*/  ULEA UR44, UR5, UR45, 0x7 ;  /* 0x0000002d052c7291 */ /* 0x000fc8000f8e38ff */
[----:B------:R-:W-:Y:S01]  /*41b0*/  IMAD.U32 R13, RZ, RZ, UR6 ;  /* 0x00000006ff0d7e24 */ /* 0x000fe2000f8e00ff */
[----:B-1----:R1:W-:Y:S01]  /*41c0*/  SYNCS.ARRIVE.TRANS64.RED.A1T0 RZ, [R3+URZ], RZ ;  /* 0x000000ff03ff79a7 */ /* 0x0023e200081004ff */
[----:B------:R1:W3:Y:S01]  /*41d0*/  @P0 SYNCS.PHASECHK.TRANS64.TRYWAIT P2, [UR4], R2 ;  /* 0x00000002ff0005a7 */ /* 0x0002e20008041104 */
[----:B--2---:R-:W-:Y:S01]  /*41e0*/  LOP3.LUT P1, RZ, R6, 0x1, RZ, 0xc0, !PT ;  /* 0x0000000106ff7812 */ /* 0x004fe2000782c0ff */
[----:B------:R-:W2:Y:S02]  /*41f0*/  SYNCS.PHASECHK.TRANS64.TRYWAIT P0, [UR6+0xb0], R0 ;  /* 0x0000b000ff0075a7 */ /* 0x000ea40008001106 */
[----:B-123--:R-:W-:Y:S10]  /*4200*/  @!P0 BRA `(.L_x_64) ;  /* 0x000000ac00e08947 */ /* 0x00eff40003800000 */
.L_x_206:
[----:B------:R-:W-:Y:S01]  /*4210*/  IADD3 R10, PT, PT, R10, 0x1, RZ ;  /* 0x000000010a0a7810 */ /* 0x000fe20007ffe0ff */
[----:B------:R-:W-:Y:S06]  /*4220*/  BRA.U !UP3, `(.L_x_65) ;  /* 0x000000050b707547 */ /* 0x000fec000b800000 */
[----:B------:R-:W-:Y:S01]  /*4230*/  R2UR UR48, R14 ;  /* 0x000000000e3072ca */ /* 0x000fe200000e0000 */
[----:B------:R-:W-:Y:S01]  /*4240*/  UMOV UR9, URZ ;  /* 0x000000ff00097c82 */ /* 0x000fe20008000000 */
[----:B------:R-:W-:Y:S01]  /*4250*/  R2UR UR47, R12 ;  /* 0x000000000c2f72ca */ /* 0x000fe200000e0000 */
[----:B------:R-:W-:-:S14]  /*4260*/  UMOV UR5, UR46 ;  /* 0x0000002e00057c82 */ /* 0x000fdc0008000000 */
.L_x_68:
[----:B------:R-:W-:Y:S02]  /*4270*/  UIADD3 UR48, UPT, UPT, UR48, 0x1, URZ ;  /* 0x0000000130307890 */ /* 0x000fe4000fffe0ff */
[----:B------:R-:W-:Y:S02]  /*4280*/  ULEA UR7, UR5, UR49, 0x3 ;  /* 0x0000003105077291 */ /* 0x000fe4000f8e18ff */
[----:B------:R-:W-:Y:S01]  /*4290*/  UISETP.NE.AND UP0, UPT, UR48, URZ, UPT ;  /* 0x000000ff3000728c */ /* 0x000fe2000bf05270 */
[----:B--23--:R-:W-:Y:S10]  /*42a0*/  @P2 BRA `(.L_x_66) ;  /* 0x00000000000c2947 */ /* 0x00cff40003800000 */
[----:B-1----:R-:W-:Y:S04]  /*42b0*/  SHF.L.U32 R2, R8, 0x1f, RZ ;  /* 0x0000001f08027819 */ /* 0x002fe800000006ff */
[----:B------:R-:W1:Y:S02]  /*42c0*/  SYNCS.PHASECHK.TRANS64.TRYWAIT P0, [UR7], R2 ;  /* 0x00000002ff0075a7 */ /* 0x000e640008001107 */
[----:B-1----:R-:W-:Y:S05]  /*42d0*/  @!P0 BRA `(.L_x_67) ;  /* 0x000000ac00c88947 */ /* 0x002fea0003800000 */
.L_x_66:
[----:B------:R-:W-:Y:S01]  /*42e0*/  UISETP.NE.AND UP1, UPT, UR47, 0x1, UPT ;  /* 0x000000012f00788c */ /* 0x000fe2000bf25270 */
[----:B------:R-:W-:Y:S01]  /*42f0*/  PLOP3.LUT P2, PT, PT, PT, PT, 0x80, 0x8 ;  /* 0x000000000008781c */ /* 0x000fe20003f4f070 */
[----:B------:R-:W-:Y:S01]  /*4300*/  UIADD3 UR4, UPT, UPT, UR5, 0x1, URZ ;  /* 0x0000000105047890 */ /* 0x000fe2000fffe0ff */
[----:B------:R-:W-:Y:S01]  /*4310*/  R2UR UR10, R17 ;  /* 0x00000000110a72ca */ /* 0x000fe200000e0000 */
[----:B------:R-:W-:Y:S01]  /*4320*/  UIADD3 UR50, UPT, UPT, UR7, 0x18, URZ ;  /* 0x0000001807327890 */ /* 0x000fe2000fffe0ff */
[----:B------:R-:W-:Y:S01]  /*4330*/  R2UR UR8, R18 ;  /* 0x00000000120872ca */ /* 0x000fe200000e0000 */
[----:B------:R-:W-:Y:S01]  /*4340*/  UISETP.NE.AND UP2, UPT, UR4, 0x3, UPT ;  /* 0x000000030400788c */ /* 0x000fe2000bf45270 */
[----:B------:R-:W-:Y:S01]  /*4350*/  PLOP3.LUT P0, PT, PT, PT, UP1, 0x80, 0x8 ;  /* 0x000000000008781c */ /* 0x000fe20003f0f018 */
[----:B------:R-:W-:Y:S01]  /*4360*/  UIADD3 UR47, UPT, UPT, UR47, -0x1, URZ ;  /* 0xffffffff2f2f7890 */ /* 0x000fe2000fffe0ff */
[----:B------:R-:W-:Y:S01]  /*4370*/  R2UR UR14, R16 ;  /* 0x00000000100e72ca */ /* 0x000fe200000e0000 */
[----:B------:R-:W-:Y:S01]  /*4380*/  USEL UR6, URZ, 0x1, UP2 ;  /* 0x00000001ff067887 */ /* 0x000fe20009000000 */
[----:B------:R-:W-:Y:S01]  /*4390*/  R2UR UR12, R15 ;  /* 0x000000000f0c72ca */ /* 0x000fe200000e0000 */
[----:B------:R-:W-:Y:S01]  /*43a0*/  USEL UR46, UR4, URZ, UP2 ;  /* 0x000000ff042e7287 */ /* 0x000fe20009000000 */
[----:B------:R-:W-:Y:S01]  /*43b0*/  UMOV UR11, 0x4008 ;  /* 0x00004008000b7882 */ /* 0x000fe20000000000 */
[----:B------:R-:W-:Y:S02]  /*43c0*/  UMOV UR43, 0x4008 ;  /* 0x00004008002b7882 */ /* 0x000fe40000000000 */
[----:B------:R-:W-:Y:S01]  /*43d0*/  @UP1 ULEA UR4, UR46, UR49, 0x3 ;  /* 0x000000312e041291 */ /* 0x000fe2000f8e18ff */
[----:B------:R-:W-:Y:S01]  /*43e0*/  LOP3.LUT R8, R8, UR6, RZ, 0x3c, !PT ;  /* 0x0000000608087c12 */ /* 0x000fe2000f8e3cff */
[----:B------:R-:W-:Y:S02]  /*43f0*/  ULEA UR10, UR5, UR10, 0x6 ;  /* 0x0000000a050a7291 */ /* 0x000fe4000f8e30ff */
[----:B------:R-:W-:Y:S01]  /*4400*/  ULEA UR8, UR5, UR8, 0x6 ;  /* 0x0000000805087291 */ /* 0x000fe2000f8e30ff */
[----:B-1----:R-:W-:Y:S01]  /*4410*/  @P0 SHF.L.U32 R0, R8, 0x1f, RZ ;  /* 0x0000001f08000819 */ /* 0x002fe200000006ff */
[----:B------:R-:W-:Y:S02]  /*4420*/  UIADD3 UR42, UPT, UPT, UR10, 0x20, URZ ;  /* 0x000000200a2a7890 */ /* 0x000fe4000fffe0ff */
[----:B------:R-:W-:Y:S01]  /*4430*/  UISETP.NE.U32.AND UP1, UPT, UR9, URZ, UPT ;  /* 0x000000ff0900728c */ /* 0x000fe2000bf25070 */
[----:B------:R2:W3:Y:S01]  /*4440*/  @P0 SYNCS.PHASECHK.TRANS64.TRYWAIT P2, [UR4], R0 ;  /* 0x00000000ff0005a7 */ /* 0x0004e20008041104 */
[----:B------:R-:W-:Y:S01]  /*4450*/  UIADD3 UR40, UPT, UPT, UR8, 0x20, URZ ;  /* 0x0000002008287890 */ /* 0x000fe2000fffe0ff */
[----:B------:R1:W-:Y:S01]  /*4460*/  UTCCP.T.S.4x32dp128bit tmem[UR45+0x100], gdesc[UR10] ;  /* 0x0001000a2d0079e7 */ /* 0x0003e20009100000 */
[----:B------:R-:W-:Y:S02]  /*4470*/  ULEA UR6, UR5, UR14, 0xb ;  /* 0x0000000e05067291 */ /* 0x000fe4000f8e58ff */
[----:B------:R-:W-:Y:S01]  /*4480*/  ULEA UR4, UR5, UR12, 0xb ;  /* 0x0000000c05047291 */ /* 0x000fe2000f8e58ff */
[----:B------:R4:W-:Y:S01]  /*4490*/  UTCCP.T.S.4x32dp128bit tmem[UR45+0x104], gdesc[UR42] ;  /* 0x0001042a2d0079e7 */ /* 0x0009e20009100000 */
[----:B------:R-:W-:Y:S02]  /*44a0*/  UIADD3 UR38, UPT, UPT, UR6, 0x2, URZ ;  /* 0x0000000206267890 */ /* 0x000fe4000fffe0ff */
        /* <DEDUP_REMOVED lines=8> */
[----:B------:R-:W-:Y:S01]  /*4530*/  UIADD3 UR20, UPT, UPT, UR4, 0x402, URZ ;  /* 0x0000040204147890 */ /* 0x000fe2000fffe0ff */
[----:B-1----:R-:W-:Y:S01]  /*4540*/  R2UR UR10, R23 ;  /* 0x00000000170a72ca */ /* 0x002fe200000e0000 */
[----:B------:R-:W-:Y:S01]  /*4550*/  UIADD3 UR18, UPT, UPT, UR6, 0x404, URZ ;  /* 0x0000040406127890 */ /* 0x000fe2000fffe0ff */
[----:B------:R-:W-:Y:S01]  /*4560*/  R2UR UR11, R22 ;  /* 0x00000000160b72ca */ /* 0x000fe200000e0000 */
[----:B------:R-:W-:Y:S01]  /*4570*/  UIADD3 UR16, UPT, UPT, UR4, 0x404, URZ ;  /* 0x0000040404107890 */ /* 0x000fe2000fffe0ff */
[----:B----4-:R-:W-:Y:S01]  /*4580*/  R2UR UR42, R21 ;  /* 0x00000000152a72ca */ /* 0x010fe200000e0000 */
[----:B------:R-:W-:Y:S01]  /*4590*/  UIADD3 UR14, UPT, UPT, UR6, 0x406, URZ ;  /* 0x00000406060e7890 */ /* 0x000fe2000fffe0ff */
[----:B------:R-:W-:Y:S01]  /*45a0*/  R2UR UR43, R20 ;  /* 0x00000000142b72ca */ /* 0x000fe200000e0000 */
[----:B------:R-:W-:Y:S01]  /*45b0*/  UIADD3 UR12, UPT, UPT, UR4, 0x406, URZ ;  /* 0x00000406040c7890 */ /* 0x000fe2000fffe0ff */
[----:B------:R-:W-:Y:S01]  /*45c0*/  UMOV UR9, 0x4008 ;  /* 0x0000400800097882 */ /* 0x000fe20000000000 */
[----:B------:R-:W-:Y:S01]  /*45d0*/  UMOV UR41, 0x4008 ;  /* 0x0000400800297882 */ /* 0x000fe20000000000 */
[----:B------:R1:W-:Y:S01]  /*45e0*/  UTCCP.T.S.4x32dp128bit tmem[UR45+0x108], gdesc[UR8] ;  /* 0x000108082d0079e7 */ /* 0x0003e20009100000 */
[----:B------:R-:W-:Y:S01]  /*45f0*/  UTCCP.T.S.4x32dp128bit tmem[UR45+0x10c], gdesc[UR40] ;  /* 0x00010c282d0079e7 */ /* 0x000fe20009100000 */
[----:B------:R-:W-:Y:S01]  /*4600*/  UMOV UR7, 0x40004040 ;  /* 0x4000404000077882 */ /* 0x000fe20000000000 */
        /* <DEDUP_REMOVED lines=15> */
[----:B-1----:R-:W-:Y:S02]  /*4700*/  R2UR UR8, R25 ;  /* 0x00000000190872ca */ /* 0x002fe400000e0000 */
[----:B------:R-:W-:Y:S11]  /*4710*/  R2UR UR9, R24 ;  /* 0x00000000180972ca */ /* 0x000ff600000e0000 */
[----:B------:R-:W-:Y:S02]  /*4720*/  @!UPT UIADD3 URZ, UPT, UPT, URZ, URZ, URZ ;  /* 0x000000fffffff290 */ /* 0x000fe4000fffe0ff */
[----:B------:R1:W-:Y:S01]  /*4730*/  UTCQMMA gdesc[UR4], gdesc[UR6], tmem[UR44], tmem[UR66], idesc[UR67], tmem[UR8], UP1 ;  /* 0x0008420604007dea */ /* 0x0003e2000880032c */
[----:B------:R2:W-:Y:S01]  /*4740*/  UTCQMMA gdesc[UR36], gdesc[UR38], tmem[UR44], tmem[UR64], idesc[UR65], tmem[UR42], UPT ;  /* 0x002a402624007dea */ /* 0x0005e2000b80032c */
[----:B------:R2:W-:Y:S01]  /*4750*/  UTCQMMA gdesc[UR32], gdesc[UR34], tmem[UR44], tmem[UR62], idesc[UR63], tmem[UR76], UPT ;  /* 0x004c3e2220007dea */ /* 0x0005e2000b80032c */
[----:B------:R2:W-:Y:S01]  /*4760*/  UTCQMMA gdesc[UR28], gdesc[UR30], tmem[UR44], tmem[UR60], idesc[UR61], tmem[UR74], UPT ;  /* 0x004a3c1e1c007dea */ /* 0x0005e2000b80032c */
[----:B------:R2:W-:Y:S01]  /*4770*/  UTCQMMA gdesc[UR24], gdesc[UR26], tmem[UR44], tmem[UR58], idesc[UR59], tmem[UR10], UPT ;  /* 0x000a3a1a18007dea */ /* 0x0005e2000b80032c */
[----:B------:R2:W-:Y:S01]  /*4780*/  UTCQMMA gdesc[UR20], gdesc[UR22], tmem[UR44], tmem[UR56], idesc[UR57], tmem[UR72], UPT ;  /* 0x0048381614007dea */ /* 0x0005e2000b80032c */
[----:B------:R2:W-:Y:S01]  /*4790*/  UTCQMMA gdesc[UR16], gdesc[UR18], tmem[UR44], tmem[UR54], idesc[UR55], tmem[UR70], UPT ;  /* 0x0046361210007dea */ /* 0x0005e2000b80032c */
[----:B------:R2:W-:Y:S01]  /*47a0*/  UTCQMMA gdesc[UR12], gdesc[UR14], tmem[UR44], tmem[UR52], idesc[UR53], tmem[UR68], UPT ;  /* 0x0044340e0c007dea */ /* 0x0005e2000b80032c */
[----:B------:R2:W-:Y:S01]  /*47b0*/  UTCBAR.MULTICAST [UR50], URZ, UR51 ;  /* 0x000000ff320073e9 */ /* 0x0005e20008000833 */
[----:B-1----:R-:W-:Y:S01]  /*47c0*/  UMOV UR9, 0x1 ;  /* 0x0000000100097882 */ /* 0x002fe20000000000 */
[----:B------:R-:W-:Y:S01]  /*47d0*/  UMOV UR5, UR46 ;  /* 0x0000002e00057c82 */ /* 0x000fe20008000000 */
[----:B------:R-:W-:Y:S05]  /*47e0*/  BRA.U UP0, `(.L_x_68) ;  /* 0xfffffff900a07547 */ /* 0x000fea000b83ffff */
.L_x_65:
[----:B------:R-:W-:Y:S02]  /*47f0*/  R2UR UR4, R19 ;  /* 0x00000000130472ca */ /* 0x000fe400000e0000 */
[----:B------:R-:W-:Y:S02]  /*4800*/  R2UR UR5, R13 ;  /* 0x000000000d0572ca */ /* 0x000fe400000e0000 */
[----:B------:R-:W-:-:S04]  /*4810*/  ISETP.NE.AND P0, PT, R10, 0x2, PT ;  /* 0x000000020a00780c */ /* 0x000fc80003f05270 */
[----:B-12---:R-:W-:Y:S02]  /*4820*/  SEL R0, RZ, 0x1, P0 ;  /* 0x00000001ff007807 */ /* 0x006fe40000000000 */
[----:B------:R-:W-:Y:S02]  /*4830*/  SEL R10, R10, RZ, P0 ;  /* 0x000000ff0a0a7207 */ /* 0x000fe40000000000 */
[----:B------:R-:W-:Y:S01]  /*4840*/  LOP3.LUT R9, R9, R0, RZ, 0x3c, !PT ;  /* 0x0000000009097212 */ /* 0x000fe200078e3cff */
[----:B------:R-:W-:Y:S02]  /*4850*/  UIADD3 UR4, UPT, UPT, UR4, 0x1, URZ ;  /* 0x0000000104047890 */ /* 0x000fe4000fffe0ff */
[----:B------:R-:W-:Y:S02]  /*4860*/  UIADD3 UR5, UPT, UPT, UR5, 0xa0, URZ ;  /* 0x000000a005057890 */ /* 0x000fe4000fffe0ff */
[----:B------:R-:W-:-:S04]  /*4870*/  UISETP.NE.AND UP0, UPT, UR4, 0x2, UPT ;  /* 0x000000020400788c */ /* 0x000fc8000bf05270 */
[----:B------:R-:W-:Y:S02]  /*4880*/  USEL UR6, URZ, 0x1, UP0 ;  /* 0x00000001ff067887 */ /* 0x000fe40008000000 */
[----:B------:R-:W-:Y:S01]  /*4890*/  USEL UR4, UR4, URZ, UP0 ;  /* 0x000000ff04047287 */ /* 0x000fe20008000000 */
[----:B------:R1:W-:Y:S03]  /*48a0*/  UTCBAR [UR5], URZ ;  /* 0x000000ff050073e9 */ /* 0x0003e600080000ff */
[----:B------:R-:W-:Y:S02]  /*48b0*/  LOP3.LUT R11, R11, UR6, RZ, 0x3c, !PT ;  /* 0x000000060b0b7c12 */ /* 0x000fe4000f8e3cff */
[----:B------:R-:W-:Y:S01]  /*48c0*/  IMAD.U32 R19, RZ, RZ, UR4 ;  /* 0x00000004ff137e24 */ /* 0x000fe2000f8e00ff */
[----:B------:R-:W-:Y:S06]  /*48d0*/  @P1 BRA `(.L_x_69) ;  /* 0xfffffff400dc1947 */ /* 0x000fec000383ffff */
[----:B------:R-:W2:Y:S01]  /*48e0*/  S2UR UR7, SR_CgaCtaId ;  /* 0x00000000000779c3 */ /* 0x000ea20000008800 */
[----:B-1----:R-:W-:Y:S02]  /*48f0*/  R2UR UR5, R19 ;  /* 0x00000000130572ca */ /* 0x002fe400000e0000 */
[----:B------:R-:W-:Y:S01]  /*4900*/  ELECT P0, URZ, PT ;  /* 0x0000000000ff782f */ /* 0x000fe20003800000 */
[----:B------:R-:W-:Y:S01]  /*4910*/  IMAD.MOV.U32 R0, RZ, RZ, 0x1 ;  /* 0x00000001ff007424 */ /* 0x000fe200078e00ff */
[----:B------:R-:W-:Y:S01]  /*4920*/  UIADD3 UR49, UPT, UPT, UR49, 0xb0, URZ ;  /* 0x000000b031317890 */ /* 0x000fe2000fffe0ff */
[----:B------:R-:W-:Y:S01]  /*4930*/  SHF.L.U32 R2, R11, 0x1f, RZ ;  /* 0x0000001f0b027819 */ /* 0x000fe200000006ff */
[----:B------:R-:W-:Y:S01]  /*4940*/  UMOV UR4, 0x40 ;  /* 0x0000004000047882 */ /* 0x000fe20000000000 */
[----:B------:R-:W-:Y:S01]  /*4950*/  UVIRTCOUNT.DEALLOC.SMPOOL 0x80 ;  /* 0x000000800000784c */ /* 0x000fe20000000000 */
[----:B--2---:R-:W-:-:S05]  /*4960*/  ULEA UR7, UR7, UR4, 0x18 ;  /* 0x0000000407077291 */ /* 0x004fca000f8ec0ff */
[----:B------:R-:W-:-:S04]  /*4970*/  ULEA UR4, UR5, UR49, 0x3 ;  /* 0x0000003105047291 */ /* 0x000fc8000f8e18ff */
[----:B------:R1:W-:Y:S05]  /*4980*/  @P0 STS.U8 [UR7+0x1c], R0 ;  /* 0x00001c00ff000988 */ /* 0x0003ea0008000007 */
[----:B------:R-:W2:Y:S02]  /*4990*/  SYNCS.PHASECHK.TRANS64.TRYWAIT P0, [UR4], R2 ;  /* 0x00000002ff0075a7 */ /* 0x000ea40008001104 */
[----:B-12---:R-:W-:Y:S05]  /*49a0*/  @!P0 BRA `(.L_x_70) ;  /* 0x000000a8002c8947 */ /* 0x006fea0003800000 */
.L_x_209:
[----:B------:R-:W-:-:S13]  /*49b0*/  R2UR UR4, R19 ;  /* 0x00000000130472ca */ /* 0x000fda00000e0000 */
[----:B------:R-:W-:-:S04]  /*49c0*/  UIADD3 UR4, UPT, UPT, UR4, 0x1, URZ ;  /* 0x0000000104047890 */ /* 0x000fc8000fffe0ff */
[----:B------:R-:W-:-:S04]  /*49d0*/  UISETP.NE.AND UP0, UPT, UR4, 0x2, UPT ;  /* 0x000000020400788c */ /* 0x000fc8000bf05270 */
[----:B------:R-:W-:Y:S02]  /*49e0*/  USEL UR5, URZ, 0x1, UP0 ;  /* 0x00000001ff057887 */ /* 0x000fe40008000000 */
[----:B------:R-:W-:-:S04]  /*49f0*/  USEL UR4, UR4, URZ, UP0 ;  /* 0x000000ff04047287 */ /* 0x000fc80008000000 */
[----:B------:R-:W-:Y:S01]  /*4a00*/  ULEA UR4, UR4, UR49, 0x3 ;  /* 0x0000003104047291 */ /* 0x000fe2000f8e18ff */
[----:B-1----:R-:W-:-:S04]  /*4a10*/  LOP3.LUT R2, R11, UR5, RZ, 0x3c, !PT ;  /* 0x000000050b027c12 */ /* 0x002fc8000f8e3cff */
[----:B------:R-:W-:-:S04]  /*4a20*/  SHF.L.U32 R2, R2, 0x1f, RZ ;  /* 0x0000001f02027819 */ /* 0x000fc800000006ff */
[----:B------:R-:W1:Y:S02]  /*4a30*/  SYNCS.PHASECHK.TRANS64.TRYWAIT P0, [UR4], R2 ;  /* 0x00000002ff0075a7 */ /* 0x000e640008001104 */
[----:B-1----:R-:W-:Y:S05]  /*4a40*/  @!P0 BRA `(.L_x_71) ;  /* 0x000000a8001c8947 */ /* 0x002fea0003800000 */
.L_x_211:
[----:B------:R-:W-:Y:S01]  /*4a50*/  NOP ;  /* 0x0000000000007918 */ /* 0x000fe20000000000 */
[----:B-1----:R-:W1:Y:S01]  /*4a60*/  LDS R0, [UR7+0x14] ;  /* 0x00001407ff007984 */ /* 0x002e620008000800 */
[----:B------:R-:W-:Y:S01]  /*4a70*/  ULOP3.LUT UR4, UR45, 0xffff, URZ, 0xc0, !UPT ;  /* 0x0000ffff2d047892 */ /* 0x000fe2000f8ec0ff */
[----:B------:R-:W-:Y:S01]  /*4a80*/  UMOV UR5, 0xffff ;  /* 0x0000ffff00057882 */ /* 0x000fe20000000000 */
[----:B------:R-:W-:Y:S02]  /*4a90*/  UMOV UR6, 0x1 ;  /* 0x0000000100067882 */ /* 0x000fe40000000000 */
[----:B------:R-:W-:-:S04]  /*4aa0*/  USHF.R.U32.HI UR4, URZ, 0x5, UR4 ;  /* 0x00000005ff047899 */ /* 0x000fc80008011604 */
[----:B------:R-:W-:Y:S02]  /*4ab0*/  USHF.L.U32 UR5, UR5, UR4, URZ ;  /* 0x0000000405057299 */ /* 0x000fe400080006ff */
[----:B------:R-:W-:-:S04]  /*4ac0*/  USHF.L.U32 UR4, UR6, UR4, URZ ;  /* 0x0000000406047299 */ /* 0x000fc800080006ff */
[----:B-1----:R-:W-:-:S04]  /*4ad0*/  LOP3.LUT R0, R0, UR5, RZ, 0xc0, !PT ;  /* 0x0000000500007c12 */ /* 0x002fc8000f8ec0ff */
[----:B------:R-:W-:-:S13]  /*4ae0*/  ISETP.NE.AND P0, PT, R0, UR5, PT ;  /* 0x0000000500007c0c */ /* 0x000fda000bf05270 */
[----:B------:R-:W-:Y:S05]  /*4af0*/  @P0 BRA `(.L_x_72) ;  /* 0x0000000000580947 */ /* 0x000fea0003800000 */
[----:B------:R-:W1:Y:S02]  /*4b00*/  LDS R0, [UR7+0x18] ;  /* 0x00001807ff007984 */ /* 0x000e640008000800 */
[----:B-1----:R-:W-:-:S04]  /*4b10*/  LOP3.LUT R0, R0, UR4, RZ, 0xc0, !PT ;  /* 0x0000000400007c12 */ /* 0x002fc8000f8ec0ff */
[----:B------:R-:W-:-:S13]  /*4b20*/  ISETP.NE.AND P0, PT, R0, UR4, PT ;  /* 0x0000000400007c0c */ /* 0x000fda000bf05270 */
[----:B------:R-:W-:Y:S05]  /*4b30*/  @P0 BRA `(.L_x_73) ;  /* 0x00000000003c0947 */ /* 0x000fea0003800000 */
[----:B------:R-:W1:Y:S01]  /*4b40*/  S2R R2, SR_LANEID ;  /* 0x0000000000027919 */ /* 0x000e620000000000 */
[----:B------:R-:W-:-:S06]  /*4b50*/  ULOP3.LUT UR5, URZ, UR5, URZ, 0x33, !UPT ;  /* 0x00000005ff057292 */ /* 0x000fcc000f8e33ff */
[----:B------:R-:W-:-:S04]  /*4b60*/  IMAD.U32 R0, RZ, RZ, UR5 ;  /* 0x00000005ff007e24 */ /* 0x000fc8000f8e00ff */
[----:B------:R2:W4:Y:S02]  /*4b70*/  REDUX UR8, R0 ;  /* 0x00000000000873c4 */ /* 0x0005240000000000 */
[----:B------:R1:W-:Y:S01]  /*4b80*/  UTCATOMSWS.AND URZ, UR5 ;  /* 0x0000000500ff79e3 */ /* 0x0003e20008000000 */
[----:B--2---:R-:W-:Y:S01]  /*4b90*/  LOP3.LUT R0, RZ, UR4, RZ, 0x33, !PT ;  /* 0x00000004ff007c12 */ /* 0x004fe2000f8e33ff */
[----:B------:R-:W-:Y:S02]  /*4ba0*/  VOTEU.ANY UR4, UPT, PT ;  /* 0x0000000000047886 */ /* 0x000fe400038e0100 */
[----:B------:R-:W-:Y:S02]  /*4bb0*/  UFLO.U32 UR4, UR4 ;  /* 0x00000004000472bd */ /* 0x000fe400080e0000 */
[----:B------:R-:W2:Y:S04]  /*4bc0*/  REDUX UR6, R0 ;  /* 0x00000000000673c4 */ /* 0x000ea80000000000 */
[----:B-1----:R-:W-:-:S02]  /*4bd0*/  ISETP.EQ.U32.AND P0, PT, R2, UR4, PT ;  /* 0x0000000402007c0c */ /* 0x002fc4000bf02070 */
[----:B----4-:R-:W-:-:S11]  /*4be0*/  MOV R2, UR8 ;  /* 0x0000000800027c02 */ /* 0x010fd60008000f00 */
[----:B------:R1:W-:Y:S01]  /*4bf0*/  @P0 ATOMS.AND RZ, [UR7+0x14], R2 ;  /* 0x00001402ffff098c */ /* 0x0003e2000a800007 */
[----:B--2---:R-:W-:-:S05]  /*4c00*/  IMAD.U32 R0, RZ, RZ, UR6 ;  /* 0x00000006ff007e24 */ /* 0x004fca000f8e00ff */
[----:B------:R1:W-:Y:S01]  /*4c10*/  @P0 ATOMS.AND RZ, [UR7+0x18], R0 ;  /* 0x00001800ffff098c */ /* 0x0003e2000a800007 */
[----:B------:R-:W-:Y:S05]  /*4c20*/  BRA `(.L_x_74) ;  /* 0x0000000000147947 */ /* 0x000fea0003800000 */
.L_x_73:
[----:B------:R-:W-:Y:S02]  /*4c30*/  MOV R2, 0x4c50 ;  /* 0x00004c5000027802 */ /* 0x000fe40000000f00 */
[----:B---3-5:R-:W-:Y:S05]  /*4c40*/  CALL.REL.NOINC `($__internal_0_$__cuda_sm10x_tcgen05_guardrail_trap_col_being_dealloced_not_returned_by_alloc) ;  /* 0x000000ac00b47944 */ /* 0x028fea0003c00000 */
[----:B------:R-:W-:Y:S05]  /*4c50*/  BRA `(.L_x_74) ;  /* 0x0000000000087947 */ /* 0x000fea0003800000 */
.L_x_72:
[----:B------:R-:W-:Y:S02]  /*4c60*/  MOV R2, 0x4c80 ;  /* 0x00004c8000027802 */ /* 0x000fe40000000f00 */
[----:B---3-5:R-:W-:Y:S05]  /*4c70*/  CALL.REL.NOINC `($__internal_2_$__cuda_sm10x_tcgen05_guardrail_trap_unallocated_columns_being_dealloced) ;  /* 0x000000ac00c07944 */ /* 0x028fea0003c00000 */
.L_x_74:
[----:B------:R-:W-:Y:S01]  /*4c80*/  NOP ;  /* 0x0000000000007918 */ /* 0x000fe20000000000 */
[----:B------:R-:W-:Y:S05]  /*4c90*/  EXIT ;  /* 0x000000000000794d */ /* 0x000fea0003800000 */
.L_x_58:
[----:B------:R-:W-:-:S09]  /*4ca0*/  UISETP.NE.OR UP6, UPT, UR19, 0x3, !UP6 ;  /* 0x000000031300788c */ /* 0x000fd2000f7c5670 */
[----:B------:R-:W-:Y:S05]  /*4cb0*/  BRA.U UP6, `(.L_x_75) ;  /* 0x0000001906447547 */ /* 0x000fea000b800000 */
[----:B------:R-:W1:Y:S01]  /*4cc0*/  LDC R0, c[0x0][0xf30] ;  /* 0x0003cc00ff007b82 */ /* 0x000e620000000800 */
[----:B------:R-:W-:Y:S01]  /*4cd0*/  UMOV UR4, 0x400 ;  /* 0x0000040000047882 */ /* 0x000fe20000000000 */
[----:B------:R-:W-:Y:S01]  /*4ce0*/  CS2R R30, SRZ ;  /* 0x00000000001e7805 */ /* 0x000fe2000001ff00 */
[----:B------:R-:W-:Y:S01]  /*4cf0*/  ULEA UR4, UR63, UR4, 0x18 ;  /* 0x000000043f047291 */ /* 0x000fe2000f8ec0ff */
[----:B------:R-:W-:Y:S01]  /*4d00*/  IMAD.MOV.U32 R27, RZ, RZ, 0x1000 ;  /* 0x00001000ff1b7424 */ /* 0x000fe200078e00ff */
[----:B------:R-:W-:Y:S02]  /*4d10*/  UPLOP3.LUT UP0, UPT, UPT, UPT, UPT, 0x40, 0x4 ;  /* 0x000000000004789c */ /* 0x000fe40003f0e870 */
[----:B------:R-:W-:Y:S01]  /*4d20*/  UIADD3 UR49, UPT, UPT, UR4, 0x30, URZ ;  /* 0x0000003004317890 */ /* 0x000fe2000fffe0ff */
[----:B------:R-:W2:Y:S01]  /*4d30*/  LDC R26, c[0x0][0x370] ;  /* 0x0000dc00ff1a7b82 */ /* 0x000ea20000000800 */
[----:B------:R-:W-:Y:S02]  /*4d40*/  UIADD3 UR41, UPT, UPT, UR4, 0x38, URZ ;  /* 0x0000003804297890 */ /* 0x000fe4000fffe0ff */
[----:B------:R-:W-:-:S02]  /*4d50*/  UIADD3 UR33, UPT, UPT, UR4, 0x40, URZ ;  /* 0x0000004004217890 */ /* 0x000fc4000fffe0ff */
[----:B------:R-:W-:-:S03]  /*4d60*/  UIADD3 UR25, UPT, UPT, UR4, 0x48, URZ ;  /* 0x0000004804197890 */ /* 0x000fc6000fffe0ff */
[----:B------:R-:W3:Y:S08]  /*4d70*/  LDC R3, c[0x0][0xf0c] ;  /* 0x0003c300ff037b82 */ /* 0x000ef00000000800 */
[----:B------:R-:W4:Y:S01]  /*4d80*/  LDC R24, c[0x0][0xf20] ;  /* 0x0003c800ff187b82 */ /* 0x000f220000000800 */
[----:B-1----:R-:W-:-:S07]  /*4d90*/  ISETP.NE.AND P1, PT, R0, 0x1, PT ;  /* 0x000000010000780c */ /* 0x002fce0003f25270 */
[----:B------:R-:W1:Y:S08]  /*4da0*/  LDC.64 R32, c[0x0][0x348] ;  /* 0x0000d200ff207b82 */ /* 0x000e700000000a00 */
[----:B------:R-:W1:Y:S08]  /*4db0*/  LDC.64 R14, c[0x0][0xc88] ;  /* 0x00032200ff0e7b82 */ /* 0x000e700000000a00 */
[----:B------:R-:W1:Y:S08]  /*4dc0*/  LDC.64 R18, c[0x0][0xf10] ;  /* 0x0003c400ff127b82 */ /* 0x000e700000000a00 */
[----:B------:R-:W1:Y:S08]  /*4dd0*/  LDC.64 R6, c[0x0][0xf18] ;  /* 0x0003c600ff067b82 */ /* 0x000e700000000a00 */
[----:B------:R-:W1:Y:S08]  /*4de0*/  LDC.64 R4, c[0x0][0xf28] ;  /* 0x0003ca00ff047b82 */ /* 0x000e700000000a00 */
[----:B------:R-:W1:Y:S08]  /*4df0*/  LDC.64 R16, c[0x0][0xc90] ;  /* 0x00032400ff107b82 */ /* 0x000e700000000a00 */
[----:B--234-:R-:W1:Y:S02]  /*4e00*/  LDC R25, c[0x0][0x374] ;  /* 0x0000dd00ff197b82 */ /* 0x01ce640000000800 */
.L_x_90:
[C---:B------:R-:W-:Y:S02]  /*4e10*/  LEA R0, R31.reuse, UR4, 0x3 ;  /* 0x000000041f007c11 */ /* 0x040fe4000f8e18ff */
[----:B------:R-:W-:Y:S02]  /*4e20*/  SHF.L.U32 R2, R30, 0x1f, RZ ;  /* 0x0000001f1e027819 */ /* 0x000fe400000006ff */
[----:B------:R-:W-:Y:S02]  /*4e30*/  LEA R20, R31, UR4, 0x4 ;  /* 0x000000041f147c11 */ /* 0x000fe4000f8e20ff */
[----:B------:R-:W2:Y:S02]  /*4e40*/  SYNCS.PHASECHK.TRANS64.TRYWAIT P0, [R0+URZ+0x80], R2 ;  /* 0x00008002000075a7 */ /* 0x000ea400080011ff */
[----:B--23--:R-:W-:Y:S05]  /*4e50*/  @!P0 BRA `(.L_x_76) ;  /* 0x000000a400308947 */ /* 0x00cfea0003800000 */
.L_x_212:
[----:B------:R-:W-:Y:S01]  /*4e60*/  ISETP.GE.AND P0, PT, R43, 0x1, PT ;  /* 0x000000012b00780c */ /* 0x000fe20003f06270 */
[----:B------:R-:W3:Y:S01]  /*4e70*/  LDS.128 R20, [R20+0xf0] ;  /* 0x0000f00014147984 */ /* 0x000ee20000000c00 */
[----:B-1----:R-:W-:Y:S01]  /*4e80*/  ISETP.NE.U32.AND P5, PT, R16, RZ, PT ;  /* 0x000000ff1000720c */ /* 0x002fe20003fa5070 */
[----:B--2---:R-:W-:Y:S01]  /*4e90*/  VIADD R0, R0, 0x90 ;  /* 0x0000009000007836 */ /* 0x004fe20000000000 */
[----:B------:R-:W-:Y:S01]  /*4ea0*/  ISETP.NE.U32.AND P4, PT, R16, RZ, PT ;  /* 0x000000ff1000720c */ /* 0x000fe20003f85070 */
[----:B------:R-:W-:Y:S01]  /*4eb0*/  IMAD.MOV.U32 R28, RZ, RZ, 0x1 ;  /* 0x00000001ff1c7424 */ /* 0x000fe200078e00ff */
[C---:B------:R-:W-:Y:S01]  /*4ec0*/  ISETP.NE.AND.EX P5, PT, R17.reuse, RZ, PT, P5 ;  /* 0x000000ff1100720c */ /* 0x040fe20003fa5350 */
[----:B------:R-:W-:Y:S01]  /*4ed0*/  USHF.L.U32 UR50, UR12, 0x7, URZ ;  /* 0x000000070c327899 */ /* 0x000fe200080006ff */
[----:B------:R-:W-:Y:S01]  /*4ee0*/  PRMT R0, RZ, 0x654, R0 ;  /* 0x00000654ff007816 */ /* 0x000fe20000000000 */
[----:B------:R-:W-:Y:S01]  /*4ef0*/  @!PT LDS RZ, [RZ] ;  /* 0x00000000fffff984 */ /* 0x000fe20000000800 */
[----:B------:R-:W-:Y:S01]  /*4f00*/  @!PT LDS RZ, [RZ] ;  /* 0x00000000fffff984 */ /* 0x000fe20000000800 */
[----:B------:R-:W-:Y:S01]  /*4f10*/  @!PT LDS RZ, [RZ] ;  /* 0x00000000fffff984 */ /* 0x000fe20000000800 */
[----:B------:R-:W-:Y:S01]  /*4f20*/  @!PT LDS RZ, [RZ] ;  /* 0x00000000fffff984 */ /* 0x000fe20000000800 */
[----:B------:R1:W-:Y:S06]  /*4f30*/  MEMBAR.ALL.CTA ;  /* 0x0000000000007992 */ /* 0x0003ec0000008000 */
[----:B-1----:R-:W1:Y:S01]  /*4f40*/  FENCE.VIEW.ASYNC.S ;  /* 0x00000000000073c6 */ /* 0x002e620000000000 */
[----:B------:R-:W-:Y:S01]  /*4f50*/  ISETP.NE.AND.EX P4, PT, R17, RZ, PT, P4 ;  /* 0x000000ff1100720c */ /* 0x000fe20003f85340 */
[----:B------:R-:W-:Y:S01]  /*4f60*/  USHF.L.U32 UR51, UR20, 0x7, URZ ;  /* 0x0000000714337899 */ /* 0x000fe200080006ff */
[----:B------:R-:W-:Y:S01]  /*4f70*/  SHF.L.U32 R28, R28, 0x1f, RZ ;  /* 0x0000001f1c1c7819 */ /* 0x000fe200000006ff */
[----:B-1----:R1:W-:Y:S01]  /*4f80*/  SYNCS.ARRIVE.TRANS64.RED.A1T0 RZ, [R0+URZ], RZ ;  /* 0x000000ff00ff79a7 */ /* 0x0023e200081004ff */
[----:B---3--:R-:W-:Y:S11]  /*4f90*/  LOP3.LUT P3, RZ, R22, 0x1, RZ, 0xc0, !PT ;  /* 0x0000000116ff7812 */ /* 0x008ff6000786c0ff */
[----:B------:R-:W-:Y:S02]  /*4fa0*/  @!UPT UIADD3 URZ, UPT, UPT, URZ, URZ, URZ ;  /* 0x000000fffffff290 */ /* 0x000fe4000fffe0ff */
[----:B------:R-:W-:Y:S02]  /*4fb0*/  @P3 MOV R11, R20 ;  /* 0x00000014000b3202 */ /* 0x000fe40000000f00 */
[----:B------:R-:W-:Y:S01]  /*4fc0*/  @P3 LOP3.LUT R10, R21, 0xffff, RZ, 0xc0, !PT ;  /* 0x0000ffff150a3812 */ /* 0x000fe200078ec0ff */
[----:B-1----:R-:W-:Y:S06]  /*4fd0*/  @!P0 BRA `(.L_x_77) ;  /* 0x0000000000a48947 */ /* 0x002fec0003800000 */
[-C--:B------:R-:W-:Y:S01]  /*4fe0*/  IMAD.HI.U32 R0, R25, R7.reuse, RZ ;  /* 0x0000000719007227 */ /* 0x080fe200078e00ff */
[----:B------:R-:W-:Y:S02]  /*4ff0*/  ISETP.NE.AND P0, PT, R6, 0x1, PT ;  /* 0x000000010600780c */ /* 0x000fe40003f05270 */
[----:B------:R-:W-:Y:S01]  /*5000*/  ISETP.NE.AND P2, PT, R43, 0x1, PT ;  /* 0x000000012b00780c */ /* 0x000fe20003f45270 */
[----:B------:R-:W-:Y:S01]  /*5010*/  IMAD.HI.U32 R9, R26, R18, RZ ;  /* 0x000000121a097227 */ /* 0x000fe200078e00ff */
[----:B------:R-:W-:Y:S02]  /*5020*/  SHF.R.U32.HI R0, RZ, R24, R0 ;  /* 0x00000018ff007219 */ /* 0x000fe40000011600 */
[----:B------:R-:W-:Y:S01]  /*5030*/  ISETP.NE.AND P6, PT, R3, 0x1, PT ;  /* 0x000000010300780c */ /* 0x000fe20003fc5270 */
[----:B------:R-:W-:Y:S01]  /*5040*/  IMAD.HI.U32 R13, R10, R7, RZ ;  /* 0x000000070a0d7227 */ /* 0x000fe200078e00ff */
[----:B------:R-:W-:Y:S02]  /*5050*/  SHF.R.U32.HI R9, RZ, R19, R9 ;  /* 0x00000013ff097219 */ /* 0x000fe40000011609 */
[----:B------:R-:W-:Y:S01]  /*5060*/  SEL R0, R25, R0, !P0 ;  /* 0x0000000019007207 */ /* 0x000fe20004000000 */
[----:B------:R-:W-:Y:S01]  /*5070*/  IMAD.HI.U32 R12, R11, R18, RZ ;  /* 0x000000120b0c7227 */ /* 0x000fe200078e00ff */
[----:B------:R-:W-:Y:S03]  /*5080*/  SEL R9, R26, R9, !P6 ;  /* 0x000000091a097207 */ /* 0x000fe60007000000 */
[-C--:B------:R-:W-:Y:S01]  /*5090*/  IMAD.HI.U32 R8, R0, R4.reuse, RZ ;  /* 0x0000000400087227 */ /* 0x080fe200078e00ff */
[----:B------:R-:W-:Y:S03]  /*50a0*/  SHF.R.U32.HI R12, RZ, R19, R12 ;  /* 0x00000013ff0c7219 */ /* 0x000fe6000001160c */
[----:B------:R-:W-:Y:S01]  /*50b0*/  IMAD.HI.U32 R2, R9, R4, RZ ;  /* 0x0000000409027227 */ /* 0x000fe200078e00ff */
[-C--:B------:R-:W-:Y:S02]  /*50c0*/  @P2 SHF.R.U32.HI R0, RZ, R5.reuse, R8 ;  /* 0x00000005ff002219 */ /* 0x080fe40000011608 */
[----:B------:R-:W-:Y:S02]  /*50d0*/  SHF.R.U32.HI R8, RZ, R24, R13 ;  /* 0x00000018ff087219 */ /* 0x000fe4000001160d */
[----:B------:R-:W-:Y:S01]  /*50e0*/  @P2 SHF.R.U32.HI R9, RZ, R5, R2 ;  /* 0x00000005ff092219 */ /* 0x000fe20000011602 */
[----:B------:R-:W-:Y:S01]  /*50f0*/  IMAD R0, R43, R0, RZ ;  /* 0x000000002b007224 */ /* 0x000fe200078e02ff */
[----:B------:R-:W-:Y:S02]  /*5100*/  SEL R8, R10, R8, !P0 ;  /* 0x000000080a087207 */ /* 0x000fe40004000000 */
[----:B------:R-:W-:Y:S01]  /*5110*/  SEL R2, R11, R12, !P6 ;  /* 0x0000000c0b027207 */ /* 0x000fe20007000000 */
[C---:B------:R-:W-:Y:S01]  /*5120*/  IMAD R12, R43.reuse, R9, RZ ;  /* 0x000000092b0c7224 */ /* 0x040fe200078e02ff */
[C---:B------:R-:W-:Y:S01]  /*5130*/  ISETP.GE.AND P0, PT, R8.reuse, R0, PT ;  /* 0x000000000800720c */ /* 0x040fe20003f06270 */
[----:B------:R-:W-:Y:S03]  /*5140*/  IMAD.HI.U32 R0, R8, R4, RZ ;  /* 0x0000000408007227 */ /* 0x000fe600078e00ff */
[----:B------:R-:W-:Y:S02]  /*5150*/  ISETP.GE.OR P0, PT, R2, R12, P0 ;  /* 0x0000000c0200720c */ /* 0x000fe40000706670 */
[-C--:B------:R-:W-:Y:S04]  /*5160*/  SHF.R.U32.HI R0, RZ, R5.reuse, R0 ;  /* 0x00000005ff007219 */ /* 0x080fe80000011600 */
[----:B------:R-:W-:Y:S05]  /*5170*/  SEL R13, R8, R0, !P2 ;  /* 0x00000000080d7207 */ /* 0x000fea0005000000 */
[----:B------:R-:W-:Y:S02]  /*5180*/  IMAD.MOV R12, RZ, RZ, -R13 ;  /* 0x000000ffff0c7224 */ /* 0x000fe400078e0a0d */
[C---:B------:R-:W-:Y:S04]  /*5190*/  @!P0 IMAD.HI.U32 R0, R2.reuse, R4, RZ ;  /* 0x0000000402008227 */ /* 0x040fe800078e00ff */
[----:B------:R-:W-:Y:S01]  /*51a0*/  IMAD R12, R43, R12, R8 ;  /* 0x0000000c2b0c7224 */ /* 0x000fe200078e0208 */
[----:B------:R-:W-:Y:S04]  /*51b0*/  @!P0 SHF.R.U32.HI R0, RZ, R5, R0 ;  /* 0x00000005ff008219 */ /* 0x000fe80000011600 */
[----:B------:R-:W-:Y:S04]  /*51c0*/  @!P0 SEL R0, R2, R0, !P2 ;  /* 0x0000000002008207 */ /* 0x000fe80005000000 */
[----:B------:R-:W-:Y:S01]  /*51d0*/  @!P0 IADD3 R13, PT, PT, R13, -R0, RZ ;  /* 0x800000000d0d8210 */ /* 0x000fe20007ffe0ff */
[----:B------:R-:W-:Y:S01]  /*51e0*/  @!P0 IMAD R0, R9, R12, R0 ;  /* 0x0000000c09008224 */ /* 0x000fe200078e0200 */
[----:B------:R-:W-:Y:S01]  /*51f0*/  IADD3 R9, PT, PT, -R8, RZ, RZ ;  /* 0x000000ff08097210 */ /* 0x000fe20007ffe1ff */
[--C-:B------:R-:W-:Y:S02]  /*5200*/  IMAD.MOV R12, RZ, RZ, -R2.reuse ;  /* 0x000000ffff0c7224 */ /* 0x100fe400078e0a02 */
[----:B------:R-:W-:Y:S02]  /*5210*/  @!P0 IMAD R8, R13, R43, R2 ;  /* 0x0000002b0d088224 */ /* 0x000fe400078e0202 */
[----:B------:R-:W-:Y:S02]  /*5220*/  @!P0 IMAD.MOV.U32 R2, RZ, RZ, R0 ;  /* 0x000000ffff028224 */ /* 0x000fe400078e0000 */
[----:B------:R-:W-:Y:S02]  /*5230*/  IMAD R11, R3, R12, R11 ;  /* 0x0000000c030b7224 */ /* 0x000fe400078e020b */
[----:B------:R-:W-:Y:S02]  /*5240*/  IMAD R10, R6, R9, R10 ;  /* 0x00000009060a7224 */ /* 0x000fe400078e020a */
[----:B------:R-:W-:Y:S02]  /*5250*/  IMAD R11, R2, R3, R11 ;  /* 0x00000003020b7224 */ /* 0x000fe400078e020b */
[----:B------:R-:W-:Y:S02]  /*5260*/  IMAD R10, R8, R6, R10 ;  /* 0x00000006080a7224 */ /* 0x000fe400078e020a */
.L_x_77:
[----:B------:R-:W-:Y:S05]  /*5270*/  BRA.U UP0, `(.L_x_78) ;  /* 0x0000000100107547 */ /* 0x000fea000b800000 */
[----:B------:R-:W-:Y:S04]  /*5280*/  MOV R2, UR58 ;  /* 0x0000003a00027c02 */ /* 0x000fe80008000f00 */
[----:B------:R-:W-:Y:S04]  /*5290*/  SHF.L.U32 R2, R2, 0x1f, RZ ;  /* 0x0000001f02027819 */ /* 0x000fe800000006ff */
[----:B------:R-:W1:Y:S02]  /*52a0*/  SYNCS.PHASECHK.TRANS64.TRYWAIT P0, [UR4+0x78], R2 ;  /* 0x00007802ff0075a7 */ /* 0x000e640008001104 */
[----:B-1----:R-:W-:Y:S05]  /*52b0*/  @!P0 BRA `(.L_x_79) ;  /* 0x000000a0002c8947 */ /* 0x002fea0003800000 */
.L_x_78:
[----:B------:R-:W-:Y:S05]  /*52c0*/  @!P5 BRA `(.L_x_80) ;  /* 0x00000000002cd947 */ /* 0x000fea0003800000 */
[----:B------:R-:W-:Y:S01]  /*52d0*/  ISETP.NE.U32.AND P0, PT, R14, RZ, PT ;  /* 0x000000ff0e00720c */ /* 0x000fe20003f05070 */
[----:B------:R-:W-:Y:S03]  /*52e0*/  IMAD.MOV.U32 R90, RZ, RZ, 0x1 ;  /* 0x00000001ff5a7424 */ /* 0x000fe600078e00ff */
[----:B------:R-:W-:Y:S11]  /*52f0*/  ISETP.NE.AND.EX P0, PT, R15, RZ, PT, P0 ;  /* 0x000000ff0f00720c */ /* 0x000ff60003f05300 */
[----:B------:R-:W-:Y:S02]  /*5300*/  @!UPT UIADD3 URZ, UPT, UPT, URZ, URZ, URZ ;  /* 0x000000fffffff290 */ /* 0x000fe4000fffe0ff */
[----:B------:R-:W2:Y:S01]  /*5310*/  @P0 LDC.64 R8, c[0x0][0xc88] ;  /* 0x00032200ff080b82 */ /* 0x000ea20000000a00 */
[----:B-1----:R-:W-:Y:S04]  /*5320*/  @P0 IMAD R0, R16, UR52, RZ ;  /* 0x0000003410000c24 */ /* 0x002fe8000f8e02ff */
[----:B--2---:R-:W-:Y:S04]  /*5330*/  @P0 IMAD.WIDE R8, R0, 0x4, R8 ;  /* 0x0000000400080825 */ /* 0x004fe800078e0208 */
[----:B------:R-:W-:Y:S01]  /*5340*/  HFMA2 R0, -RZ, RZ, 0, 5.9604644775390625e-08 ;  /* 0x00000001ff007431 */ /* 0x000fe200000001ff */
[----:B-----5:R2:W5:Y:S04]  /*5350*/  @P0 LDG.E R53, desc[UR56][R8.64] ;  /* 0x0000003808350981 */ /* 0x020568000c1e1900 */
[----:B------:R-:W-:Y:S01]  /*5360*/  @!P0 PRMT R90, R0, 0x7610, R90 ;  /* 0x00007610005a8816 */ /* 0x000fe2000000005a */
[----:B--2---:R-:W3:Y:S06]  /*5370*/  @!P0 LDC R53, c[0x0][0xc80] ;  /* 0x00032000ff358b82 */ /* 0x004eec0000000800 */
.L_x_80:
[----:B---3-5:R-:W-:Y:S01]  /*5380*/  @!P4 FSETP.EQ.AND P0, PT, R53, RZ, PT ;  /* 0x000000ff3500c20b */ /* 0x028fe20003f02000 */
[----:B------:R-:W-:Y:S01]  /*5390*/  @!UPT UIADD3 URZ, UPT, UPT, URZ, URZ, URZ ;  /* 0x000000fffffff290 */ /* 0x000fe2000fffe0ff */
[----:B------:R-:W-:Y:S11]  /*53a0*/  @!P4 BRA `(.L_x_81) ;  /* 0x000000000018c947 */ /* 0x000ff60003800000 */
[----:B------:R-:W-:Y:S02]  /*53b0*/  LOP3.LUT P2, RZ, R90, 0xff, RZ, 0xc0, !PT ;  /* 0x000000ff5aff7812 */ /* 0x000fe4000784c0ff */
[----:B------:R-:W-:Y:S04]  /*53c0*/  ISETP.NE.U32.AND P0, PT, R14, RZ, PT ;  /* 0x000000ff0e00720c */ /* 0x000fe80003f05070 */
[----:B------:R-:W-:Y:S04]  /*53d0*/  ISETP.NE.AND.EX P0, PT, R15, RZ, PT, P0 ;  /* 0x000000ff0f00720c */ /* 0x000fe80003f05300 */
[----:B------:R-:W-:Y:S03]  /*53e0*/  PLOP3.LUT P0, PT, P0, PT, PT, 0x8, 0x80 ;  /* 0x000000000080781c */ /* 0x000fe6000070e170 */
[----:B------:R-:W-:Y:S11]  /*53f0*/  @P2 FSETP.EQ.AND P0, PT, R53, RZ, PT ;  /* 0x000000ff3500220b */ /* 0x000ff60003f02000 */
[----:B------:R-:W-:Y:S02]  /*5400*/  @!UPT UIADD3 URZ, UPT, UPT, URZ, URZ, URZ ;  /* 0x000000fffffff290 */ /* 0x000fe4000fffe0ff */
.L_x_81:
[----:B------:R-:W2:Y:S01]  /*5410*/  SYNCS.PHASECHK.TRANS64.TRYWAIT P2, [UR4+0x50], R28 ;  /* 0x0000501cff0075a7 */ /* 0x000ea20008041104 */
[----:B------:R-:W-:Y:S04]  /*5420*/  ELECT P4, URZ, PT ;  /* 0x0000000000ff782f */ /* 0x000fe80003880000 */
[----:B------:R-:W-:Y:S11]  /*5430*/  PLOP3.LUT P4, PT, P0, P4, PT, 0xf2, 0x2f ;  /* 0x00000000002f781c */ /* 0x000ff60000789e72 */
[----:B------:R-:W-:Y:S02]  /*5440*/  @!UPT UIADD3 URZ, UPT, UPT, URZ, URZ, URZ ;  /* 0x000000fffffff290 */ /* 0x000fe4000fffe0ff */
[----:B------:R-:W-:Y:S05]  /*5450*/  @!P4 IADD3 R8, P0, PT, R32, 0x980, RZ ;  /* 0x000009802008c810 */ /* 0x000fea0007f1e0ff */
[----:B-1----:R-:W-:Y:S01]  /*5460*/  @!P4 IMAD.X R2, RZ, RZ, R33, P0 ;  /* 0x000000ffff02c224 */ /* 0x002fe200000e0621 */
[----:B--2---:R-:W-:Y:S07]  /*5470*/  @!P2 BRA `(.L_x_82) ;  /* 0x0000009c00d4a947 */ /* 0x004fee0003800000 */
.L_x_215:
[----:B------:R-:W-:Y:S01]  /*5480*/  @!P4 R2UR UR6, R8 ;  /* 0x000000000806c2ca */ /* 0x000fe200000e0000 */
[----:B------:R-:W-:Y:S01]  /*5490*/  VOTEU.ALL UP0, P4 ;  /* 0x0000000000ff7886 */ /* 0x000fe20002000000 */
[----:B------:R-:W-:Y:S01]  /*54a0*/  @!P4 R2UR UR5, R2 ;  /* 0x000000000205c2ca */ /* 0x000fe200000e0000 */
[----:B------:R-:W-:Y:S01]  /*54b0*/  VOTEU.ALL UP1, P4 ;  /* 0x0000000000ff7886 */ /* 0x000fe20002020000 */
[----:B------:R-:W-:Y:S01]  /*54c0*/  UMOV UR14, 0x0 ;  /* 0x00000000000e7882 */ /* 0x000fe20000000000 */
[----:B------:R-:W-:Y:S01]  /*54d0*/  UMOV UR15, 0x10000000 ;  /* 0x10000000000f7882 */ /* 0x000fe20000000000 */
[----:B------:R-:W-:Y:S01]  /*54e0*/  @!UP0 UIADD3 UR48, UPT, UPT, UR4, 0x200, URZ ;  /* 0x0000020004308890 */ /* 0x000fe2000fffe0ff */
[----:B-1----:R-:W-:Y:S01]  /*54f0*/  @!P4 IMAD.MOV.U32 R0, RZ, RZ, 0x1000 ;  /* 0x00001000ff00c424 */ /* 0x002fe200078e00ff */
[----:B------:R-:W-:Y:S02]  /*5500*/  @!UP0 UIADD3 UR10, UPT, UPT, UR50, 0x40, URZ ;  /* 0x00000040320a8890 */ /* 0x000fe4000fffe0ff */
[----:B------:R-:W-:Y:S01]  /*5510*/  @!UP0 UIADD3 UR8, UPT, UPT, UR4, 0xa00, URZ ;  /* 0x00000a0004088890 */ /* 0x000fe2000fffe0ff */
[----:B------:R-:W-:Y:S02]  /*5520*/  VOTEU.ALL UP0, P4 ;  /* 0x0000000000ff7886 */ /* 0x000fe40002000000 */
[----:B------:R-:W-:Y:S01]  /*5530*/  IMAD.U32 R8, RZ, RZ, UR6 ;  /* 0x00000006ff087e24 */ /* 0x000fe2000f8e00ff */
[----:B------:R-:W-:Y:S01]  /*5540*/  UMOV UR9, UR49 ;  /* 0x0000003100097c82 */ /* 0x000fe20008000000 */
[----:B------:R-:W-:Y:S01]  /*5550*/  IMAD.U32 R9, RZ, RZ, UR5 ;  /* 0x00000005ff097e24 */ /* 0x000fe2000f8e00ff */
[----:B------:R-:W-:Y:S01]  /*5560*/  UMOV UR11, UR51 ;  /* 0x00000033000b7c82 */ /* 0x000fe20008000000 */
[----:B------:R-:W-:Y:S01]  /*5570*/  UMOV UR12, UR52 ;  /* 0x00000034000c7c82 */ /* 0x000fe20008000000 */
[----:B------:R-:W-:Y:S01]  /*5580*/  @!P4 R2UR UR6, R8 ;  /* 0x000000000806c2ca */ /* 0x000fe200000e0000 */
[----:B------:R-:W-:Y:S01]  /*5590*/  UPRMT UR13, UR63, 0x654, UR49 ;  /* 0x000006543f0d7896 */ /* 0x000fe20008000031 */
[----:B------:R-:W-:Y:S02]  /*55a0*/  @!P4 R2UR UR7, R9 ;  /* 0x000000000907c2ca */ /* 0x000fe400000e0000 */
[----:B------:R-:W-:Y:S05]  /*55b0*/  @!P4 IADD3 R8, P0, PT, R32, 0x980, RZ ;  /* 0x000009802008c810 */ /* 0x000fea0007f1e0ff */
[----:B------:R-:W-:Y:S06]  /*55c0*/  @!P4 IMAD.X R2, RZ, RZ, R33, P0 ;  /* 0x000000ffff02c224 */ /* 0x000fec00000e0621 */
[----:B------:R1:W-:Y:S01]  /*55d0*/  @!UP1 UTMALDG.3D [UR48], [UR6], desc[UR14] ;  /* 0x00000e30060095b4 */ /* 0x0003e20008011000 */
[----:B------:R1:W-:Y:S01]  /*55e0*/  @!UP0 UTMALDG.3D [UR8], [UR6], desc[UR14] ;  /* 0x00000e08060085b4 */ /* 0x0003e20008011000 */
[----:B------:R1:W-:Y:S01]  /*55f0*/  @!P4 SYNCS.ARRIVE.TRANS64.RED.A0TR RZ, [UR4+0x30], R0 ;  /* 0x00003000ffffc9a7 */ /* 0x0003e20008300404 */
[----:B------:R-:W-:Y:S01]  /*5600*/  SYNCS.ARRIVE.TRANS64.RED.A1T0 RZ, [UR13], RZ ;  /* 0x000000ffffff79a7 */ /* 0x000fe2000810040d */
[----:B------:R-:W2:Y:S02]  /*5610*/  SYNCS.PHASECHK.TRANS64.TRYWAIT P2, [UR4+0x58], R28 ;  /* 0x0000581cff0075a7 */ /* 0x000ea40008041104 */
[----:B-12---:R-:W-:Y:S05]  /*5620*/  @!P2 BRA `(.L_x_83) ;  /* 0x0000009c0080a947 */ /* 0x006fea0003800000 */
.L_x_217:
        /* <DEDUP_REMOVED lines=8> */
[----:B------:R-:W-:Y:S01]  /*56b0*/  @!UP0 UIADD3 UR40, UPT, UPT, UR4, 0x1200, URZ ;  /* 0x0000120004288890 */ /* 0x000fe2000fffe0ff */
[----:B------:R-:W-:Y:S01]  /*56c0*/  UMOV UR42, UR50 ;  /* 0x00000032002a7c82 */ /* 0x000fe20008000000 */
[----:B------:R-:W-:Y:S01]  /*56d0*/  UMOV UR44, UR52 ;  /* 0x00000034002c7c82 */ /* 0x000fe20008000000 */
[----:B------:R-:W-:Y:S02]  /*56e0*/  @!UP0 UIADD3 UR10, UPT, UPT, UR50, 0x40, URZ ;  /* 0x00000040320a8890 */ /* 0x000fe4000fffe0ff */
[----:B------:R-:W-:Y:S01]  /*56f0*/  IMAD.U32 R8, RZ, RZ, UR6 ;  /* 0x00000006ff087e24 */ /* 0x000fe2000f8e00ff */
[----:B------:R-:W-:Y:S01]  /*5700*/  @!UP0 UIADD3 UR8, UPT, UPT, UR4, 0x1a00, URZ ;  /* 0x00001a0004088890 */ /* 0x000fe2000fffe0ff */
[----:B------:R-:W-:Y:S01]  /*5710*/  IMAD.U32 R9, RZ, RZ, UR5 ;  /* 0x00000005ff097e24 */ /* 0x000fe2000f8e00ff */
[----:B------:R-:W-:Y:S01]  /*5720*/  VOTEU.ALL UP0, P4 ;  /* 0x0000000000ff7886 */ /* 0x000fe20002000000 */
[----:B------:R-:W-:Y:S01]  /*5730*/  UMOV UR9, UR41 ;  /* 0x0000002900097c82 */ /* 0x000fe20008000000 */
[----:B------:R-:W-:Y:S01]  /*5740*/  @!P4 R2UR UR6, R8 ;  /* 0x000000000806c2ca */ /* 0x000fe200000e0000 */
[----:B------:R-:W-:Y:S01]  /*5750*/  UMOV UR12, UR52 ;  /* 0x00000034000c7c82 */ /* 0x000fe20008000000 */
[----:B------:R-:W-:Y:S01]  /*5760*/  @!P4 R2UR UR7, R9 ;  /* 0x000000000907c2ca */ /* 0x000fe200000e0000 */
[----:B------:R-:W-:Y:S01]  /*5770*/  UMOV UR11, UR43 ;  /* 0x0000002b000b7c82 */ /* 0x000fe20008000000 */
[----:B------:R-:W-:Y:S01]  /*5780*/  UPRMT UR14, UR63, 0x654, UR41 ;  /* 0x000006543f0e7896 */ /* 0x000fe20008000029 */
[----:B------:R-:W-:Y:S05]  /*5790*/  @!P4 IADD3 R8, P0, PT, R32, 0x980, RZ ;  /* 0x000009802008c810 */ /* 0x000fea0007f1e0ff */
[----:B------:R-:W-:Y:S05]  /*57a0*/  @!P4 IMAD.X R2, RZ, RZ, R33, P0 ;  /* 0x000000ffff02c224 */ /* 0x000fea00000e0621 */
[----:B------:R1:W-:Y:S01]  /*57b0*/  @!UP1 UTMALDG.3D [UR40], [UR6], desc[UR16] ;  /* 0x00001028060095b4 */ /* 0x0003e20008011000 */
[----:B------:R1:W-:Y:S01]  /*57c0*/  @!UP0 UTMALDG.3D [UR8], [UR6], desc[UR16] ;  /* 0x00001008060085b4 */ /* 0x0003e20008011000 */
[----:B------:R1:W-:Y:S01]  /*57d0*/  @!P4 SYNCS.ARRIVE.TRANS64.RED.A0TR RZ, [UR4+0x38], R0 ;  /* 0x00003800ffffc9a7 */ /* 0x0003e20008300404 */
[----:B------:R-:W-:Y:S01]  /*57e0*/  SYNCS.ARRIVE.TRANS64.RED.A1T0 RZ, [UR14], RZ ;  /* 0x000000ffffff79a7 */ /* 0x000fe2000810040e */
[----:B------:R-:W2:Y:S02]  /*57f0*/  SYNCS.PHASECHK.TRANS64.TRYWAIT P2, [UR4+0x60], R28 ;  /* 0x0000601cff0075a7 */ /* 0x000ea40008041104 */
[----:B-12---:R-:W-:Y:S05]  /*5800*/  @!P2 BRA `(.L_x_84) ;  /* 0x0000009c0020a947 */ /* 0x006fea0003800000 */
.L_x_219:
[----:B------:R-:W-:Y:S01]  /*5810*/  @!P4 R2UR UR6, R8 ;  /* 0x000000000806c2ca */ /* 0x000fe200000e0000 */
[----:B------:R-:W-:Y:S01]  /*5820*/  VOTEU.ALL UP0, P4 ;  /* 0x0000000000ff7886 */ /* 0x000fe20002000000 */
[----:B------:R-:W-:Y:S01]  /*5830*/  @!P4 R2UR UR5, R2 ;  /* 0x000000000205c2ca */ /* 0x000fe200000e0000 */
[----:B------:R-:W-:Y:S01]  /*5840*/  UIADD3 UR34, UPT, UPT, UR50, 0x10, URZ ;  /* 0x0000001032227890 */ /* 0x000fe2000fffe0ff */
[----:B-1----:R-:W-:Y:S01]  /*5850*/  @!P4 IMAD.MOV.U32 R0, RZ, RZ, 0x1000 ;  /* 0x00001000ff00c424 */ /* 0x002fe200078e00ff */
[----:B------:R-:W-:Y:S01]  /*5860*/  VOTEU.ALL UP1, P4 ;  /* 0x0000000000ff7886 */ /* 0x000fe20002020000 */
[----:B------:R-:W-:Y:S01]  /*5870*/  @!UP0 UIADD3 UR32, UPT, UPT, UR4, 0x2200, URZ ;  /* 0x0000220004208890 */ /* 0x000fe2000fffe0ff */
[----:B------:R-:W-:Y:S01]  /*5880*/  UMOV UR16, 0x0 ;  /* 0x0000000000107882 */ /* 0x000fe20000000000 */
[----:B------:R-:W-:Y:S01]  /*5890*/  UMOV UR17, 0x10000000 ;  /* 0x1000000000117882 */ /* 0x000fe20000000000 */
        /* <DEDUP_REMOVED lines=21> */
.L_x_221:
        /* <DEDUP_REMOVED lines=9> */
[----:B------:R-:W-:Y:S01]  /*5a80*/  SHF.L.U32 R34, RZ, 0x1f, RZ ;  /* 0x0000001fff227819 */ /* 0x000fe200000006ff */
[----:B------:R-:W-:Y:S01]  /*5a90*/  UMOV UR26, UR34 ;  /* 0x00000022001a7c82 */ /* 0x000fe20008000000 */
[----:B------:R-:W-:Y:S01]  /*5aa0*/  UMOV UR28, UR52 ;  /* 0x00000034001c7c82 */ /* 0x000fe20008000000 */
[----:B------:R-:W-:Y:S01]  /*5ab0*/  @!UP0 UIADD3 UR10, UPT, UPT, UR50, 0x50, URZ ;  /* 0x00000050320a8890 */ /* 0x000fe2000fffe0ff */
        /* <DEDUP_REMOVED lines=18> */
.L_x_223:
        /* <DEDUP_REMOVED lines=11> */
[----:B------:R-:W-:Y:S02]  /*5c90*/  UMOV UR20, UR52 ;  /* 0x0000003400147c82 */ /* 0x000fe40008000000 */
[----:B------:R-:W-:Y:S01]  /*5ca0*/  IMAD.U32 R8, RZ, RZ, UR6 ;  /* 0x00000006ff087e24 */ /* 0x000fe2000f8e00ff */
[----:B------:R-:W-:Y:S01]  /*5cb0*/  @!UP0 UIADD3 UR10, UPT, UPT, UR50, 0x60, URZ ;  /* 0x00000060320a8890 */ /* 0x000fe2000fffe0ff */
[----:B------:R-:W-:Y:S01]  /*5cc0*/  IMAD.U32 R9, RZ, RZ, UR5 ;  /* 0x00000005ff097e24 */ /* 0x000fe2000f8e00ff */
[----:B------:R-:W-:Y:S02]  /*5cd0*/  @!UP0 UIADD3 UR8, UPT, UPT, UR4, 0xa00, URZ ;  /* 0x00000a0004088890 */ /* 0x000fe4000fffe0ff */
[----:B------:R-:W-:Y:S01]  /*5ce0*/  @!P4 R2UR UR6, R8 ;  /* 0x000000000806c2ca */ /* 0x000fe200000e0000 */
[----:B------:R-:W-:Y:S01]  /*5cf0*/  VOTEU.ALL UP0, P4 ;  /* 0x0000000000ff7886 */ /* 0x000fe20002000000 */
[----:B------:R-:W-:Y:S01]  /*5d00*/  @!P4 R2UR UR7, R9 ;  /* 0x000000000907c2ca */ /* 0x000fe200000e0000 */
[----:B------:R-:W-:Y:S01]  /*5d10*/  UMOV UR9, UR49 ;  /* 0x0000003100097c82 */ /* 0x000fe20008000000 */
[----:B------:R-:W-:Y:S01]  /*5d20*/  UMOV UR11, UR51 ;  /* 0x00000033000b7c82 */ /* 0x000fe20008000000 */
[----:B------:R-:W-:Y:S01]  /*5d30*/  UMOV UR12, UR52 ;  /* 0x00000034000c7c82 */ /* 0x000fe20008000000 */
[----:B------:R-:W-:Y:S05]  /*5d40*/  @!P4 IADD3 R8, P0, PT, R32, 0x980, RZ ;  /* 0x000009802008c810 */ /* 0x000fea0007f1e0ff */
[----:B------:R-:W-:Y:S04]  /*5d50*/  @!P4 IMAD.X R2, RZ, RZ, R33, P0 ;  /* 0x000000ffff02c224 */ /* 0x000fe800000e0621 */
[----:B------:R1:W-:Y:S01]  /*5d60*/  @!UP1 UTMALDG.3D [UR16], [UR6], desc[UR22] ;  /* 0x00001610060095b4 */ /* 0x0003e20008011000 */
[----:B------:R1:W-:Y:S01]  /*5d70*/  @!UP0 UTMALDG.3D [UR8], [UR6], desc[UR22] ;  /* 0x00001608060085b4 */ /* 0x0003e20008011000 */
[----:B------:R1:W-:Y:S01]  /*5d80*/  @!P4 SYNCS.ARRIVE.TRANS64.RED.A0TR RZ, [UR4+0x30], R0 ;  /* 0x00003000ffffc9a7 */ /* 0x0003e20008300404 */
[----:B------:R-:W-:Y:S01]  /*5d90*/  SYNCS.ARRIVE.TRANS64.RED.A1T0 RZ, [UR13], RZ ;  /* 0x000000ffffff79a7 */ /* 0x000fe2000810040d */
[----:B------:R-:W2:Y:S02]  /*5da0*/  SYNCS.PHASECHK.TRANS64.TRYWAIT P2, [UR4+0x58], R34 ;  /* 0x00005822ff0075a7 */ /* 0x000ea40008041104 */
[----:B-12---:R-:W-:Y:S05]  /*5db0*/  @!P2 BRA `(.L_x_87) ;  /* 0x0000009400fca947 */ /* 0x006fea0003800000 */
.L_x_225:
        /* <DEDUP_REMOVED lines=29> */
.L_x_227:
[----:B------:R-:W2:Y:S01]  /*5f90*/  LDC.64 R12, c[0x0][0xf18] ;  /* 0x0003c600ff0c7b82 */ /* 0x000ea20000000a00 */
[----:B------:R-:W-:Y:S01]  /*5fa0*/  @!P4 R2UR UR5, R2 ;  /* 0x000000000205c2ca */ /* 0x000fe200000e0000 */
[----:B------:R-:W-:Y:S01]  /*5fb0*/  VOTEU.ALL UP0, P4 ;  /* 0x0000000000ff7886 */ /* 0x000fe20002000000 */
[----:B------:R-:W-:Y:S01]  /*5fc0*/  @!P4 R2UR UR6, R8 ;  /* 0x000000000806c2ca */ /* 0x000fe200000e0000 */
[----:B------:R-:W-:Y:S01]  /*5fd0*/  UIADD3 UR18, UPT, UPT, UR50, 0x30, URZ ;  /* 0x0000003032127890 */ /* 0x000fe2000fffe0ff */
[----:B-1----:R-:W-:Y:S03]  /*5fe0*/  @!P4 IMAD.MOV.U32 R0, RZ, RZ, 0x1000 ;  /* 0x00001000ff00c424 */ /* 0x002fe600078e00ff */
[----:B------:R-:W1:Y:S01]  /*5ff0*/  @!P1 LDC R2, c[0x0][0xf0c] ;  /* 0x0003c300ff029b82 */ /* 0x000e620000000800 */
[----:B------:R-:W-:Y:S01]  /*6000*/  @!UP0 UIADD3 UR16, UPT, UPT, UR4, 0x2200, URZ ;  /* 0x0000220004108890 */ /* 0x000fe2000fffe0ff */
[----:B------:R-:W-:Y:S01]  /*6010*/  @P3 SHF.R.U32.HI R29, RZ, 0x10, R21 ;  /* 0x00000010ff1d3819 */ /* 0x000fe20000011615 */
[----:B------:R-:W-:Y:S01]  /*6020*/  VOTEU.ALL UP1, P4 ;  /* 0x0000000000ff7886 */ /* 0x000fe20002020000 */
[----:B------:R-:W-:Y:S01]  /*6030*/  UMOV UR22, 0x0 ;  /* 0x0000000000167882 */ /* 0x000fe20000000000 */
[----:B------:R-:W-:Y:S01]  /*6040*/  UMOV UR23, 0x10000000 ;  /* 0x1000000000177882 */ /* 0x000fe20000000000 */
[----:B------:R-:W-:Y:S01]  /*6050*/  UMOV UR17, UR33 ;  /* 0x0000002100117c82 */ /* 0x000fe20008000000 */
[----:B------:R-:W-:Y:S01]  /*6060*/  UMOV UR19, UR51 ;  /* 0x0000003300137c82 */ /* 0x000fe20008000000 */
[----:B------:R-:W-:Y:S01]  /*6070*/  IMAD.U32 R9, RZ, RZ, UR5 ;  /* 0x00000005ff097e24 */ /* 0x000fe2000f8e00ff */
[----:B------:R-:W-:Y:S01]  /*6080*/  UMOV UR20, UR52 ;  /* 0x0000003400147c82 */ /* 0x000fe20008000000 */
[----:B------:R-:W-:Y:S01]  /*6090*/  IMAD.U32 R8, RZ, RZ, UR6 ;  /* 0x00000006ff087e24 */ /* 0x000fe2000f8e00ff */
[----:B------:R-:W-:Y:S01]  /*60a0*/  @!UP0 UIADD3 UR10, UPT, UPT, UR50, 0x70, URZ ;  /* 0x00000070320a8890 */ /* 0x000fe2000fffe0ff */
[----:B------:R-:W-:Y:S01]  /*60b0*/  VIADD R31, R31, 0x1 ;  /* 0x000000011f1f7836 */ /* 0x000fe20000000000 */
[----:B------:R-:W-:Y:S01]  /*60c0*/  @!P4 R2UR UR7, R9 ;  /* 0x000000000907c2ca */ /* 0x000fe200000e0000 */
[----:B------:R-:W-:Y:S01]  /*60d0*/  @!UP0 UIADD3 UR8, UPT, UPT, UR4, 0x2a00, URZ ;  /* 0x00002a0004088890 */ /* 0x000fe2000fffe0ff */
[----:B------:R-:W-:Y:S01]  /*60e0*/  @!P4 R2UR UR6, R8 ;  /* 0x000000000806c2ca */ /* 0x000fe200000e0000 */
[----:B------:R-:W-:Y:S01]  /*60f0*/  VOTEU.ALL UP0, P4 ;  /* 0x0000000000ff7886 */ /* 0x000fe20002000000 */
[----:B------:R-:W3:Y:S01]  /*6100*/  LDC.64 R8, c[0x0][0xf10] ;  /* 0x0003c400ff087b82 */ /* 0x000ee20000000a00 */
[----:B------:R-:W-:Y:S01]  /*6110*/  UMOV UR9, UR33 ;  /* 0x0000002100097c82 */ /* 0x000fe20008000000 */
[----:B------:R-:W-:Y:S01]  /*6120*/  UMOV UR11, UR51 ;  /* 0x00000033000b7c82 */ /* 0x000fe20008000000 */
[----:B------:R-:W-:Y:S08]  /*6130*/  UMOV UR12, UR52 ;  /* 0x00000034000c7c82 */ /* 0x000ff00008000000 */
[----:B------:R4:W-:Y:S01]  /*6140*/  @!UP1 UTMALDG.3D [UR16], [UR6], desc[UR22] ;  /* 0x00001610060095b4 */ /* 0x0009e20008011000 */
[----:B------:R4:W-:Y:S01]  /*6150*/  @!UP0 UTMALDG.3D [UR8], [UR6], desc[UR22] ;  /* 0x00001608060085b4 */ /* 0x0009e20008011000 */
[----:B------:R5:W-:Y:S01]  /*6160*/  @!P4 SYNCS.ARRIVE.TRANS64.RED.A0TR RZ, [UR4+0x40], R0 ;  /* 0x00004000ffffc9a7 */ /* 0x000be20008300404 */
[C---:B---3--:R-:W-:Y:S01]  /*6170*/  @!P1 IMAD.HI.U32 R8, R11.reuse, R8, RZ ;  /* 0x000000080b089227 */ /* 0x048fe200078e00ff */
[----:B--2---:R-:W-:Y:S02]  /*6180*/  @!P1 ISETP.NE.AND P0, PT, R12, 0x1, PT ;  /* 0x000000010c00980c */ /* 0x004fe40003f05270 */
[----:B-1----:R-:W-:Y:S01]  /*6190*/  @!P1 ISETP.NE.AND P2, PT, R2, 0x1, PT ;  /* 0x000000010200980c */ /* 0x002fe20003f45270 */
[C---:B------:R-:W-:Y:S01]  /*61a0*/  @!P1 IMAD.HI.U32 R13, R10.reuse, R13, RZ ;  /* 0x0000000d0a0d9227 */ /* 0x040fe200078e00ff */
[----:B------:R-:W-:Y:S04]  /*61b0*/  @!P1 SHF.R.U32.HI R8, RZ, R9, R8 ;  /* 0x00000009ff089219 */ /* 0x000fe80000011608 */
[----:B------:R-:W-:Y:S01]  /*61c0*/  @!P1 SEL R8, R11, R8, !P2 ;  /* 0x000000080b089207 */ /* 0x000fe20005000000 */
[----:B------:R-:W-:Y:S01]  /*61d0*/  SYNCS.ARRIVE.TRANS64.RED.A1T0 RZ, [UR15], RZ ;  /* 0x000000ffffff79a7 */ /* 0x000fe2000810040f */
[----:B------:R-:W1:Y:S01]  /*61e0*/  SYNCS.PHASECHK.TRANS64.TRYWAIT P5, [UR4+0x68], R34 ;  /* 0x00006822ff0075a7 */ /* 0x000e6200080a1104 */
[----:B-----5:R-:W2:Y:S02]  /*61f0*/  @!P1 LDC R0, c[0x0][0xf20] ;  /* 0x0003c800ff009b82 */ /* 0x020ea40000000800 */
[----:B--2---:R-:W-:Y:S04]  /*6200*/  @!P1 SHF.R.U32.HI R0, RZ, R0, R13 ;  /* 0x00000000ff009219 */ /* 0x004fe8000001160d */
[----:B------:R-:W-:Y:S05]  /*6210*/  @!P1 SEL R9, R10, R0, !P0 ;  /* 0x000000000a099207 */ /* 0x000fea0004000000 */
[----:B------:R-:W-:Y:S02]  /*6220*/  @!P1 IMAD.IADD R0, R9, 0x1, -R8 ;  /* 0x0000000109009824 */ /* 0x000fe400078e0a08 */
[----:B------:R-:W-:Y:S02]  /*6230*/  @!P1 IMAD.IADD R8, R8, 0x1, -R9 ;  /* 0x0000000108089824 */ /* 0x000fe400078e0a09 */
[----:B------:R-:W-:Y:S02]  /*6240*/  @!P1 IMAD R11, R0, R2, R11 ;  /* 0x00000002000b9224 */ /* 0x000fe400078e020b */
[----:B------:R-:W-:Y:S01]  /*6250*/  @!P1 IMAD R10, R8, R12, R10 ;  /* 0x0000000c080a9224 */ /* 0x000fe200078e020a */
[----:B-1--4-:R-:W-:Y:S06]  /*6260*/  @!P5 BRA `(.L_x_89) ;  /* 0x000000940000d947 */ /* 0x012fec0003800000 */
.L_x_229:
[----:B------:R-:W-:Y:S01]  /*6270*/  @!P4 IADD3 R2, P0, PT, R32, 0x980, RZ ;  /* 0x000009802002c810 */ /* 0x000fe20007f1e0ff */
[----:B------:R-:W-:Y:S01]  /*6280*/  VOTEU.ALL UP1, P4 ;  /* 0x0000000000ff7886 */ /* 0x000fe20002020000 */
[----:B------:R-:W-:Y:S01]  /*6290*/  R2UR UR22, R91 ;  /* 0x000000005b1672ca */ /* 0x000fe200000e0000 */
[----:B------:R-:W-:Y:S01]  /*62a0*/  VOTEU.ALL UP0, P4 ;  /* 0x0000000000ff7886 */ /* 0x000fe20002000000 */
[----:B------:R-:W-:Y:S01]  /*62b0*/  @!P4 R2UR UR6, R2 ;  /* 0x000000000206c2ca */ /* 0x000fe200000e0000 */
[----:B-1----:R-:W-:Y:S01]  /*62c0*/  @!P4 IMAD.X R0, RZ, RZ, R33, P0 ;  /* 0x000000ffff00c224 */ /* 0x002fe200000e0621 */
[----:B------:R-:W-:Y:S01]  /*62d0*/  UMOV UR14, 0x0 ;  /* 0x00000000000e7882 */ /* 0x000fe20000000000 */
[----:B------:R-:W-:Y:S01]  /*62e0*/  UMOV UR15, 0x10000000 ;  /* 0x10000000000f7882 */ /* 0x000fe20000000000 */
[----:B------:R-:W-:Y:S01]  /*62f0*/  @!UP0 UIADD3 UR19, UPT, UPT, UR51, 0x40, URZ ;  /* 0x0000004033138890 */ /* 0x000fe2000fffe0ff */
[----:B------:R-:W-:Y:S01]  /*6300*/  R2UR UR13, R92 ;  /* 0x000000005c0d72ca */ /* 0x000fe200000e0000 */
[----:B------:R-:W-:Y:S01]  /*6310*/  @!UP0 UIADD3 UR16, UPT, UPT, UR4, 0x3200, URZ ;  /* 0x0000320004108890 */ /* 0x000fe2000fffe0ff */
[----:B------:R-:W-:Y:S01]  /*6320*/  @!P4 R2UR UR5, R0 ;  /* 0x000000000005c2ca */ /* 0x000fe200000e0000 */
[----:B------:R-:W-:Y:S01]  /*6330*/  UMOV UR17, UR25 ;  /* 0x0000001900117c82 */ /* 0x000fe20008000000 */
[----:B------:R-:W-:Y:S01]  /*6340*/  UMOV UR20, UR52 ;  /* 0x0000003400147c82 */ /* 0x000fe20008000000 */
[----:B------:R-:W-:Y:S01]  /*6350*/  @!UP0 UIADD3 UR10, UPT, UPT, UR50, 0x70, URZ ;  /* 0x00000070320a8890 */ /* 0x000fe2000fffe0ff */
[----:B------:R-:W-:Y:S01]  /*6360*/  VIADD R2, R10, UR22 ;  /* 0x000000160a027c36 */ /* 0x000fe20008000000 */
[----:B------:R-:W-:Y:S01]  /*6370*/  @!UP0 UIADD3 UR8, UPT, UPT, UR4, 0x3a00, URZ ;  /* 0x00003a0004088890 */ /* 0x000fe2000fffe0ff */
[----:B------:R-:W-:Y:S01]  /*6380*/  IMAD.U32 R8, RZ, RZ, UR6 ;  /* 0x00000006ff087e24 */ /* 0x000fe2000f8e00ff */
[----:B------:R-:W-:Y:S01]  /*6390*/  VOTEU.ALL UP0, P4 ;  /* 0x0000000000ff7886 */ /* 0x000fe20002000000 */
[----:B------:R-:W-:Y:S01]  /*63a0*/  UMOV UR9, UR25 ;  /* 0x0000001900097c82 */ /* 0x000fe20008000000 */
[----:B------:R-:W-:Y:S01]  /*63b0*/  UMOV UR12, UR52 ;  /* 0x00000034000c7c82 */ /* 0x000fe20008000000 */
[----:B------:R-:W-:Y:S01]  /*63c0*/  UMOV UR11, UR19 ;  /* 0x00000013000b7c82 */ /* 0x000fe20008000000 */
[----:B------:R-:W-:Y:S01]  /*63d0*/  @!P4 R2UR UR6, R8 ;  /* 0x000000000806c2ca */ /* 0x000fe200000e0000 */
[----:B------:R-:W-:Y:S01]  /*63e0*/  VIADD R0, R11, UR13 ;  /* 0x0000000d0b007c36 */ /* 0x000fe20008000000 */
[----:B------:R-:W-:Y:S01]  /*63f0*/  @P3 R2UR UR52, R29 ;  /* 0x000000001d3432ca */ /* 0x000fe200000e0000 */
[----:B------:R-:W-:Y:S01]  /*6400*/  IMAD.U32 R9, RZ, RZ, UR5 ;  /* 0x00000005ff097e24 */ /* 0x000fe2000f8e00ff */
[----:B------:R-:W-:Y:S04]  /*6410*/  ISETP.NE.AND P0, PT, R31, 0x2, PT ;  /* 0x000000021f00780c */ /* 0x000fe80003f05270 */
[----:B------:R-:W-:Y:S02]  /*6420*/  @!P4 R2UR UR7, R9 ;  /* 0x000000000907c2ca */ /* 0x000fe400000e0000 */
[----:B------:R-:W-:Y:S11]  /*6430*/  SEL R31, R31, RZ, P0 ;  /* 0x000000ff1f1f7207 */ /* 0x000ff60000000000 */
[----:B------:R1:W-:Y:S01]  /*6440*/  @!UP1 UTMALDG.3D [UR16], [UR6], desc[UR14] ;  /* 0x00000e10060095b4 */ /* 0x0003e20008011000 */
[----:B------:R2:W-:Y:S01]  /*6450*/  @!UP0 UTMALDG.3D [UR8], [UR6], desc[UR14] ;  /* 0x00000e08060085b4 */ /* 0x0005e20008011000 */
[----:B------:R3:W-:Y:S01]  /*6460*/  @!P4 SYNCS.ARRIVE.TRANS64.RED.A0TR RZ, [UR4+0x48], R27 ;  /* 0x0000481bffffc9a7 */ /* 0x0007e20008300404 */
[----:B------:R-:W-:Y:S01]  /*6470*/  UPLOP3.LUT UP0, UPT, UPT, UPT, UPT, 0x80, 0x8 ;  /* 0x000000000008789c */ /* 0x000fe20003f0f070 */
[----:B------:R-:W-:Y:S01]  /*6480*/  SYNCS.ARRIVE.TRANS64.RED.A1T0 RZ, [UR21], RZ ;  /* 0x000000ffffff79a7 */ /* 0x000fe20008100415 */
[----:B-1----:R-:W-:Y:S02]  /*6490*/  R2UR UR20, R0 ;  /* 0x00000000001472ca */ /* 0x002fe400000e0000 */
[----:B------:R-:W-:Y:S04]  /*64a0*/  SEL R0, RZ, 0x1, P0 ;  /* 0x00000001ff007807 */ /* 0x000fe80000000000 */
[----:B------:R-:W-:Y:S02]  /*64b0*/  LOP3.LUT R30, R30, R0, RZ, 0x3c, !PT ;  /* 0x000000001e1e7212 */ /* 0x000fe400078e3cff */
[----:B--2---:R-:W-:Y:S01]  /*64c0*/  R2UR UR12, R2 ;  /* 0x00000000020c72ca */ /* 0x004fe200000e0000 */
[----:B------:R-:W-:Y:S03]  /*64d0*/  @!UPT UIADD3 URZ, UPT, UPT, URZ, URZ, URZ ;  /* 0x000000fffffff290 */ /* 0x000fe6000fffe0ff */
[----:B------:R-:W-:Y:S11]  /*64e0*/  @P3 BRA `(.L_x_90) ;  /* 0xffffffe800483947 */ /* 0x000ff6000383ffff */
[----:B------:R-:W1:Y:S02]  /*64f0*/  SYNCS.PHASECHK.TRANS64.TRYWAIT P0, [UR4+0x50], R28 ;  /* 0x0000501cff0075a7 */ /* 0x000e640008001104 */
[----:B-1----:R-:W-:Y:S05]  /*6500*/  @!P0 BRA `(.L_x_91) ;  /* 0x0000009000708947 */ /* 0x002fea0003800000 */
.L_x_231:
[----:B------:R-:W2:Y:S02]  /*6510*/  SYNCS.PHASECHK.TRANS64.TRYWAIT P0, [UR4+0x58], R28 ;  /* 0x0000581cff0075a7 */ /* 0x000ea40008001104 */
[----:B--2---:R-:W-:Y:S05]  /*6520*/  @!P0 BRA `(.L_x_92) ;  /* 0x0000009000808947 */ /* 0x004fea0003800000 */
.L_x_233:
[----:B------:R-:W2:Y:S01]  /*6530*/  SYNCS.PHASECHK.TRANS64.TRYWAIT P0, [UR4+0x60], R28 ;  /* 0x0000601cff0075a7 */ /* 0x000ea20008001104 */
[----:B-1----:R-:W-:Y:S01]  /*6540*/  HFMA2 R0, -RZ, RZ, 0, 5.9604644775390625e-08 ;  /* 0x00000001ff007431 */ /* 0x002fe200000001ff */
[----:B--2---:R-:W-:Y:S06]  /*6550*/  @!P0 BRA `(.L_x_93) ;  /* 0x00000090008c8947 */ /* 0x004fec0003800000 */
.L_x_235:
[----:B-1----:R-:W-:Y:S02]  /*6560*/  MOV R2, UR4 ;  /* 0x0000000400027c02 */ /* 0x002fe40008000f00 */
[----:B------:R-:W-:-:S07]  /*6570*/  SHF.L.U32 R0, R0, 0x1f, RZ ;  /* 0x0000001f00007819 */ /* 0x000fce00000006ff */
.L_x_94:
[----:B-1----:R1:W2:Y:S02]  /*6580*/  SYNCS.PHASECHK.TRANS64.TRYWAIT P0, [R2+URZ+0x68], R0 ;  /* 0x00006800020075a7 */ /* 0x0022a400080011ff */
[----:B--2---:R-:W-:Y:S05]  /*6590*/  @!P0 NANOSLEEP.SYNCS 0x989680 ;  /* 0x009896800000895d */ /* 0x004fea0003900000 */
[----:B------:R-:W2:Y:S02]  /*65a0*/  @!P0 SYNCS.PHASECHK.TRANS64 P0, [R2+URZ+0x68], R0 ;  /* 0x00006800020085a7 */ /* 0x000ea400080010ff */
[----:B--2---:R-:W-:Y:S05]  /*65b0*/  @P0 EXIT ;  /* 0x000000000000094d */ /* 0x004fea0003800000 */
[----:B------:R-:W-:Y:S05]  /*65c0*/  BRA `(.L_x_94) ;  /* 0xfffffffc00ec7947 */ /* 0x000fea000383ffff */
.L_x_75:
[----:B------:R-:W-:-:S06]  /*65d0*/  UISETP.GE.AND UP0, UPT, UR19, 0x4, UPT ;  /* 0x000000041300788c */ /* 0x000fcc000bf06270 */
[----:B------:R-:W-:-:S13]  /*65e0*/  PLOP3.LUT P0, PT, PT, PT, UP0, 0x80, 0x8 ;  /* 0x000000000008781c */ /* 0x000fda0003f0f008 */
[----:B------:R-:W-:Y:S05]  /*65f0*/  @!P0 EXIT ;  /* 0x000000000000894d */ /* 0x000fea0003800000 */
[----:B------:R-:W-:Y:S01]  /*6600*/  BAR.SYNC.DEFER_BLOCKING 0x6, 0xa0 ;  /* 0x0182800000007b1d */ /* 0x000fe20000010000 */
[C---:B------:R-:W-:Y:S01]  /*6610*/  IMAD.SHL.U32 R103, R2.reuse, 0x10, RZ ;  /* 0x0000001002677824 */ /* 0x040fe200078e00ff */
[C---:B------:R-:W-:Y:S01]  /*6620*/  LOP3.LUT R104, R105.reuse, 0x3, RZ, 0xc0, !PT ;  /* 0x0000000369687812 */ /* 0x040fe200078ec0ff */
[C---:B------:R-:W-:Y:S01]  /*6630*/  IMAD.U32 R5, R2.reuse, 0x10000, RZ ;  /* 0x0001000002057824 */ /* 0x040fe200078e00ff */
[----:B------:R-:W-:Y:S01]  /*6640*/  CS2R R98, SRZ ;  /* 0x0000000000627805 */ /* 0x000fe2000001ff00 */
[----:B------:R-:W-:Y:S01]  /*6650*/  IMAD.SHL.U32 R0, R2, 0x2, RZ ;  /* 0x0000000202007824 */ /* 0x000fe200078e00ff */
[----:B------:R-:W-:Y:S02]  /*6660*/  UMOV UR36, 0x400 ;  /* 0x0000040000247882 */ /* 0x000fe40000000000 */
[----:B------:R-:W1:Y:S01]  /*6670*/  LDC R96, c[0x0][0x370] ;  /* 0x0000dc00ff607b82 */ /* 0x000e620000000800 */
[----:B------:R-:W-:Y:S01]  /*6680*/  ULEA UR36, UR63, UR36, 0x18 ;  /* 0x000000243f247291 */ /* 0x000fe2000f8ec0ff */
[----:B------:R-:W-:Y:S01]  /*6690*/  IMAD.SHL.U32 R2, R105, 0x200, RZ ;  /* 0x0000020069027824 */ /* 0x000fe200078e00ff */
[C---:B------:R-:W-:Y:S01]  /*66a0*/  LOP3.LUT R4, R103.reuse, 0x40, RZ, 0xc0, !PT ;  /* 0x0000004067047812 */ /* 0x040fe200078ec0ff */
[----:B------:R-:W-:Y:S01]  /*66b0*/  IMAD.MOV.U32 R100, RZ, RZ, RZ ;  /* 0x000000ffff647224 */ /* 0x000fe200078e00ff */
[----:B------:R-:W-:Y:S01]  /*66c0*/  LOP3.LUT R3, R103, 0x1b0, RZ, 0xc0, !PT ;  /* 0x000001b067037812 */ /* 0x000fe200078ec0ff */
[----:B------:R-:W-:Y:S01]  /*66d0*/  UIADD3 UR4, UPT, UPT, UR36, 0x200, URZ ;  /* 0x0000020024047890 */ /* 0x000fe2000fffe0ff */
[----:B------:R-:W-:Y:S01]  /*66e0*/  LOP3.LUT R0, R4, 0x8, R0, 0xf8, !PT ;  /* 0x0000000804007812 */ /* 0x000fe200078ef800 */
[----:B------:R-:W2:Y:S01]  /*66f0*/  LDC R49, c[0x0][0xf0c] ;  /* 0x0003c300ff317b82 */ /* 0x000ea20000000800 */
[----:B------:R-:W-:Y:S01]  /*6700*/  LOP3.LUT R2, R3, 0x200, R2, 0xf8, !PT ;  /* 0x0000020003027812 */ /* 0x000fe200078ef802 */
[----:B------:R-:W-:Y:S01]  /*6710*/  IMAD.MOV.U32 R108, RZ, RZ, RZ ;  /* 0x000000ffff6c7224 */ /* 0x000fe200078e00ff */
[----:B------:R-:W-:Y:S01]  /*6720*/  LOP3.LUT R5, R5, 0x200000, RZ, 0xc0, !PT ;  /* 0x0020000005057812 */ /* 0x000fe200078ec0ff */
[----:B------:R-:W-:Y:S01]  /*6730*/  IMAD.U32 R94, RZ, RZ, UR4 ;  /* 0x00000004ff5e7e24 */ /* 0x000fe2000f8e00ff */
[----:B------:R-:W-:Y:S01]  /*6740*/  LOP3.LUT P0, RZ, R103, 0x40, RZ, 0xc0, !PT ;  /* 0x0000004067ff7812 */ /* 0x000fe2000780c0ff */
[----:B------:R-:W3:Y:S01]  /*6750*/  LDCU.64 UR50, c[0x0][0x348] ;  /* 0x00006900ff3277ac */ /* 0x000ee20008000a00 */
[----:B------:R-:W-:Y:S01]  /*6760*/  LOP3.LUT R102, R2, R0, RZ, 0xfc, !PT ;  /* 0x0000000002667212 */ /* 0x000fe200078efcff */
[----:B------:R-:W4:Y:S01]  /*6770*/  LDC R93, c[0x0][0xf20] ;  /* 0x0003c800ff5d7b82 */ /* 0x000f220000000800 */
[----:B------:R-:W3:Y:S01]  /*6780*/  LDS R101, [UR36+0x110] ;  /* 0x00011024ff657984 */ /* 0x000ee20008000800 */
[----:B------:R-:W-:Y:S01]  /*6790*/  P2R R0, PR, RZ, 0x1 ;  /* 0x00000001ff007803 */ /* 0x000fe20000000000 */
[----:B------:R-:W1:Y:S01]  /*67a0*/  LDCU.64 UR54, c[0x0][0xc88] ;  /* 0x00019100ff3677ac */ /* 0x000e620008000a00 */
[----:B------:R-:W-:-:S04]  /*67b0*/  UMOV UR48, URZ ;  /* 0x000000ff00307c82 */ /* 0x000fc80008000000 */
[----:B------:R-:W1:Y:S01]  /*67c0*/  LDC R48, c[0x0][0xf30] ;  /* 0x0003cc00ff307b82 */ /* 0x000e620000000800 */
[----:B------:R-:W-:-:S07]  /*67d0*/  UMOV UR37, URZ ;  /* 0x000000ff00257c82 */ /* 0x000fce0008000000 */
[----:B------:R-:W1:Y:S08]  /*67e0*/  LDC.64 R84, c[0x0][0xc88] ;  /* 0x00032200ff547b82 */ /* 0x000e700000000a00 */
[----:B------:R-:W1:Y:S08]  /*67f0*/  LDC.64 R88, c[0x0][0xf10] ;  /* 0x0003c400ff587b82 */ /* 0x000e700000000a00 */
[----:B------:R-:W1:Y:S08]  /*6800*/  LDC.64 R46, c[0x0][0xf18] ;  /* 0x0003c600ff2e7b82 */ /* 0x000e700000000a00 */
[----:B------:R-:W1:Y:S01]  /*6810*/  LDC.64 R44, c[0x0][0xf28] ;  /* 0x0003ca00ff2c7b82 */ /* 0x000e620000000a00 */
[----:B---3--:R-:W-:-:S07]  /*6820*/  IMAD.IADD R101, R101, 0x1, R5 ;  /* 0x0000000165657824 */ /* 0x008fce00078e0205 */
[----:B------:R-:W3:Y:S08]  /*6830*/  LDC.64 R86, c[0x0][0xc90] ;  /* 0x00032400ff567b82 */ /* 0x000ef00000000a00 */
[----:B------:R-:W1:Y:S08]  /*6840*/  LDC.64 R82, c[0x0][0xcb0] ;  /* 0x00032c00ff527b82 */ /* 0x000e700000000a00 */
[----:B------:R-:W1:Y:S08]  /*6850*/  LDC.64 R80, c[0x0][0xca8] ;  /* 0x00032a00ff507b82 */ /* 0x000e700000000a00 */
[----:B--2-4-:R-:W1:Y:S02]  /*6860*/  LDC R95, c[0x0][0x374] ;  /* 0x0000dd00ff5f7b82 */ /* 0x014e640000000800 */
.L_x_186:
[----:B------:R-:W-:Y:S02]  /*6870*/  LEA R0, R108, UR36, 0x3 ;  /* 0x000000246c007c11 */ /* 0x000fe4000f8e18ff */
[----:B------:R-:W-:Y:S02]  /*6880*/  SHF.L.U32 R2, R98, 0x1f, RZ ;  /* 0x0000001f62027819 */ /* 0x000fe400000006ff */
[----:B------:R-:W-:Y:S02]  /*6890*/  LEA R16, R108, UR36, 0x4 ;  /* 0x000000246c107c11 */ /* 0x000fe4000f8e20ff */
[----:B------:R-:W2:Y:S02]  /*68a0*/  SYNCS.PHASECHK.TRANS64.TRYWAIT P0, [R0+URZ+0x80], R2 ;  /* 0x00008002000075a7 */ /* 0x000ea400080011ff */
[----:B-12---:R-:W-:Y:S05]  /*68b0*/  @!P0 BRA `(.L_x_95) ;  /* 0x0000008c00cc8947 */ /* 0x006fea0003800000 */
.L_x_236:
[----:B------:R-:W4:Y:S01]  /*68c0*/  LDC.64 R10, c[0x0][0xf10] ;  /* 0x0003c400ff0a7b82 */ /* 0x000f220000000a00 */
[----:B------:R-:W3:Y:S01]  /*68d0*/  LDS.128 R16, [R16+0xf0] ;  /* 0x0000f00010107984 */ /* 0x000ee20000000c00 */
[----:B-1----:R-:W-:Y:S01]  /*68e0*/  ISETP.NE.AND P1, PT, R48, 0x1, PT ;  /* 0x000000013000780c */ /* 0x002fe20003f25270 */
[----:B--2---:R-:W-:Y:S01]  /*68f0*/  VIADD R0, R0, 0x90 ;  /* 0x0000009000007836 */ /* 0x004fe20000000000 */
[----:B------:R-:W-:Y:S04]  /*6900*/  ISETP.GE.AND P0, PT, R43, 0x1, PT ;  /* 0x000000012b00780c */ /* 0x000fe80003f06270 */
[----:B------:R-:W1:Y:S01]  /*6910*/  LDC.64 R8, c[0x0][0xf18] ;  /* 0x0003c600ff087b82 */ /* 0x000e620000000a00 */
[----:B------:R-:W-:Y:S01]  /*6920*/  PRMT R0, RZ, 0x654, R0 ;  /* 0x00000654ff007816 */ /* 0x000fe20000000000 */
[----:B------:R-:W-:Y:S01]  /*6930*/  @!PT LDS RZ, [RZ] ;  /* 0x00000000fffff984 */ /* 0x000fe20000000800 */
[----:B------:R-:W-:Y:S01]  /*6940*/  @!PT LDS RZ, [RZ] ;  /* 0x00000000fffff984 */ /* 0x000fe20000000800 */
[----:B------:R-:W-:Y:S01]  /*6950*/  @!PT LDS RZ, [RZ] ;  /* 0x00000000fffff984 */ /* 0x000fe20000000800 */
[----:B------:R-:W-:Y:S01]  /*6960*/  @!PT LDS RZ, [RZ] ;  /* 0x00000000fffff984 */ /* 0x000fe20000000800 */
[----:B------:R2:W-:Y:S06]  /*6970*/  MEMBAR.ALL.CTA ;  /* 0x0000000000007992 */ /* 0x0005ec0000008000 */
[----:B--2---:R-:W2:Y:S01]  /*6980*/  FENCE.VIEW.ASYNC.S ;  /* 0x00000000000073c6 */ /* 0x004ea20000000000 */
[----:B------:R-:W1:Y:S08]  /*6990*/  @!P1 LDC R12, c[0x0][0xf20] ;  /* 0x0003c800ff0c9b82 */ /* 0x000e700000000800 */
[----:B------:R-:W1:Y:S01]  /*69a0*/  @!P1 LDC R7, c[0x0][0xf0c] ;  /* 0x0003c300ff079b82 */ /* 0x000e620000000800 */
[----:B--2---:R2:W-:Y:S01]  /*69b0*/  SYNCS.ARRIVE.TRANS64.RED.A1T0 RZ, [R0+URZ], RZ ;  /* 0x000000ff00ff79a7 */ /* 0x0045e200081004ff */
[----:B---3--:R-:W-:Y:S04]  /*69c0*/  LOP3.LUT P4, RZ, R18, 0x1, RZ, 0xc0, !PT ;  /* 0x0000000112ff7812 */ /* 0x008fe8000788c0ff */
[----:B------:R-:W-:Y:S09]  /*69d0*/  P2R R106, PR, RZ, 0x10 ;  /* 0x00000010ff6a7803 */ /* 0x000ff20000000000 */
[----:B------:R-:W-:Y:S02]  /*69e0*/  @P4 MOV R51, R16 ;  /* 0x0000001000334202 */ /* 0x000fe40000000f00 */
[----:B------:R-:W-:Y:S01]  /*69f0*/  @P4 LOP3.LUT R50, R17, 0xffff, RZ, 0xc0, !PT ;  /* 0x0000ffff11324812 */ /* 0x000fe200078ec0ff */
[----:B--2-4-:R-:W-:Y:S06]  /*6a00*/  @!P0 BRA `(.L_x_96) ;  /* 0x0000000000a48947 */ /* 0x014fec0003800000 */
[----:B------:R-:W-:Y:S01]  /*6a10*/  IMAD.HI.U32 R0, R95, R47, RZ ;  /* 0x0000002f5f007227 */ /* 0x000fe200078e00ff */
[----:B------:R-:W-:Y:S02]  /*6a20*/  ISETP.NE.AND P0, PT, R46, 0x1, PT ;  /* 0x000000012e00780c */ /* 0x000fe40003f05270 */
[----:B------:R-:W-:Y:S01]  /*6a30*/  ISETP.NE.AND P2, PT, R43, 0x1, PT ;  /* 0x000000012b00780c */ /* 0x000fe20003f45270 */
[----:B------:R-:W-:Y:S01]  /*6a40*/  IMAD.HI.U32 R4, R96, R88, RZ ;  /* 0x0000005860047227 */ /* 0x000fe200078e00ff */
[----:B------:R-:W-:Y:S02]  /*6a50*/  SHF.R.U32.HI R0, RZ, R93, R0 ;  /* 0x0000005dff007219 */ /* 0x000fe40000011600 */
[----:B------:R-:W-:Y:S01]  /*6a60*/  ISETP.NE.AND P3, PT, R49, 0x1, PT ;  /* 0x000000013100780c */ /* 0x000fe20003f65270 */
[----:B------:R-:W-:Y:S01]  /*6a70*/  IMAD.HI.U32 R6, R50, R47, RZ ;  /* 0x0000002f32067227 */ /* 0x000fe200078e00ff */
[-C--:B------:R-:W-:Y:S02]  /*6a80*/  SHF.R.U32.HI R4, RZ, R89.reuse, R4 ;  /* 0x00000059ff047219 */ /* 0x080fe40000011604 */
[----:B------:R-:W-:Y:S01]  /*6a90*/  SEL R0, R95, R0, !P0 ;  /* 0x000000005f007207 */ /* 0x000fe20004000000 */
[----:B------:R-:W-:Y:S01]  /*6aa0*/  IMAD.HI.U32 R5, R51, R88, RZ ;  /* 0x0000005833057227 */ /* 0x000fe200078e00ff */
[----:B------:R-:W-:Y:S03]  /*6ab0*/  SEL R4, R96, R4, !P3 ;  /* 0x0000000460047207 */ /* 0x000fe60005800000 */
[-C--:B------:R-:W-:Y:S01]  /*6ac0*/  IMAD.HI.U32 R3, R0, R44.reuse, RZ ;  /* 0x0000002c00037227 */ /* 0x080fe200078e00ff */
[----:B------:R-:W-:Y:S03]  /*6ad0*/  SHF.R.U32.HI R5, RZ, R89, R5 ;  /* 0x00000059ff057219 */ /* 0x000fe60000011605 */
[----:B------:R-:W-:Y:S01]  /*6ae0*/  IMAD.HI.U32 R2, R4, R44, RZ ;  /* 0x0000002c04027227 */ /* 0x000fe200078e00ff */
[----:B------:R-:W-:Y:S02]  /*6af0*/  @P2 SHF.R.U32.HI R0, RZ, R45, R3 ;  /* 0x0000002dff002219 */ /* 0x000fe40000011603 */
[----:B------:R-:W-:Y:S02]  /*6b00*/  SHF.R.U32.HI R3, RZ, R93, R6 ;  /* 0x0000005dff037219 */ /* 0x000fe40000011606 */
[----:B------:R-:W-:Y:S01]  /*6b10*/  @P2 SHF.R.U32.HI R4, RZ, R45, R2 ;  /* 0x0000002dff042219 */ /* 0x000fe20000011602 */
[----:B------:R-:W-:Y:S01]  /*6b20*/  IMAD R0, R43, R0, RZ ;  /* 0x000000002b007224 */ /* 0x000fe200078e02ff */
[----:B------:R-:W-:Y:S02]  /*6b30*/  SEL R3, R50, R3, !P0 ;  /* 0x0000000332037207 */ /* 0x000fe40004000000 */
[----:B------:R-:W-:Y:S01]  /*6b40*/  SEL R2, R51, R5, !P3 ;  /* 0x0000000533027207 */ /* 0x000fe20005800000 */
[----:B------:R-:W-:Y:S01]  /*6b50*/  IMAD R5, R43, R4, RZ ;  /* 0x000000042b057224 */ /* 0x000fe200078e02ff */
[C---:B------:R-:W-:Y:S01]  /*6b60*/  ISETP.GE.AND P0, PT, R3.reuse, R0, PT ;  /* 0x000000000300720c */ /* 0x040fe20003f06270 */
[C---:B------:R-:W-:Y:S03]  /*6b70*/  IMAD.HI.U32 R0, R3.reuse, R44, RZ ;  /* 0x0000002c03007227 */ /* 0x040fe600078e00ff */
[C---:B------:R-:W-:Y:S02]  /*6b80*/  ISETP.GE.OR P0, PT, R2.reuse, R5, P0 ;  /* 0x000000050200720c */ /* 0x040fe40000706670 */
[----:B------:R-:W-:Y:S04]  /*6b90*/  SHF.R.U32.HI R0, RZ, R45, R0 ;  /* 0x0000002dff007219 */ /* 0x000fe80000011600 */
        /* <DEDUP_REMOVED lines=15> */
[----:B------:R-:W-:Y:S07]  /*6c90*/  IMAD R50, R3, R46, R50 ;  /* 0x0000002e03327224 */ /* 0x000fee00078e0232 */
.L_x_96:
[----:B-1----:R-:W-:Y:S01]  /*6ca0*/  @!P1 IMAD.HI.U32 R2, R50, R9, RZ ;  /* 0x0000000932029227 */ /* 0x002fe200078e00ff */
[----:B------:R-:W-:Y:S01]  /*6cb0*/  @!P1 ISETP.NE.AND P0, PT, R8, 0x1, PT ;  /* 0x000000010800980c */ /* 0x000fe20003f05270 */
[----:B------:R-:W-:Y:S01]  /*6cc0*/  USHF.L.U32 UR46, UR20, 0x7, URZ ;  /* 0x00000007142e7899 */ /* 0x000fe200080006ff */
[----:B------:R-:W-:Y:S01]  /*6cd0*/  @!P1 ISETP.NE.AND P2, PT, R7, 0x1, PT ;  /* 0x000000010700980c */ /* 0x000fe20003f45270 */
[C---:B------:R-:W-:Y:S01]  /*6ce0*/  @!P1 IMAD.HI.U32 R0, R51.reuse, R10, RZ ;  /* 0x0000000a33009227 */ /* 0x040fe200078e00ff */
[----:B------:R-:W-:Y:S01]  /*6cf0*/  @!P1 SHF.R.U32.HI R2, RZ, R12, R2 ;  /* 0x0000000cff029219 */ /* 0x000fe20000011602 */
[----:B------:R-:W-:Y:S01]  /*6d00*/  USHF.L.U32 UR45, UR12, 0x7, URZ ;  /* 0x000000070c2d7899 */ /* 0x000fe200080006ff */
[----:B------:R-:W-:Y:S01]  /*6d10*/  @P4 SHF.R.U32.HI R97, RZ, 0x10, R17 ;  /* 0x00000010ff614819 */ /* 0x000fe20000011611 */
[----:B------:R-:W-:Y:S01]  /*6d20*/  VIADD R108, R108, 0x1 ;  /* 0x000000016c6c7836 */ /* 0x000fe20000000000 */
[----:B------:R-:W-:Y:S01]  /*6d30*/  @!P1 SEL R2, R50, R2, !P0 ;  /* 0x0000000232029207 */ /* 0x000fe20004000000 */
[----:B------:R-:W-:Y:S01]  /*6d40*/  BSSY.RECONVERGENT B6, `(.L_x_97) ;  /* 0x0000028000067945 */ /* 0x000fe20003800200 */
[----:B------:R-:W-:Y:S02]  /*6d50*/  @!P1 SHF.R.U32.HI R0, RZ, R11, R0 ;  /* 0x0000000bff009219 */ /* 0x000fe40000011600 */
[----:B------:R-:W-:Y:S02]  /*6d60*/  LOP3.LUT P0, RZ, R94, 0x90, RZ, 0xc0, !PT ;  /* 0x000000905eff7812 */ /* 0x000fe4000780c0ff */
[----:B------:R-:W-:Y:S05]  /*6d70*/  @!P1 SEL R3, R51, R0, !P2 ;  /* 0x0000000033039207 */ /* 0x000fea0005000000 */
[----:B------:R-:W-:Y:S02]  /*6d80*/  @!P1 IMAD.IADD R0, R2, 0x1, -R3 ;  /* 0x0000000102009824 */ /* 0x000fe400078e0a03 */
[----:B------:R-:W-:Y:S02]  /*6d90*/  @!P1 IMAD.IADD R2, R3, 0x1, -R2 ;  /* 0x0000000103029824 */ /* 0x000fe400078e0a02 */
[----:B------:R-:W-:Y:S02]  /*6da0*/  @!P1 IMAD R51, R0, R7, R51 ;  /* 0x0000000700339224 */ /* 0x000fe400078e0233 */
[----:B------:R-:W-:Y:S01]  /*6db0*/  @!P1 IMAD R50, R2, R8, R50 ;  /* 0x0000000802329224 */ /* 0x000fe200078e0232 */
[----:B------:R-:W-:Y:S06]  /*6dc0*/  @!P0 BRA `(.L_x_98) ;  /* 0x00000000007c8947 */ /* 0x000fec0003800000 */
[----:B------:R-:W1:Y:S01]  /*6dd0*/  LDCU.64 UR8, c[0x4][0x80] ;  /* 0x01001000ff0877ac */ /* 0x000e620008000a00 */
[----:B------:R-:W-:Y:S01]  /*6de0*/  MOV R2, 0x0 ;  /* 0x0000000000027802 */ /* 0x000fe20000000f00 */
[----:B------:R-:W-:Y:S02]  /*6df0*/  HFMA2 R12, -RZ, RZ, 0, 5.9604644775390625e-08 ;  /* 0x00000001ff0c7431 */ /* 0x000fe400000001ff */
[----:B------:R-:W-:Y:S01]  /*6e00*/  IMAD.MOV.U32 R8, RZ, RZ, 0x70 ;  /* 0x00000070ff087424 */ /* 0x000fe200078e00ff */
[----:B------:R2:W3:Y:S01]  /*6e10*/  LDC.64 R14, c[0x4][R2] ;  /* 0x01000000020e7b82 */ /* 0x0004e20000000a00 */
[----:B------:R-:W4:Y:S01]  /*6e20*/  LDCU.64 UR6, c[0x4][0x88] ;  /* 0x01001100ff0677ac */ /* 0x000f220008000a00 */
[----:B------:R-:W-:Y:S01]  /*6e30*/  IMAD.MOV.U32 R13, RZ, RZ, RZ ;  /* 0x000000ffff0d7224 */ /* 0x000fe200078e00ff */
[----:B------:R-:W2:Y:S01]  /*6e40*/  LDCU.64 UR4, c[0x4][0x8] ;  /* 0x01000100ff0477ac */ /* 0x000ea20008000a00 */
[----:B-1----:R-:W-:Y:S01]  /*6e50*/  MOV R5, UR9 ;  /* 0x0000000900057c02 */ /* 0x002fe20008000f00 */
[----:B------:R-:W-:Y:S01]  /*6e60*/  IMAD.U32 R4, RZ, RZ, UR8 ;  /* 0x00000008ff047e24 */ /* 0x000fe2000f8e00ff */
[----:B----4-:R-:W-:Y:S01]  /*6e70*/  MOV R7, UR7 ;  /* 0x0000000700077c02 */ /* 0x010fe20008000f00 */
[----:B------:R-:W-:Y:S01]  /*6e80*/  IMAD.U32 R6, RZ, RZ, UR6 ;  /* 0x00000006ff067e24 */ /* 0x000fe2000f8e00ff */
[----:B--2---:R-:W-:Y:S01]  /*6e90*/  MOV R11, UR5 ;  /* 0x00000005000b7c02 */ /* 0x004fe20008000f00 */
[----:B------:R-:W-:Y:S02]  /*6ea0*/  IMAD.U32 R10, RZ, RZ, UR4 ;  /* 0x00000004ff0a7e24 */ /* 0x000fe4000f8e00ff */
[----:B------:R-:W-:Y:S07]  /*6eb0*/  LEPC R20, `(.L_x_99) ;  /* 0x000000001014794e */ /* 0x000fee0000000000 */
[----:B---3-5:R-:W-:Y:S05]  /*6ec0*/  CALL.ABS.NOINC R14 ;  /* 0x000000000e007343 */ /* 0x028fea0003c00000 */
.L_x_99:
[----:B------:R-:W1:Y:S01]  /*6ed0*/  LDCU.64 UR8, c[0x4][0x80] ;  /* 0x01001000ff0877ac */ /* 0x000e620008000a00 */
[----:B------:R-:W2:Y:S01]  /*6ee0*/  LDC.64 R2, c[0x4][R2] ;  /* 0x0100000002027b82 */ /* 0x000ea20000000a00 */
[----:B------:R-:W-:Y:S02]  /*6ef0*/  HFMA2 R12, -RZ, RZ, 0, 5.9604644775390625e-08 ;  /* 0x00000001ff0c7431 */ /* 0x000fe400000001ff */
[----:B------:R-:W-:Y:S02]  /*6f00*/  IMAD.MOV.U32 R8, RZ, RZ, 0x70 ;  /* 0x00000070ff087424 */ /* 0x000fe400078e00ff */
[----:B------:R-:W-:Y:S01]  /*6f10*/  IMAD.MOV.U32 R13, RZ, RZ, RZ ;  /* 0x000000ffff0d7224 */ /* 0x000fe200078e00ff */
[----:B------:R-:W3:Y:S01]  /*6f20*/  LDCU.64 UR6, c[0x4][0x88] ;  /* 0x01001100ff0677ac */ /* 0x000ee20008000a00 */
[----:B------:R-:W4:Y:S01]  /*6f30*/  LDCU.64 UR4, c[0x4][0x8] ;  /* 0x01000100ff0477ac */ /* 0x000f220008000a00 */
[----:B-1----:R-:W-:Y:S02]  /*6f40*/  MOV R4, UR8 ;  /* 0x0000000800047c02 */ /* 0x002fe40008000f00 */
[----:B------:R-:W-:Y:S02]  /*6f50*/  MOV R5, UR9 ;  /* 0x0000000900057c02 */ /* 0x000fe40008000f00 */
[----:B---3--:R-:W-:Y:S01]  /*6f60*/  MOV R7, UR7 ;  /* 0x0000000700077c02 */ /* 0x008fe20008000f00 */
[----:B------:R-:W-:Y:S01]  /*6f70*/  IMAD.U32 R6, RZ, RZ, UR6 ;  /* 0x00000006ff067e24 */ /* 0x000fe2000f8e00ff */
[----:B----4-:R-:W-:Y:S01]  /*6f80*/  MOV R11, UR5 ;  /* 0x00000005000b7c02 */ /* 0x010fe20008000f00 */
[----:B------:R-:W-:Y:S02]  /*6f90*/  IMAD.U32 R10, RZ, RZ, UR4 ;  /* 0x00000004ff0a7e24 */ /* 0x000fe4000f8e00ff */
[----:B------:R-:W-:Y:S07]  /*6fa0*/  LEPC R20, `(.L_x_98) ;  /* 0x000000001014794e */ /* 0x000fee0000000000 */
[----:B--2---:R-:W-:Y:S05]  /*6fb0*/  CALL.ABS.NOINC R2 ;  /* 0x0000000002007343 */ /* 0x004fea0003c00000 */
.L_x_98:
[----:B------:R-:W-:Y:S05]  /*6fc0*/  BSYNC.RECONVERGENT B6 ;  /* 0x0000000000067941 */ /* 0x000fea0003800200 */
.L_x_97:
[C---:B------:R-:W-:Y:S02]  /*6fd0*/  ISETP.NE.U32.AND P3, PT, R86.reuse, RZ, PT ;  /* 0x000000ff5600720c */ /* 0x040fe40003f65070 */
[----:B------:R-:W-:Y:S02]  /*6fe0*/  ISETP.NE.U32.AND P0, PT, RZ, UR54, PT ;  /* 0x00000036ff007c0c */ /* 0x000fe4000bf05070 */
[C---:B------:R-:W-:Y:S02]  /*6ff0*/  ISETP.NE.AND.EX P3, PT, R87.reuse, RZ, PT, P3 ;  /* 0x000000ff5700720c */ /* 0x040fe40003f65330 */
[----:B------:R-:W-:Y:S02]  /*7000*/  ISETP.NE.U32.AND P4, PT, R86, RZ, PT ;  /* 0x000000ff5600720c */ /* 0x000fe40003f85070 */
[----:B------:R-:W-:Y:S02]  /*7010*/  ISETP.NE.AND.EX P0, PT, RZ, UR55, PT, P0 ;  /* 0x00000037ff007c0c */ /* 0x000fe4000bf05300 */
[----:B------:R-:W-:Y:S02]  /*7020*/  ISETP.NE.U32.AND P2, PT, R82, RZ, PT ;  /* 0x000000ff5200720c */ /* 0x000fe40003f45070 */
[----:B------:R-:W-:Y:S02]  /*7030*/  ISETP.NE.U32.AND P1, PT, RZ, UR54, PT ;  /* 0x00000036ff007c0c */ /* 0x000fe4000bf25070 */
[----:B------:R-:W-:Y:S03]  /*7040*/  ISETP.NE.AND.EX P4, PT, R87, RZ, P0, P4 ;  /* 0x000000ff5700720c */ /* 0x000fe60000785340 */
[----:B------:R-:W-:Y:S10]  /*7050*/  @!P3 BRA `(.L_x_100) ;  /* 0x00000000002cb947 */ /* 0x000ff40003800000 */
[----:B------:R-:W-:Y:S01]  /*7060*/  ISETP.NE.U32.AND P0, PT, R84, RZ, PT ;  /* 0x000000ff5400720c */ /* 0x000fe20003f05070 */
[----:B------:R-:W-:Y:S03]  /*7070*/  IMAD.MOV.U32 R90, RZ, RZ, 0x1 ;  /* 0x00000001ff5a7424 */ /* 0x000fe600078e00ff */
[----:B------:R-:W-:Y:S11]  /*7080*/  ISETP.NE.AND.EX P0, PT, R85, RZ, PT, P0 ;  /* 0x000000ff5500720c */ /* 0x000ff60003f05300 */
[----:B------:R-:W-:Y:S02]  /*7090*/  @!UPT UIADD3 URZ, UPT, UPT, URZ, URZ, URZ ;  /* 0x000000fffffff290 */ /* 0x000fe4000fffe0ff */
[----:B------:R-:W1:Y:S01]  /*70a0*/  @P0 LDC.64 R2, c[0x0][0xc88] ;  /* 0x00032200ff020b82 */ /* 0x000e620000000a00 */
[----:B------:R-:W-:Y:S04]  /*70b0*/  @P0 IMAD R0, R86, UR52, RZ ;  /* 0x0000003456000c24 */ /* 0x000fe8000f8e02ff */
[----:B-1----:R-:W-:Y:S04]  /*70c0*/  @P0 IMAD.WIDE R2, R0, 0x4, R2 ;  /* 0x0000000400020825 */ /* 0x002fe800078e0202 */
[----:B------:R-:W-:Y:S01]  /*70d0*/  HFMA2 R0, -RZ, RZ, 0, 5.9604644775390625e-08 ;  /* 0x00000001ff007431 */ /* 0x000fe200000001ff */
[----:B-----5:R1:W5:Y:S04]  /*70e0*/  @P0 LDG.E R53, desc[UR56][R2.64] ;  /* 0x0000003802350981 */ /* 0x020368000c1e1900 */
[----:B------:R-:W-:Y:S01]  /*70f0*/  @!P0 PRMT R90, R0, 0x7610, R90 ;  /* 0x00007610005a8816 */ /* 0x000fe2000000005a */
[----:B-1----:R-:W2:Y:S06]  /*7100*/  @!P0 LDC R53, c[0x0][0xc80] ;  /* 0x00032000ff358b82 */ /* 0x002eac0000000800 */
.L_x_100:
[----:B------:R-:W-:Y:S02]  /*7110*/  ISETP.NE.AND.EX P2, PT, R83, RZ, PT, P2 ;  /* 0x000000ff5300720c */ /* 0x000fe40003f45320 */
[----:B------:R-:W-:Y:S02]  /*7120*/  PLOP3.LUT P0, PT, PT, PT, PT, 0x8, 0x80 ;  /* 0x000000000080781c */ /* 0x000fe40003f0e170 */
[----:B------:R-:W-:Y:S02]  /*7130*/  ISETP.NE.AND.EX P1, PT, RZ, UR55, PT, P1 ;  /* 0x00000037ff007c0c */ /* 0x000fe4000bf25310 */
[----:B------:R-:W-:Y:S07]  /*7140*/  @!P4 PLOP3.LUT P0, PT, P3, PT, PT, 0x80, 0x8 ;  /* 0x000000000008c81c */ /* 0x000fee0001f0f070 */
[----:B------:R-:W-:Y:S06]  /*7150*/  @!P2 BRA `(.L_x_101) ;  /* 0x000000000020a947 */ /* 0x000fec0003800000 */
[----:B------:R-:W-:Y:S04]  /*7160*/  ISETP.NE.U32.AND P2, PT, R80, RZ, PT ;  /* 0x000000ff5000720c */ /* 0x000fe80003f45070 */
[----:B------:R-:W-:Y:S11]  /*7170*/  ISETP.NE.AND.EX P2, PT, R81, RZ, PT, P2 ;  /* 0x000000ff5100720c */ /* 0x000ff60003f45320 */
[----:B------:R-:W-:Y:S02]  /*7180*/  @!UPT UIADD3 URZ, UPT, UPT, URZ, URZ, URZ ;  /* 0x000000fffffff290 */ /* 0x000fe4000fffe0ff */
[----:B------:R-:W1:Y:S01]  /*7190*/  @P2 LDC.64 R2, c[0x0][0xca8] ;  /* 0x00032a00ff022b82 */ /* 0x000e620000000a00 */
[----:B------:R-:W-:Y:S04]  /*71a0*/  @P2 IMAD R0, R82, UR52, RZ ;  /* 0x0000003452002c24 */ /* 0x000fe8000f8e02ff */
[----:B-1----:R-:W-:Y:S05]  /*71b0*/  @P2 IMAD.WIDE R2, R0, 0x4, R2 ;  /* 0x0000000400022825 */ /* 0x002fea00078e0202 */
[----:B-----5:R1:W5:Y:S02]  /*71c0*/  @P2 LDG.E R52, desc[UR56][R2.64] ;  /* 0x0000003802342981 */ /* 0x020364000c1e1900 */
[----:B-1----:R-:W3:Y:S02]  /*71d0*/  @!P2 LDC R52, c[0x0][0xca0] ;  /* 0x00032800ff34ab82 */ /* 0x002ee40000000800 */
.L_x_101:
[----:B--2--5:R-:W-:Y:S01]  /*71e0*/  FSETP.NEU.AND P2, PT, R53, RZ, PT ;  /* 0x000000ff3500720b */ /* 0x024fe20003f4d000 */
[----:B------:R-:W-:Y:S01]  /*71f0*/  IMAD.MOV.U32 R69, RZ, RZ, 0x10 ;  /* 0x00000010ff457424 */ /* 0x000fe200078e00ff */
[----:B------:R-:W-:Y:S01]  /*7200*/  SEL R2, RZ, 0xffffffff, P1 ;  /* 0xffffffffff027807 */ /* 0x000fe20000800000 */
[----:B------:R-:W-:Y:S01]  /*7210*/  IMAD R59, R100, 0x80, R101 ;  /* 0x00000080643b7824 */ /* 0x000fe200078e0265 */
[----:B------:R-:W-:Y:S01]  /*7220*/  @!P4 LOP3.LUT P1, RZ, R90, 0xff, RZ, 0xc0, !PT ;  /* 0x000000ff5affc812 */ /* 0x000fe2000782c0ff */
[----:B------:R-:W-:Y:S01]  /*7230*/  IMAD.SHL.U32 R110, R102, 0x2, RZ ;  /* 0x00000002666e7824 */ /* 0x000fe200078e00ff */
[----:B------:R-:W-:Y:S01]  /*7240*/  @!P4 SEL R0, RZ, 0xffffffff, P2 ;  /* 0xffffffffff00c807 */ /* 0x000fe20001000000 */
[----:B------:R-:W-:Y:S01]  /*7250*/  BSSY B1, `(.L_x_102) ;  /* 0x0000038000017945 */ /* 0x000fe20003800000 */
[----:B------:R-:W-:Y:S01]  /*7260*/  LEA R58, R100, UR36, 0x3 ;  /* 0x00000024643a7c11 */ /* 0x000fe2000f8e18ff */
[----:B------:R-:W-:Y:S01]  /*7270*/  VIADD R109, R110, UR36 ;  /* 0x000000246e6d7c36 */ /* 0x000fe20008000000 */
[----:B------:R-:W-:Y:S01]  /*7280*/  @P0 SEL R0, R2, R0, !P1 ;  /* 0x0000000002000207 */ /* 0x000fe20004800000 */
[----:B------:R-:W-:Y:S01]  /*7290*/  IMAD.MOV.U32 R70, RZ, RZ, 0x1 ;  /* 0x00000001ff467424 */ /* 0x000fe200078e00ff */
[----:B------:R-:W-:Y:S01]  /*72a0*/  SHF.L.U32 R3, R99, 0x1f, RZ ;  /* 0x0000001f63037819 */ /* 0x000fe200000006ff */
[----:B------:R-:W-:Y:S01]  /*72b0*/  IMAD.MOV.U32 R68, RZ, RZ, RZ ;  /* 0x000000ffff447224 */ /* 0x000fe200078e00ff */
[----:B------:R-:W-:Y:S02]  /*72c0*/  @!P4 LOP3.LUT R0, R0, 0x1, RZ, 0xc0, !PT ;  /* 0x000000010000c812 */ /* 0x000fe400078ec0ff */
[----:B------:R-:W-:Y:S02]  /*72d0*/  CS2R R78, SRZ ;  /* 0x00000000004e7805 */ /* 0x000fe4000001ff00 */
[----:B------:R-:W-:Y:S02]  /*72e0*/  LOP3.LUT P6, RZ, R103, 0x40, RZ, 0xc0, !PT ;  /* 0x0000004067ff7812 */ /* 0x000fe400078cc0ff */
[----:B------:R-:W-:Y:S02]  /*72f0*/  CS2R R76, SRZ ;  /* 0x00000000004c7805 */ /* 0x000fe4000001ff00 */
[----:B------:R-:W-:Y:S02]  /*7300*/  ISETP.NE.U32.OR P5, PT, R0, 0x1, P4 ;  /* 0x000000010000780c */ /* 0x000fe400027a5470 */
[----:B------:R-:W-:Y:S02]  /*7310*/  CS2R R74, SRZ ;  /* 0x00000000004a7805 */ /* 0x000fe4000001ff00 */
[----:B------:R-:W-:Y:S02]  /*7320*/  SEL R69, R69, 0xfffffff0, !P6 ;  /* 0xfffffff045457807 */ /* 0x000fe40007000000 */
[----:B------:R-:W-:Y:S02]  /*7330*/  CS2R R72, SRZ ;  /* 0x0000000000487805 */ /* 0x000fe4000001ff00 */
[----:B------:R-:W-:Y:S02]  /*7340*/  P2R R111, PR, RZ, 0x20 ;  /* 0x00000020ff6f7803 */ /* 0x000fe40000000000 */
[----:B------:R-:W-:Y:S02]  /*7350*/  CS2R R66, SRZ ;  /* 0x0000000000427805 */ /* 0x000fe4000001ff00 */
[----:B------:R-:W-:Y:S02]  /*7360*/  CS2R R64, SRZ ;  /* 0x0000000000407805 */ /* 0x000fe4000001ff00 */
[----:B------:R-:W-:Y:S02]  /*7370*/  CS2R R62, SRZ ;  /* 0x00000000003e7805 */ /* 0x000fe4000001ff00 */
[----:B------:R-:W-:Y:S01]  /*7380*/  CS2R R60, SRZ ;  /* 0x00000000003c7805 */ /* 0x000fe2000001ff00 */
[----:B------:R-:W-:Y:S01]  /*7390*/  IMAD.IADD R109, R109, 0x1, R69 ;  /* 0x000000016d6d7824 */ /* 0x000fe200078e0245 */
[----:B------:R-:W-:Y:S04]  /*73a0*/  @P5 SHF.L.U32 R0, RZ, 0x1f, RZ ;  /* 0x0000001fff005819 */ /* 0x000fe800000006ff */
[----:B------:R1:W2:Y:S01]  /*73b0*/  @P5 SYNCS.PHASECHK.TRANS64.TRYWAIT P1, [UR36+0x30], R0 ;  /* 0x00003000ff0055a7 */ /* 0x0002a20008021124 */
[----:B------:R4:W3:Y:S01]  /*73c0*/  SYNCS.PHASECHK.TRANS64.TRYWAIT P0, [R58+URZ+0xa0], R3 ;  /* 0x0000a0033a0075a7 */ /* 0x0008e200080011ff */
[----:B-1----:R-:W-:Y:S02]  /*73d0*/  SEL R0, RZ, 0xffffffff, P2 ;  /* 0xffffffffff007807 */ /* 0x002fe40001000000 */
[----:B------:R-:W-:Y:S04]  /*73e0*/  LOP3.LUT P2, R107, R90, 0xff, RZ, 0xc0, !PT ;  /* 0x000000ff5a6b7812 */ /* 0x000fe8000784c0ff */
[----:B------:R-:W-:Y:S04]  /*73f0*/  @P3 SEL R0, R2, R0, !P2 ;  /* 0x0000000002003207 */ /* 0x000fe80005000000 */
[----:B------:R-:W-:Y:S04]  /*7400*/  LOP3.LUT R0, R0, 0x1, RZ, 0xc0, !PT ;  /* 0x0000000100007812 */ /* 0x000fe800078ec0ff */
[----:B------:R-:W-:Y:S02]  /*7410*/  ISETP.NE.U32.AND P2, PT, R0, 0x1, PT ;  /* 0x000000010000780c */ /* 0x000fe40003f45070 */
[----:B------:R-:W-:Y:S02]  /*7420*/  SHF.R.U32.HI R0, RZ, 0x15, R59 ;  /* 0x00000015ff007819 */ /* 0x000fe4000001163b */
[----:B------:R-:W-:Y:S02]  /*7430*/  P2R R71, PR, RZ, 0x4 ;  /* 0x00000004ff477803 */ /* 0x000fe40000000000 */
[----:B------:R-:W-:Y:S02]  /*7440*/  LOP3.LUT R2, R0, 0x3, RZ, 0xc0, !PT ;  /* 0x0000000300027812 */ /* 0x000fe400078ec0ff */
[----:B--2---:R-:W-:Y:S01]  /*7450*/  @P5 SEL R70, RZ, 0x1, !P1 ;  /* 0x00000001ff465807 */ /* 0x004fe20004800000 */
[----:B---34-:R-:W-:Y:S06]  /*7460*/  @!P5 BRA `(.L_x_103) ;  /* 0x000000000058d947 */ /* 0x018fec0003800000 */
[----:B------:R-:W-:Y:S01]  /*7470*/  IMAD.MOV.U32 R79, RZ, RZ, RZ ;  /* 0x000000ffff4f7224 */ /* 0x000fe200078e00ff */
[----:B------:R-:W-:Y:S01]  /*7480*/  ISETP.NE.AND P1, PT, R70, RZ, PT ;  /* 0x000000ff4600720c */ /* 0x000fe20003f25270 */
[----:B------:R-:W-:Y:S01]  /*7490*/  BSSY B0, `(.L_x_104) ;  /* 0x000000c000007945 */ /* 0x000fe20003800000 */
[----:B------:R-:W-:Y:S02]  /*74a0*/  CS2R R62, SRZ ;  /* 0x00000000003e7805 */ /* 0x000fe4000001ff00 */
[----:B------:R-:W-:Y:S02]  /*74b0*/  CS2R R60, SRZ ;  /* 0x00000000003c7805 */ /* 0x000fe4000001ff00 */
[----:B------:R-:W-:Y:S02]  /*74c0*/  CS2R R66, SRZ ;  /* 0x0000000000427805 */ /* 0x000fe4000001ff00 */
[----:B------:R-:W-:Y:S02]  /*74d0*/  CS2R R64, SRZ ;  /* 0x0000000000407805 */ /* 0x000fe4000001ff00 */
[----:B------:R-:W-:Y:S02]  /*74e0*/  CS2R R74, SRZ ;  /* 0x00000000004a7805 */ /* 0x000fe4000001ff00 */
[----:B------:R-:W-:Y:S02]  /*74f0*/  CS2R R72, SRZ ;  /* 0x0000000000487805 */ /* 0x000fe4000001ff00 */
[----:B------:R-:W-:Y:S01]  /*7500*/  CS2R R76, SRZ ;  /* 0x00000000004c7805 */ /* 0x000fe2000001ff00 */
[----:B------:R-:W-:Y:S06]  /*7510*/  @P1 BRA `(.L_x_105) ;  /* 0x00000000000c1947 */ /* 0x000fec0003800000 */
[----:B------:R-:W-:Y:S04]  /*7520*/  SHF.L.U32 R5, RZ, 0x1f, RZ ;  /* 0x0000001fff057819 */ /* 0x000fe800000006ff */
[----:B------:R-:W1:Y:S02]  /*7530*/  SYNCS.PHASECHK.TRANS64.TRYWAIT P1, [UR36+0x30], R5 ;  /* 0x00003005ff0075a7 */ /* 0x000e640008021124 */
[----:B-1----:R-:W-:Y:S05]  /*7540*/  @!P1 BRA `(.L_x_106) ;  /* 0x0000008000bc9947 */ /* 0x002fea0003800000 */
.L_x_105:
[----:B------:R-:W-:Y:S05]  /*7550*/  BSYNC B0 ;  /* 0x0000000000007941 */ /* 0x000fea0003800000 */
.L_x_104:
[----:B------:R-:W-:Y:S01]  /*7560*/  ISETP.NE.AND P1, PT, R71, RZ, PT ;  /* 0x000000ff4700720c */ /* 0x000fe20003f25270 */
[----:B------:R-:W-:Y:S11]  /*7570*/  HFMA2 R68, -RZ, RZ, 0, 5.9604644775390625e-08 ;  /* 0x00000001ff447431 */ /* 0x000ff600000001ff */
[----:B------:R-:W-:Y:S01]  /*7580*/  @!UPT UIADD3 URZ, UPT, UPT, URZ, URZ, URZ ;  /* 0x000000fffffff290 */ /* 0x000fe2000fffe0ff */
[----:B------:R2:W3:Y:S04]  /*7590*/  @P1 LDS.128 R60, [R110+UR36+0x200] ;  /* 0x000200246e3c1984 */ /* 0x0004e80008000c00 */
[----:B------:R2:W4:Y:S04]  /*75a0*/  @P1 LDS.128 R64, [R109+0x200] ;  /* 0x000200006d401984 */ /* 0x0005280000000c00 */
[----:B------:R2:W1:Y:S04]  /*75b0*/  @P1 LDS.128 R72, [R110+UR36+0xa00] ;  /* 0x000a00246e481984 */ /* 0x0004680008000c00 */
[----:B------:R2:W1:Y:S02]  /*75c0*/  @P1 LDS.128 R76, [R109+0xa00] ;  /* 0x000a00006d4c1984 */ /* 0x0004640000000c00 */
.L_x_103:
[----:B------:R-:W-:Y:S05]  /*75d0*/  BSYNC B1 ;  /* 0x0000000000017941 */ /* 0x000fea0003800000 */
.L_x_102:
[----:B------:R-:W-:Y:S02]  /*75e0*/  ISETP.NE.AND P1, PT, R104, R2, PT ;  /* 0x000000026800720c */ /* 0x000fe40003f25270 */
[----:B------:R-:W-:Y:S01]  /*75f0*/  MOV R39, RZ ;  /* 0x000000ff00277202 */ /* 0x000fe20000000f00 */
[----:B------:R-:W-:Y:S10]  /*7600*/  @P0 BRA `(.L_x_107) ;  /* 0x0000000000080947 */ /* 0x000ff40003800000 */
[----:B------:R-:W5:Y:S02]  /*7610*/  SYNCS.PHASECHK.TRANS64.TRYWAIT P0, [R58+URZ+0xa0], R3 ;  /* 0x0000a0033a0075a7 */ /* 0x000f6400080011ff */
[----:B-----5:R-:W-:Y:S05]  /*7620*/  @!P0 BRA `(.L_x_108) ;  /* 0x00000080009c8947 */ /* 0x020fea0003800000 */
.L_x_107:
[----:B------:R-:W-:Y:S01]  /*7630*/  IMAD.MOV.U32 R38, RZ, RZ, RZ ;  /* 0x000000ffff267224 */ /* 0x000fe200078e00ff */
[----:B------:R-:W-:Y:S02]  /*7640*/  CS2R R36, SRZ ;  /* 0x0000000000247805 */ /* 0x000fe4000001ff00 */
        /* <DEDUP_REMOVED lines=13> */
[----:B-1----:R-:W-:Y:S01]  /*7720*/  CS2R R4, SRZ ;  /* 0x0000000000047805 */ /* 0x002fe2000001ff00 */
[----:B------:R-:W-:Y:S06]  /*7730*/  @P1 BRA `(.L_x_109) ;  /* 0x0000000000bc1947 */ /* 0x000fec0003800000 */
[----:B------:R-:W-:Y:S11]  /*7740*/  LOP3.LUT P0, RZ, R0, 0x3, R105, 0x48, !PT ;  /* 0x0000000300ff7812 */ /* 0x000ff60007804869 */
[----:B------:R-:W-:Y:S02]  /*7750*/  @!UPT UIADD3 URZ, UPT, UPT, URZ, URZ, URZ ;  /* 0x000000fffffff290 */ /* 0x000fe4000fffe0ff */
[----:B------:R-:W-:Y:S05]  /*7760*/  @!P0 BRA `(.L_x_110) ;  /* 0x0000000000408947 */ /* 0x000fea0003800000 */
[----:B------:R-:W1:Y:S01]  /*7770*/  LDCU.64 UR8, c[0x4][0x70] ;  /* 0x01000e00ff0877ac */ /* 0x000e620008000a00 */
[----:B------:R-:W-:Y:S01]  /*7780*/  MOV R15, 0x0 ;  /* 0x00000000000f7802 */ /* 0x000fe20000000f00 */
[----:B------:R-:W-:Y:S02]  /*7790*/  HFMA2 R12, -RZ, RZ, 0, 5.9604644775390625e-08 ;  /* 0x00000001ff0c7431 */ /* 0x000fe400000001ff */
[----:B------:R-:W-:Y:S02]  /*77a0*/  IMAD.MOV.U32 R8, RZ, RZ, 0x192 ;  /* 0x00000192ff087424 */ /* 0x000fe400078e00ff */
[----:B------:R-:W-:Y:S01]  /*77b0*/  IMAD.MOV.U32 R13, RZ, RZ, RZ ;  /* 0x000000ffff0d7224 */ /* 0x000fe200078e00ff */
[----:B------:R-:W5:Y:S01]  /*77c0*/  LDCU.64 UR6, c[0x4][0x78] ;  /* 0x01000f00ff0677ac */ /* 0x000f620008000a00 */
[----:B------:R-:W2:Y:S01]  /*77d0*/  LDC.64 R14, c[0x4][R15] ;  /* 0x010000000f0e7b82 */ /* 0x000ea20000000a00 */
[----:B------:R-:W3:Y:S01]  /*77e0*/  LDCU.64 UR4, c[0x4][0x10] ;  /* 0x01000200ff0477ac */ /* 0x000ee20008000a00 */
[----:B-1----:R-:W-:Y:S01]  /*77f0*/  MOV R5, UR9 ;  /* 0x0000000900057c02 */ /* 0x002fe20008000f00 */
[----:B------:R-:W-:Y:S01]  /*7800*/  IMAD.U32 R4, RZ, RZ, UR8 ;  /* 0x00000008ff047e24 */ /* 0x000fe2000f8e00ff */
[----:B-----5:R-:W-:Y:S01]  /*7810*/  MOV R7, UR7 ;  /* 0x0000000700077c02 */ /* 0x020fe20008000f00 */
[----:B------:R-:W-:Y:S01]  /*7820*/  IMAD.U32 R6, RZ, RZ, UR6 ;  /* 0x00000006ff067e24 */ /* 0x000fe2000f8e00ff */
[----:B---3--:R-:W-:Y:S01]  /*7830*/  MOV R11, UR5 ;  /* 0x00000005000b7c02 */ /* 0x008fe20008000f00 */
[----:B------:R-:W-:Y:S02]  /*7840*/  IMAD.U32 R10, RZ, RZ, UR4 ;  /* 0x00000004ff0a7e24 */ /* 0x000fe4000f8e00ff */
[----:B------:R-:W-:Y:S07]  /*7850*/  LEPC R20, `(.L_x_110) ;  /* 0x000000001014794e */ /* 0x000fee0000000000 */
[----:B--2-4-:R-:W-:Y:S05]  /*7860*/  CALL.ABS.NOINC R14 ;  /* 0x000000000e007343 */ /* 0x014fea0003c00000 */
.L_x_110:
[----:B------:R-:W-:Y:S05]  /*7870*/  WARPSYNC.ALL ;  /* 0x0000000000007948 */ /* 0x000fea0003800000 */
[C---:B------:R-:W-:Y:S01]  /*7880*/  R2UR UR4, R59.reuse ;  /* 0x000000003b0472ca */ /* 0x040fe200000e0000 */
[----:B------:R-:W-:Y:S05]  /*7890*/  VIADD R0, R59, 0x40 ;  /* 0x000000403b007836 */ /* 0x000fea0000000000 */
[----:B------:R-:W-:Y:S04]  /*78a0*/  SHF.R.U32.HI R0, RZ, 0x15, R0 ;  /* 0x00000015ff007819 */ /* 0x000fe80000011600 */
[----:B------:R-:W-:Y:S03]  /*78b0*/  LOP3.LUT P0, RZ, R0, 0x3, R105, 0x48, !PT ;  /* 0x0000000300ff7812 */ /* 0x000fe60007804869 */
[----:B------:R-:W1:Y:S10]  /*78c0*/  LDTM.x16 R24, tmem[UR4] ;  /* 0x00000004001879ee */ /* 0x000e740008240000 */
[----:B-1----:R-:W-:Y:S05]  /*78d0*/  @!P0 BRA `(.L_x_111) ;  /* 0x0000000000408947 */ /* 0x002fea0003800000 */
        /* <DEDUP_REMOVED lines=16> */
.L_x_111:
[----:B------:R-:W-:Y:S05]  /*79e0*/  WARPSYNC.ALL ;  /* 0x0000000000007948 */ /* 0x000fea0003800000 */
[----:B------:R-:W-:Y:S11]  /*79f0*/  R2UR UR4, R59 ;  /* 0x000000003b0472ca */ /* 0x000ff600000e0000 */
[----:B------:R-:W-:Y:S02]  /*7a00*/  @!UPT UIADD3 URZ, UPT, UPT, URZ, URZ, URZ ;  /* 0x000000fffffff290 */ /* 0x000fe4000fffe0ff */
[----:B------:R-:W1:Y:S02]  /*7a10*/  LDTM.x16 R4, tmem[UR4+0x40] ;  /* 0x00004004000479ee */ /* 0x000e640008240000 */
[----:B-1----:R-:W-:Y:S01]  /*7a20*/  NOP ;  /* 0x0000000000007918 */ /* 0x002fe20000000000 */
.L_x_109:
[----:B---3--:R-:W-:Y:S01]  /*7a30*/  SHF.L.U32 R20, R60, 0x10, RZ ;  /* 0x000000103c147819 */ /* 0x008fe200000006ff */
[----:B------:R-:W-:Y:S01]  /*7a40*/  FMUL R0, R52, R24 ;  /* 0x0000001834007220 */ /* 0x000fe20000400000 */
[----:B------:R-:W-:Y:S01]  /*7a50*/  ISETP.NE.AND P0, PT, R104, R2, PT ;  /* 0x000000026800720c */ /* 0x000fe20003f05270 */
[----:B------:R-:W-:Y:S01]  /*7a60*/  FMUL R2, R52, R25 ;  /* 0x0000001934027220 */ /* 0x000fe20000400000 */
[----:B------:R-:W-:Y:S01]  /*7a70*/  LOP3.LUT R21, R60, 0xffff0000, RZ, 0xc0, !PT ;  /* 0xffff00003c157812 */ /* 0x000fe200078ec0ff */
[----:B------:R-:W-:Y:S01]  /*7a80*/  FFMA R0, R53, R20, R0 ;  /* 0x0000001435007223 */ /* 0x000fe20000000000 */
[C---:B------:R-:W-:Y:S01]  /*7a90*/  SHF.L.U32 R22, R61.reuse, 0x10, RZ ;  /* 0x000000103d167819 */ /* 0x040fe200000006ff */
[----:B------:R-:W-:Y:S01]  /*7aa0*/  FMUL R3, R52, R26 ;  /* 0x0000001a34037220 */ /* 0x000fe20000400000 */
[----:B------:R-:W-:Y:S01]  /*7ab0*/  LOP3.LUT R23, R61, 0xffff0000, RZ, 0xc0, !PT ;  /* 0xffff00003d177812 */ /* 0x000fe200078ec0ff */
[C---:B------:R-:W-:Y:S01]  /*7ac0*/  FFMA R2, R53.reuse, R21, R2 ;  /* 0x0000001535027223 */ /* 0x040fe20000000002 */
[----:B------:R-:W-:Y:S01]  /*7ad0*/  SHF.L.U32 R40, R62, 0x10, RZ ;  /* 0x000000103e287819 */ /* 0x000fe200000006ff */
[----:B------:R-:W-:Y:S01]  /*7ae0*/  FMUL R20, R52, R27 ;  /* 0x0000001b34147220 */ /* 0x000fe20000400000 */
[----:B------:R-:W-:Y:S01]  /*7af0*/  LOP3.LUT R41, R62, 0xffff0000, RZ, 0xc0, !PT ;  /* 0xffff00003e297812 */ /* 0x000fe200078ec0ff */
[----:B------:R-:W-:Y:S01]  /*7b00*/  FFMA R3, R53, R22, R3 ;  /* 0x0000001635037223 */ /* 0x000fe20000000003 */
[----:B------:R-:W-:Y:S01]  /*7b10*/  F2FP.BF16.F32.PACK_AB R112, R2, R0 ;  /* 0x000000000270723e */ /* 0x000fe200000010ff */
[C---:B------:R-:W-:Y:S01]  /*7b20*/  FMUL R21, R52.reuse, R28 ;  /* 0x0000001c34157220 */ /* 0x040fe20000400000 */
[----:B------:R-:W-:Y:S01]  /*7b30*/  LOP3.LUT R42, R77, 0xffff0000, RZ, 0xc0, !PT ;  /* 0xffff00004d2a7812 */ /* 0x000fe200078ec0ff */
[----:B------:R-:W-:Y:S01]  /*7b40*/  FMUL R22, R52, R29 ;  /* 0x0000001d34167220 */ /* 0x000fe20000400000 */
[----:B------:R-:W-:Y:S01]  /*7b50*/  SHF.L.U32 R54, R78, 0x10, RZ ;  /* 0x000000104e367819 */ /* 0x000fe200000006ff */
[----:B------:R-:W-:Y:S01]  /*7b60*/  FFMA R20, R53, R23, R20 ;  /* 0x0000001735147223 */ /* 0x000fe20000000014 */
[----:B------:R-:W-:Y:S01]  /*7b70*/  SHF.L.U32 R23, R63, 0x10, RZ ;  /* 0x000000103f177819 */ /* 0x000fe200000006ff */
[----:B------:R-:W-:Y:S01]  /*7b80*/  FFMA R21, R53, R40, R21 ;  /* 0x0000002835157223 */ /* 0x000fe20000000015 */
[----:B------:R-:W-:Y:S01]  /*7b90*/  LOP3.LUT R40, R63, 0xffff0000, RZ, 0xc0, !PT ;  /* 0xffff00003f287812 */ /* 0x000fe200078ec0ff */
[C---:B------:R-:W-:Y:S01]  /*7ba0*/  FFMA R22, R53.reuse, R41, R22 ;  /* 0x0000002935167223 */ /* 0x040fe20000000016 */
[----:B------:R-:W-:Y:S01]  /*7bb0*/  F2FP.BF16.F32.PACK_AB R113, R20, R3 ;  /* 0x000000031471723e */ /* 0x000fe200000010ff */
[----:B------:R-:W-:Y:S01]  /*7bc0*/  FMUL R0, R52, R30 ;  /* 0x0000001e34007220 */ /* 0x000fe20000400000 */
[----:B----4-:R-:W-:Y:S01]  /*7bd0*/  LOP3.LUT R41, R66, 0xffff0000, RZ, 0xc0, !PT ;  /* 0xffff000042297812 */ /* 0x010fe200078ec0ff */
[----:B------:R-:W-:Y:S01]  /*7be0*/  FMUL R2, R52, R31 ;  /* 0x0000001f34027220 */ /* 0x000fe20000400000 */
[----:B------:R-:W-:Y:S01]  /*7bf0*/  F2FP.BF16.F32.PACK_AB R114, R22, R21 ;  /* 0x000000151672723e */ /* 0x000fe200000010ff */
[C---:B------:R-:W-:Y:S01]  /*7c00*/  FFMA R0, R53.reuse, R23, R0 ;  /* 0x0000001735007223 */ /* 0x040fe20000000000 */
[C---:B------:R-:W-:Y:S01]  /*7c10*/  SHF.L.U32 R22, R64.reuse, 0x10, RZ ;  /* 0x0000001040167819 */ /* 0x040fe200000006ff */
[----:B------:R-:W-:Y:S01]  /*7c20*/  FFMA R2, R53, R40, R2 ;  /* 0x0000002835027223 */ /* 0x000fe20000000002 */
[----:B------:R-:W-:Y:S01]  /*7c30*/  LOP3.LUT R23, R64, 0xffff0000, RZ, 0xc0, !PT ;  /* 0xffff000040177812 */ /* 0x000fe200078ec0ff */
[C---:B------:R-:W-:Y:S01]  /*7c40*/  FMUL R3, R52.reuse, R32 ;  /* 0x0000002034037220 */ /* 0x040fe20000400000 */
[----:B------:R-:W-:Y:S01]  /*7c50*/  SHF.L.U32 R40, R65, 0x10, RZ ;  /* 0x0000001041287819 */ /* 0x000fe200000006ff */
[----:B------:R-:W-:Y:S01]  /*7c60*/  FMUL R20, R52, R33 ;  /* 0x0000002134147220 */ /* 0x000fe20000400000 */
[----:B------:R-:W-:Y:S01]  /*7c70*/  F2FP.BF16.F32.PACK_AB R115, R2, R0 ;  /* 0x000000000273723e */ /* 0x000fe200000010ff */
[----:B------:R-:W-:Y:S01]  /*7c80*/  FMUL R21, R52, R34 ;  /* 0x0000002234157220 */ /* 0x000fe20000400000 */
[----:B------:R-:W-:Y:S01]  /*7c90*/  LOP3.LUT R55, R78, 0xffff0000, RZ, 0xc0, !PT ;  /* 0xffff00004e377812 */ /* 0x000fe200078ec0ff */
[----:B------:R-:W-:Y:S01]  /*7ca0*/  FFMA R3, R53, R22, R3 ;  /* 0x0000001635037223 */ /* 0x000fe20000000003 */
[----:B------:R-:W-:Y:S01]  /*7cb0*/  SHF.L.U32 R56, R79, 0x10, RZ ;  /* 0x000000104f387819 */ /* 0x000fe200000006ff */
[----:B------:R-:W-:Y:S01]  /*7cc0*/  FFMA R20, R53, R23, R20 ;  /* 0x0000001735147223 */ /* 0x000fe20000000014 */
[----:B------:R-:W-:Y:S01]  /*7cd0*/  LOP3.LUT R23, R65, 0xffff0000, RZ, 0xc0, !PT ;  /* 0xffff000041177812 */ /* 0x000fe200078ec0ff */
[----:B------:R-:W-:Y:S01]  /*7ce0*/  FFMA R21, R53, R40, R21 ;  /* 0x0000002835157223 */ /* 0x000fe20000000015 */
[----:B------:R-:W-:Y:S01]  /*7cf0*/  SHF.L.U32 R40, R66, 0x10, RZ ;  /* 0x0000001042287819 */ /* 0x000fe200000006ff */
[----:B------:R-:W-:Y:S01]  /*7d00*/  FMUL R0, R52, R35 ;  /* 0x0000002334007220 */ /* 0x000fe20000400000 */
[----:B------:R-:W-:Y:S01]  /*7d10*/  F2FP.BF16.F32.PACK_AB R116, R20, R3 ;  /* 0x000000031474723e */ /* 0x000fe200000010ff */
[C---:B------:R-:W-:Y:S01]  /*7d20*/  FMUL R2, R52.reuse, R36 ;  /* 0x0000002434027220 */ /* 0x040fe20000400000 */
[----:B------:R-:W-:Y:S01]  /*7d30*/  LOP3.LUT R57, R79, 0xffff0000, RZ, 0xc0, !PT ;  /* 0xffff00004f397812 */ /* 0x000fe200078ec0ff */
[----:B------:R-:W-:Y:S01]  /*7d40*/  FMUL R22, R52, R37 ;  /* 0x0000002534167220 */ /* 0x000fe20000400000 */
[----:B------:R-:W-:Y:S01]  /*7d50*/  ISETP.NE.AND P1, PT, R104, RZ, PT ;  /* 0x000000ff6800720c */ /* 0x000fe20003f25270 */
[----:B------:R-:W-:Y:S01]  /*7d60*/  FFMA R0, R53, R23, R0 ;  /* 0x0000001735007223 */ /* 0x000fe20000000000 */
[----:B------:R-:W-:Y:S01]  /*7d70*/  SHF.L.U32 R23, R67, 0x10, RZ ;  /* 0x0000001043177819 */ /* 0x000fe200000006ff */
[----:B------:R-:W-:Y:S01]  /*7d80*/  FFMA R2, R53, R40, R2 ;  /* 0x0000002835027223 */ /* 0x000fe20000000002 */
[----:B------:R-:W-:Y:S01]  /*7d90*/  LOP3.LUT R40, R67, 0xffff0000, RZ, 0xc0, !PT ;  /* 0xffff000043287812 */ /* 0x000fe200078ec0ff */
[----:B------:R1:W-:Y:S01]  /*7da0*/  @!P0 STS.128 [R110+UR36+0x200], R112 ;  /* 0x000200706e008988 */ /* 0x0003e20008000c24 */
[----:B------:R-:W-:Y:S01]  /*7db0*/  F2FP.BF16.F32.PACK_AB R117, R0, R21 ;  /* 0x000000150075723e */ /* 0x000fe200000010ff */
[C---:B------:R-:W-:Y:S01]  /*7dc0*/  FFMA R22, R53.reuse, R41, R22 ;  /* 0x0000002935167223 */ /* 0x040fe20000000016 */
[----:B------:R-:W-:Y:S01]  /*7dd0*/  LOP3.LUT R41, R74, 0xffff0000, RZ, 0xc0, !PT ;  /* 0xffff00004a297812 */ /* 0x000fe200078ec0ff */
[C---:B------:R-:W-:Y:S01]  /*7de0*/  FMUL R3, R52.reuse, R38 ;  /* 0x0000002634037220 */ /* 0x040fe20000400000 */
[C---:B------:R-:W-:Y:S01]  /*7df0*/  FMUL R20, R52.reuse, R39 ;  /* 0x0000002734147220 */ /* 0x040fe20000400000 */
        /* <DEDUP_REMOVED lines=9> */
[C---:B------:R-:W-:Y:S01]  /*7e90*/  FFMA R0, R53.reuse, R22, R0 ;  /* 0x0000001635007223 */ /* 0x040fe20000000000 */
[C---:B------:R-:W-:Y:S01]  /*7ea0*/  FFMA R2, R53.reuse, R23, R2 ;  /* 0x0000001735027223 */ /* 0x040fe20000000002 */
[----:B------:R-:W-:Y:S01]  /*7eb0*/  F2FP.BF16.F32.PACK_AB R119, R20, R3 ;  /* 0x000000031477723e */ /* 0x000fe200000010ff */
[----:B------:R-:W-:Y:S01]  /*7ec0*/  FFMA R21, R53, R40, R21 ;  /* 0x0000002835157223 */ /* 0x000fe20000000015 */
[----:B------:R-:W-:Y:S01]  /*7ed0*/  LOP3.LUT R23, R73, 0xffff0000, RZ, 0xc0, !PT ;  /* 0xffff000049177812 */ /* 0x000fe200078ec0ff */
[----:B------:R-:W-:Y:S01]  /*7ee0*/  FMUL R3, R52, R7 ;  /* 0x0000000734037220 */ /* 0x000fe20000400000 */
[----:B------:R-:W-:Y:S01]  /*7ef0*/  SHF.L.U32 R40, R74, 0x10, RZ ;  /* 0x000000104a287819 */ /* 0x000fe200000006ff */
[----:B------:R1:W-:Y:S01]  /*7f00*/  @!P0 STS.128 [R109+0x200], R116 ;  /* 0x000200746d008388 */ /* 0x0003e20000000c00 */
[C---:B------:R-:W-:Y:S01]  /*7f10*/  FMUL R20, R52.reuse, R8 ;  /* 0x0000000834147220 */ /* 0x040fe20000400000 */
[----:B------:R-:W-:Y:S01]  /*7f20*/  FMUL R22, R52, R9 ;  /* 0x0000000934167220 */ /* 0x000fe20000400000 */
[C---:B------:R-:W-:Y:S01]  /*7f30*/  FFMA R3, R53.reuse, R23, R3 ;  /* 0x0000001735037223 */ /* 0x040fe20000000003 */
[----:B------:R-:W-:Y:S01]  /*7f40*/  F2FP.BF16.F32.PACK_AB R120, R2, R0 ;  /* 0x000000000278723e */ /* 0x000fe200000010ff */
[----:B------:R-:W-:Y:S01]  /*7f50*/  FFMA R20, R53, R40, R20 ;  /* 0x0000002835147223 */ /* 0x000fe20000000014 */
[C---:B------:R-:W-:Y:S01]  /*7f60*/  SHF.L.U32 R23, R75.reuse, 0x10, RZ ;  /* 0x000000104b177819 */ /* 0x040fe200000006ff */
[C---:B------:R-:W-:Y:S01]  /*7f70*/  FMUL R0, R52.reuse, R10 ;  /* 0x0000000a34007220 */ /* 0x040fe20000400000 */
[----:B------:R-:W-:Y:S01]  /*7f80*/  LOP3.LUT R40, R75, 0xffff0000, RZ, 0xc0, !PT ;  /* 0xffff00004b287812 */ /* 0x000fe200078ec0ff */
[C---:B------:R-:W-:Y:S01]  /*7f90*/  FFMA R22, R53.reuse, R41, R22 ;  /* 0x0000002935167223 */ /* 0x040fe20000000016 */
[C---:B------:R-:W-:Y:S01]  /*7fa0*/  FMUL R2, R52.reuse, R11 ;  /* 0x0000000b34027220 */ /* 0x040fe20000400000 */
[----:B------:R-:W-:Y:S01]  /*7fb0*/  FFMA R0, R53, R23, R0 ;  /* 0x0000001735007223 */ /* 0x000fe20000000000 */
[----:B------:R-:W-:Y:S01]  /*7fc0*/  F2FP.BF16.F32.PACK_AB R121, R3, R21 ;  /* 0x000000150379723e */ /* 0x000fe200000010ff */
[----:B------:R-:W-:Y:S01]  /*7fd0*/  FMUL R3, R52, R12 ;  /* 0x0000000c34037220 */ /* 0x000fe20000400000 */
[----:B------:R-:W-:Y:S01]  /*7fe0*/  FFMA R2, R53, R40, R2 ;  /* 0x0000002835027223 */ /* 0x000fe20000000002 */
[----:B------:R-:W-:Y:S01]  /*7ff0*/  SHF.L.U32 R23, R76, 0x10, RZ ;  /* 0x000000104c177819 */ /* 0x000fe200000006ff */
[----:B------:R-:W-:Y:S01]  /*8000*/  FMUL R21, R52, R14 ;  /* 0x0000000e34157220 */ /* 0x000fe20000400000 */
[----:B------:R-:W-:Y:S01]  /*8010*/  F2FP.BF16.F32.PACK_AB R122, R22, R20 ;  /* 0x00000014167a723e */ /* 0x000fe200000010ff */
[----:B------:R-:W-:Y:S01]  /*8020*/  FMUL R20, R52, R13 ;  /* 0x0000000d34147220 */ /* 0x000fe20000400000 */
[----:B------:R-:W-:Y:S01]  /*8030*/  LOP3.LUT R40, R76, 0xffff0000, RZ, 0xc0, !PT ;  /* 0xffff00004c287812 */ /* 0x000fe200078ec0ff */
[C---:B------:R-:W-:Y:S01]  /*8040*/  FMUL R22, R52.reuse, R15 ;  /* 0x0000000f34167220 */ /* 0x040fe20000400000 */
[----:B------:R-:W-:Y:S01]  /*8050*/  SHF.L.U32 R41, R77, 0x10, RZ ;  /* 0x000000104d297819 */ /* 0x000fe200000006ff */
[C---:B------:R-:W-:Y:S01]  /*8060*/  FFMA R3, R53.reuse, R23, R3 ;  /* 0x0000001735037223 */ /* 0x040fe20000000003 */
[C---:B------:R-:W-:Y:S01]  /*8070*/  FMUL R23, R52.reuse, R16 ;  /* 0x0000001034177220 */ /* 0x040fe20000400000 */
[C---:B------:R-:W-:Y:S01]  /*8080*/  FFMA R20, R53.reuse, R40, R20 ;  /* 0x0000002835147223 */ /* 0x040fe20000000014 */
[C---:B------:R-:W-:Y:S01]  /*8090*/  FMUL R40, R52.reuse, R17 ;  /* 0x0000001134287220 */ /* 0x040fe20000400000 */
[C---:B------:R-:W-:Y:S01]  /*80a0*/  FFMA R21, R53.reuse, R41, R21 ;  /* 0x0000002935157223 */ /* 0x040fe20000000015 */
[C---:B------:R-:W-:Y:S01]  /*80b0*/  FFMA R22, R53.reuse, R42, R22 ;  /* 0x0000002a35167223 */ /* 0x040fe20000000016 */
[C---:B------:R-:W-:Y:S01]  /*80c0*/  FMUL R41, R52.reuse, R18 ;  /* 0x0000001234297220 */ /* 0x040fe20000400000 */
[----:B------:R-:W-:Y:S01]  /*80d0*/  FMUL R42, R52, R19 ;  /* 0x00000013342a7220 */ /* 0x000fe20000400000 */
[----:B------:R-:W-:Y:S01]  /*80e0*/  F2FP.BF16.F32.PACK_AB R123, R2, R0 ;  /* 0x00000000027b723e */ /* 0x000fe200000010ff */
[C---:B------:R-:W-:Y:S01]  /*80f0*/  FFMA R23, R53.reuse, R54, R23 ;  /* 0x0000003635177223 */ /* 0x040fe20000000017 */
[C---:B------:R-:W-:Y:S01]  /*8100*/  FFMA R40, R53.reuse, R55, R40 ;  /* 0x0000003735287223 */ /* 0x040fe20000000028 */
[C---:B------:R-:W-:Y:S01]  /*8110*/  FFMA R41, R53.reuse, R56, R41 ;  /* 0x0000003835297223 */ /* 0x040fe20000000029 */
[----:B------:R-:W-:Y:S01]  /*8120*/  FFMA R42, R53, R57, R42 ;  /* 0x00000039352a7223 */ /* 0x000fe2000000002a */
[----:B------:R1:W-:Y:S01]  /*8130*/  @!P0 STS.128 [R110+UR36+0xa00], R120 ;  /* 0x000a00786e008988 */ /* 0x0003e20008000c24 */
[----:B------:R-:W-:Y:S02]  /*8140*/  F2FP.BF16.F32.PACK_AB R21, R22, R21 ;  /* 0x000000151615723e */ /* 0x000fe400000010ff */
[----:B------:R-:W-:Y:S02]  /*8150*/  F2FP.BF16.F32.PACK_AB R22, R40, R23 ;  /* 0x000000172816723e */ /* 0x000fe400000010ff */
[----:B------:R-:W-:Y:S02]  /*8160*/  F2FP.BF16.F32.PACK_AB R20, R20, R3 ;  /* 0x000000031414723e */ /* 0x000fe400000010ff */
[----:B------:R-:W-:Y:S05]  /*8170*/  F2FP.BF16.F32.PACK_AB R23, R42, R41 ;  /* 0x000000292a17723e */ /* 0x000fea00000010ff */
[----:B------:R1:W-:Y:S01]  /*8180*/  @!P0 STS.128 [R109+0xa00], R20 ;  /* 0x000a00146d008388 */ /* 0x0003e20000000c00 */
[----:B------:R-:W-:Y:S01]  /*8190*/  @!PT LDS RZ, [RZ] ;  /* 0x00000000fffff984 */ /* 0x000fe20000000800 */
[----:B------:R-:W-:Y:S01]  /*81a0*/  @!PT LDS RZ, [RZ] ;  /* 0x00000000fffff984 */ /* 0x000fe20000000800 */
[----:B------:R-:W-:Y:S01]  /*81b0*/  @!PT LDS RZ, [RZ] ;  /* 0x00000000fffff984 */ /* 0x000fe20000000800 */
[----:B------:R-:W-:Y:S01]  /*81c0*/  @!PT LDS RZ, [RZ] ;  /* 0x00000000fffff984 */ /* 0x000fe20000000800 */
[----:B------:R3:W-:Y:S07]  /*81d0*/  MEMBAR.ALL.CTA ;  /* 0x0000000000007992 */ /* 0x0007ee0000008000 */
[----:B---3--:R-:W3:Y:S01]  /*81e0*/  FENCE.VIEW.ASYNC.S ;  /* 0x00000000000073c6 */ /* 0x008ee20000000000 */
[----:B------:R-:W-:Y:S05]  /*81f0*/  WARPSYNC.ALL ;  /* 0x0000000000007948 */ /* 0x000fea0003800000 */
[----:B------:R-:W-:Y:S01]  /*8200*/  BSSY.RECONVERGENT B0, `(.L_x_112) ;  /* 0x0000011000007945 */ /* 0x000fe20003800200 */
[----:B---3--:R-:W-:Y:S06]  /*8210*/  BAR.SYNC.DEFER_BLOCKING 0x1, 0x80 ;  /* 0x0042000000007b1d */ /* 0x008fec0000010000 */
[----:B------:R-:W-:Y:S05]  /*8220*/  @P1 BRA `(.L_x_113) ;  /* 0x0000000000381947 */ /* 0x000fea0003800000 */
[----:B------:R-:W-:Y:S01]  /*8230*/  UIADD3 UR4, UPT, UPT, UR36, 0x200, URZ ;  /* 0x0000020024047890 */ /* 0x000fe2000fffe0ff */
[----:B------:R-:W-:Y:S01]  /*8240*/  UMOV UR47, UR52 ;  /* 0x00000034002f7c82 */ /* 0x000fe20008000000 */
[----:B------:R-:W-:Y:S02]  /*8250*/  UIADD3 UR9, UPT, UPT, UR45, 0x40, URZ ;  /* 0x000000402d097890 */ /* 0x000fe4000fffe0ff */
[----:B------:R-:W-:Y:S02]  /*8260*/  UIADD3 UR8, UPT, UPT, UR36, 0xa00, URZ ;  /* 0x00000a0024087890 */ /* 0x000fe4000fffe0ff */
[----:B------:R-:W-:Y:S01]  /*8270*/  MOV R94, UR4 ;  /* 0x00000004005e7c02 */ /* 0x000fe20008000f00 */
[----:B------:R-:W-:Y:S01]  /*8280*/  UIADD3 UR4, UP0, UPT, UR50, 0xa80, URZ ;  /* 0x00000a8032047890 */ /* 0x000fe2000ff1e0ff */
[----:B------:R-:W-:Y:S02]  /*8290*/  UMOV UR10, UR46 ;  /* 0x0000002e000a7c82 */ /* 0x000fe40008000000 */
[----:B------:R-:W-:Y:S01]  /*82a0*/  R2UR UR44, R94 ;  /* 0x000000005e2c72ca */ /* 0x000fe200000e0000 */
[----:B------:R-:W-:Y:S01]  /*82b0*/  UIADD3.X UR5, UPT, UPT, URZ, UR51, URZ, UP0, !UPT ;  /* 0x00000033ff057290 */ /* 0x000fe200087fe4ff */
[----:B------:R-:W-:Y:S11]  /*82c0*/  UMOV UR11, UR52 ;  /* 0x00000034000b7c82 */ /* 0x000ff60008000000 */
[----:B------:R3:W-:Y:S01]  /*82d0*/  UTMASTG.3D [UR44], [UR4] ;  /* 0x0000002c040073b5 */ /* 0x0007e20008010000 */
[----:B------:R3:W-:Y:S01]  /*82e0*/  UTMASTG.3D [UR8], [UR4] ;  /* 0x00000008040073b5 */ /* 0x0007e20008010000 */
[----:B------:R0:W-:Y:S01]  /*82f0*/  UTMACMDFLUSH ;  /* 0x00000000000079b7 */ /* 0x0001e20000000000 */
[----:B---3--:R-:W-:Y:S04]  /*8300*/  DEPBAR.LE SB0, 0x1 ;  /* 0x000080400000791a */ /* 0x008fe80000000000 */
.L_x_113:
[----:B------:R-:W-:Y:S05]  /*8310*/  BSYNC.RECONVERGENT B0 ;  /* 0x0000000000007941 */ /* 0x000fea0003800200 */
.L_x_112:
[----:B------:R-:W-:Y:S01]  /*8320*/  BAR.SYNC.DEFER_BLOCKING 0x1, 0x80 ;  /* 0x0042000000007b1d */ /* 0x000fe20000010000 */
[----:B------:R-:W-:Y:S01]  /*8330*/  ISETP.NE.AND P1, PT, R111, RZ, PT ;  /* 0x000000ff6f00720c */ /* 0x000fe20003f25270 */
[----:B------:R-:W-:Y:S01]  /*8340*/  UISETP.NE.AND UP0, UPT, UR48, URZ, UPT ;  /* 0x000000ff3000728c */ /* 0x000fe2000bf05270 */
[----:B------:R-:W-:Y:S11]  /*8350*/  LEA R2, R68, UR36, 0x3 ;  /* 0x0000002444027c11 */ /* 0x000ff6000f8e18ff */
[----:B------:R-:W-:Y:S01]  /*8360*/  @P1 SHF.L.U32 R3, RZ, 0x1f, RZ ;  /* 0x0000001fff031819 */ /* 0x000fe200000006ff */
[----:B------:R-:W-:Y:S06]  /*8370*/  BRA.U !UP0, `(.L_x_114) ;  /* 0x0000000108247547 */ /* 0x000fec000b800000 */
[----:B-1----:R-:W-:Y:S01]  /*8380*/  IMAD.U32 R20, RZ, RZ, UR37 ;  /* 0x00000025ff147e24 */ /* 0x002fe2000f8e00ff */
[----:B------:R-:W-:Y:S01]  /*8390*/  MOV R0, UR63 ;  /* 0x0000003f00007c02 */ /* 0x000fe20008000f00 */
[----:B------:R-:W-:Y:S03]  /*83a0*/  UIADD3 UR4, UPT, UPT, UR37, 0x1, URZ ;  /* 0x0000000125047890 */ /* 0x000fe6000fffe0ff */
[----:B------:R-:W-:Y:S01]  /*83b0*/  @P1 LEA R20, R20, UR36, 0x3 ;  /* 0x0000002414141c11 */ /* 0x000fe2000f8e18ff */
[----:B------:R-:W-:Y:S04]  /*83c0*/  UISETP.NE.AND UP0, UPT, UR4, 0x4, UPT ;  /* 0x000000040400788c */ /* 0x000fe8000bf05270 */
[----:B------:R-:W-:Y:S01]  /*83d0*/  @P1 VIADD R20, R20, 0x50 ;  /* 0x0000005014141836 */ /* 0x000fe20000000000 */
[----:B------:R-:W-:Y:S04]  /*83e0*/  USEL UR37, UR4, URZ, UP0 ;  /* 0x000000ff04257287 */ /* 0x000fe80008000000 */
[----:B------:R-:W-:Y:S04]  /*83f0*/  @P1 PRMT R0, R0, 0x654, R20 ;  /* 0x0000065400001816 */ /* 0x000fe80000000014 */
[----:B------:R3:W-:Y:S04]  /*8400*/  @P1 SYNCS.ARRIVE.TRANS64.RED.A1T0 RZ, [R0+URZ], RZ ;  /* 0x000000ff00ff19a7 */ /* 0x0007e800081004ff */
.L_x_114:
[----:B------:R-:W4:Y:S01]  /*8410*/  @P1 SYNCS.PHASECHK.TRANS64.TRYWAIT P0, [R2+URZ+0x30], R3 ;  /* 0x00003003020015a7 */ /* 0x000f2200080011ff */
[----:B------:R-:W-:Y:S01]  /*8420*/  BSSY B1, `(.L_x_115) ;  /* 0x0000014000017945 */ /* 0x000fe20003800000 */
[----:B----4-:R-:W-:Y:S03]  /*8430*/  @P1 SEL R70, RZ, 0x1, !P0 ;  /* 0x00000001ff461807 */ /* 0x010fe60004000000 */
[----:B------:R-:W-:Y:S05]  /*8440*/  @!P1 BRA `(.L_x_116) ;  /* 0x0000000000449947 */ /* 0x000fea0003800000 */
[----:B------:R-:W-:Y:S01]  /*8450*/  ISETP.NE.AND P1, PT, R71, RZ, PT ;  /* 0x000000ff4700720c */ /* 0x000fe20003f25270 */
[----:B------:R-:W-:Y:S01]  /*8460*/  BSSY B0, `(.L_x_117) ;  /* 0x0000009000007945 */ /* 0x000fe20003800000 */
[----:B------:R-:W-:Y:S11]  /*8470*/  ISETP.NE.AND P0, PT, R70, RZ, PT ;  /* 0x000000ff4600720c */ /* 0x000ff60003f05270 */
[----:B-1----:R-:W-:Y:S05]  /*8480*/  @P1 IMAD R20, R68, 0x1000, R110 ;  /* 0x0000100044141824 */ /* 0x002fea00078e026e */
[----:B------:R-:W-:Y:S05]  /*8490*/  @P1 IADD3 R3, PT, PT, R20, UR36, RZ ;  /* 0x0000002414031c10 */ /* 0x000fea000fffe0ff */
[----:B------:R-:W-:Y:S01]  /*84a0*/  @P1 IMAD.IADD R3, R69, 0x1, R3 ;  /* 0x0000000145031824 */ /* 0x000fe200078e0203 */
[----:B------:R-:W-:Y:S06]  /*84b0*/  @P0 BRA `(.L_x_118) ;  /* 0x00000000000c0947 */ /* 0x000fec0003800000 */
[----:B---3--:R-:W-:Y:S04]  /*84c0*/  SHF.L.U32 R0, RZ, 0x1f, RZ ;  /* 0x0000001fff007819 */ /* 0x008fe800000006ff */
[----:B------:R-:W1:Y:S02]  /*84d0*/  SYNCS.PHASECHK.TRANS64.TRYWAIT P0, [R2+URZ+0x30], R0 ;  /* 0x00003000020075a7 */ /* 0x000e6400080011ff */
[----:B-1----:R-:W-:Y:S05]  /*84e0*/  @!P0 BRA `(.L_x_119) ;  /* 0x0000007400008947 */ /* 0x002fea0003800000 */
.L_x_118:
[----:B------:R-:W-:Y:S05]  /*84f0*/  BSYNC B0 ;  /* 0x0000000000007941 */ /* 0x000fea0003800000 */
.L_x_117:
[----:B------:R-:W-:Y:S02]  /*8500*/  ISETP.NE.AND P0, PT, R71, RZ, PT ;  /* 0x000000ff4700720c */ /* 0x000fe40003f05270 */
[----:B------:R-:W-:Y:S11]  /*8510*/  IADD3 R68, PT, PT, R68, 0x1, RZ ;  /* 0x0000000144447810 */ /* 0x000ff60007ffe0ff */
[----:B------:R4:W1:Y:S04]  /*8520*/  @P0 LDS.128 R60, [R20+UR36+0x200] ;  /* 0x00020024143c0984 */ /* 0x0008680008000c00 */
[----:B------:R4:W1:Y:S04]  /*8530*/  @P0 LDS.128 R72, [R20+UR36+0xa00] ;  /* 0x000a002414480984 */ /* 0x0008680008000c00 */
[----:B------:R4:W1:Y:S04]  /*8540*/  @P0 LDS.128 R64, [R3+0x200] ;  /* 0x0002000003400984 */ /* 0x0008680000000c00 */
[----:B------:R4:W1:Y:S02]  /*8550*/  @P0 LDS.128 R76, [R3+0xa00] ;  /* 0x000a0000034c0984 */ /* 0x0008640000000c00 */
.L_x_116:
[----:B------:R-:W-:Y:S05]  /*8560*/  BSYNC B1 ;  /* 0x0000000000017941 */ /* 0x000fea0003800000 */
.L_x_115:
[----:B----4-:R-:W-:Y:S05]  /*8570*/  VIADD R3, R59, 0x400000 ;  /* 0x004000003b037836 */ /* 0x010fea0000000000 */
[----:B-1-3--:R-:W-:Y:S04]  /*8580*/  SHF.R.U32.HI R0, RZ, 0x15, R3 ;  /* 0x00000015ff007819 */ /* 0x00afe80000011603 */
[----:B------:R-:W-:Y:S04]  /*8590*/  LOP3.LUT R22, R0, 0x3, RZ, 0xc0, !PT ;  /* 0x0000000300167812 */ /* 0x000fe800078ec0ff */
[----:B------:R-:W-:Y:S11]  /*85a0*/  ISETP.NE.AND P0, PT, R104, R22, PT ;  /* 0x000000166800720c */ /* 0x000ff60003f05270 */
[----:B------:R-:W-:Y:S02]  /*85b0*/  @!UPT UIADD3 URZ, UPT, UPT, URZ, URZ, URZ ;  /* 0x000000fffffff290 */ /* 0x000fe4000fffe0ff */
[----:B------:R-:W-:Y:S05]  /*85c0*/  @P0 BRA `(.L_x_120) ;  /* 0x0000000000bc0947 */ /* 0x000fea0003800000 */
[----:B------:R-:W-:Y:S02]  /*85d0*/  LOP3.LUT P0, RZ, R0, 0x3, R105, 0x48, !PT ;  /* 0x0000000300ff7812 */ /* 0x000fe40007804869 */
[----:B------:R-:W-:Y:S11]  /*85e0*/  MOV R2, R3 ;  /* 0x0000000300027202 */ /* 0x000ff60000000f00 */
[----:B------:R-:W-:Y:S05]  /*85f0*/  @!P0 BRA `(.L_x_121) ;  /* 0x0000000000408947 */ /* 0x000fea0003800000 */
[----:B------:R-:W1:Y:S01]  /*8600*/  LDCU.64 UR8, c[0x4][0x70] ;  /* 0x01000e00ff0877ac */ /* 0x000e620008000a00 */
[----:B------:R-:W-:Y:S01]  /*8610*/  MOV R15, 0x0 ;  /* 0x00000000000f7802 */ /* 0x000fe20000000f00 */
[----:B------:R-:W-:Y:S02]  /*8620*/  HFMA2 R12, -RZ, RZ, 0, 5.9604644775390625e-08 ;  /* 0x00000001ff0c7431 */ /* 0x000fe400000001ff */
[----:B------:R-:W-:Y:S02]  /*8630*/  IMAD.MOV.U32 R8, RZ, RZ, 0x192 ;  /* 0x00000192ff087424 */ /* 0x000fe400078e00ff */
[----:B------:R-:W-:Y:S01]  /*8640*/  IMAD.MOV.U32 R13, RZ, RZ, RZ ;  /* 0x000000ffff0d7224 */ /* 0x000fe200078e00ff */
[----:B------:R-:W3:Y:S01]  /*8650*/  LDCU.64 UR6, c[0x4][0x78] ;  /* 0x01000f00ff0677ac */ /* 0x000ee20008000a00 */
[----:B------:R-:W4:Y:S01]  /*8660*/  LDC.64 R14, c[0x4][R15] ;  /* 0x010000000f0e7b82 */ /* 0x000f220000000a00 */
[----:B------:R-:W5:Y:S01]  /*8670*/  LDCU.64 UR4, c[0x4][0x10] ;  /* 0x01000200ff0477ac */ /* 0x000f620008000a00 */
[----:B-1----:R-:W-:Y:S01]  /*8680*/  MOV R5, UR9 ;  /* 0x0000000900057c02 */ /* 0x002fe20008000f00 */
[----:B------:R-:W-:Y:S01]  /*8690*/  IMAD.U32 R4, RZ, RZ, UR8 ;  /* 0x00000008ff047e24 */ /* 0x000fe2000f8e00ff */
[----:B---3--:R-:W-:Y:S01]  /*86a0*/  MOV R7, UR7 ;  /* 0x0000000700077c02 */ /* 0x008fe20008000f00 */
[----:B------:R-:W-:Y:S01]  /*86b0*/  IMAD.U32 R6, RZ, RZ, UR6 ;  /* 0x00000006ff067e24 */ /* 0x000fe2000f8e00ff */
[----:B-----5:R-:W-:Y:S01]  /*86c0*/  MOV R11, UR5 ;  /* 0x00000005000b7c02 */ /* 0x020fe20008000f00 */
[----:B------:R-:W-:Y:S02]  /*86d0*/  IMAD.U32 R10, RZ, RZ, UR4 ;  /* 0x00000004ff0a7e24 */ /* 0x000fe4000f8e00ff */
[----:B------:R-:W-:Y:S07]  /*86e0*/  LEPC R20, `(.L_x_121) ;  /* 0x000000001014794e */ /* 0x000fee0000000000 */
[----:B--2-4-:R-:W-:Y:S05]  /*86f0*/  CALL.ABS.NOINC R14 ;  /* 0x000000000e007343 */ /* 0x014fea0003c00000 */
.L_x_121:
        /* <DEDUP_REMOVED lines=23> */
.L_x_122:
[----:B------:R-:W-:Y:S05]  /*8870*/  WARPSYNC.ALL ;  /* 0x0000000000007948 */ /* 0x000fea0003800000 */
[----:B------:R-:W-:Y:S11]  /*8880*/  R2UR UR4, R2 ;  /* 0x00000000020472ca */ /* 0x000ff600000e0000 */
[----:B------:R-:W-:Y:S02]  /*8890*/  @!UPT UIADD3 URZ, UPT, UPT, URZ, URZ, URZ ;  /* 0x000000fffffff290 */ /* 0x000fe4000fffe0ff */
[----:B------:R-:W1:Y:S02]  /*88a0*/  LDTM.x16 R4, tmem[UR4+0x40] ;  /* 0x00004004000479ee */ /* 0x000e640008240000 */
[----:B-1----:R-:W-:Y:S01]  /*88b0*/  NOP ;  /* 0x0000000000007918 */ /* 0x002fe20000000000 */
.L_x_120:
[----:B------:R-:W-:Y:S01]  /*88c0*/  ISETP.NE.AND P2, PT, R111, RZ, PT ;  /* 0x000000ff6f00720c */ /* 0x000fe20003f45270 */
[----:B------:R-:W-:Y:S01]  /*88d0*/  FMUL R0, R52, R24 ;  /* 0x0000001834007220 */ /* 0x000fe20000400000 */
[----:B------:R-:W-:Y:S01]  /*88e0*/  SHF.L.U32 R3, R60, 0x10, RZ ;  /* 0x000000103c037819 */ /* 0x000fe200000006ff */
[----:B------:R-:W-:Y:S01]  /*88f0*/  FMUL R2, R52, R25 ;  /* 0x0000001934027220 */ /* 0x000fe20000400000 */
[----:B------:R-:W-:Y:S02]  /*8900*/  LOP3.LUT R20, R60, 0xffff0000, RZ, 0xc0, !PT ;  /* 0xffff00003c147812 */ /* 0x000fe400078ec0ff */
[----:B------:R-:W-:Y:S01]  /*8910*/  SHF.L.U32 R21, R61, 0x10, RZ ;  /* 0x000000103d157819 */ /* 0x000fe200000006ff */
[C---:B------:R-:W-:Y:S01]  /*8920*/  FFMA R0, R53.reuse, R3, R0 ;  /* 0x0000000335007223 */ /* 0x040fe20000000000 */
[----:B------:R-:W-:Y:S01]  /*8930*/  ISETP.NE.AND P1, PT, R104, R22, PT ;  /* 0x000000166800720c */ /* 0x000fe20003f25270 */
[C---:B------:R-:W-:Y:S01]  /*8940*/  FFMA R2, R53.reuse, R20, R2 ;  /* 0x0000001435027223 */ /* 0x040fe20000000002 */
[----:B------:R-:W-:Y:S01]  /*8950*/  MOV R20, UR37 ;  /* 0x0000002500147c02 */ /* 0x000fe20008000f00 */
[----:B------:R-:W-:Y:S01]  /*8960*/  FMUL R3, R52, R26 ;  /* 0x0000001a34037220 */ /* 0x000fe20000400000 */
[----:B------:R-:W-:Y:S02]  /*8970*/  SHF.L.U32 R22, R62, 0x10, RZ ;  /* 0x000000103e167819 */ /* 0x000fe400000006ff */
[----:B------:R-:W-:Y:S01]  /*8980*/  @P2 LEA R20, R20, UR36, 0x3 ;  /* 0x0000002414142c11 */ /* 0x000fe2000f8e18ff */
[----:B------:R-:W-:Y:S01]  /*8990*/  FFMA R3, R53, R21, R3 ;  /* 0x0000001535037223 */ /* 0x000fe20000000003 */
[----:B------:R-:W-:Y:S01]  /*89a0*/  F2FP.BF16.F32.PACK_AB R112, R2, R0 ;  /* 0x000000000270723e */ /* 0x000fe200000010ff */
[C---:B------:R-:W-:Y:S01]  /*89b0*/  FMUL R0, R52.reuse, R27 ;  /* 0x0000001b34007220 */ /* 0x040fe20000400000 */
[----:B------:R-:W-:Y:S01]  /*89c0*/  LOP3.LUT R21, R61, 0xffff0000, RZ, 0xc0, !PT ;  /* 0xffff00003d157812 */ /* 0x000fe200078ec0ff */
[----:B------:R-:W-:Y:S01]  /*89d0*/  FMUL R2, R52, R28 ;  /* 0x0000001c34027220 */ /* 0x000fe20000400000 */
[----:B------:R-:W-:Y:S01]  /*89e0*/  @P2 IADD3 R40, PT, PT, R20, 0x50, RZ ;  /* 0x0000005014282810 */ /* 0x000fe20007ffe0ff */
[----:B------:R-:W-:Y:S01]  /*89f0*/  FMUL R20, R52, R29 ;  /* 0x0000001d34147220 */ /* 0x000fe20000400000 */
[----:B------:R-:W-:Y:S01]  /*8a00*/  LOP3.LUT R23, R62, 0xffff0000, RZ, 0xc0, !PT ;  /* 0xffff00003e177812 */ /* 0x000fe200078ec0ff */
[C---:B------:R-:W-:Y:S01]  /*8a10*/  FFMA R0, R53.reuse, R21, R0 ;  /* 0x0000001535007223 */ /* 0x040fe20000000000 */
[----:B------:R-:W-:Y:S01]  /*8a20*/  MOV R124, UR63 ;  /* 0x0000003f007c7c02 */ /* 0x000fe20008000f00 */
[C---:B------:R-:W-:Y:S01]  /*8a30*/  FFMA R2, R53.reuse, R22, R2 ;  /* 0x0000001635027223 */ /* 0x040fe20000000002 */
[----:B------:R-:W-:Y:S01]  /*8a40*/  LOP3.LUT R41, R66, 0xffff0000, RZ, 0xc0, !PT ;  /* 0xffff000042297812 */ /* 0x000fe200078ec0ff */
[----:B------:R-:W-:Y:S01]  /*8a50*/  FFMA R20, R53, R23, R20 ;  /* 0x0000001735147223 */ /* 0x000fe20000000014 */
[----:B------:R-:W-:Y:S01]  /*8a60*/  @P2 PRMT R124, R124, 0x654, R40 ;  /* 0x000006547c7c2816 */ /* 0x000fe20000000028 */
[C---:B------:R-:W-:Y:S01]  /*8a70*/  FMUL R21, R52.reuse, R30 ;  /* 0x0000001e34157220 */ /* 0x040fe20000400000 */
[C---:B------:R-:W-:Y:S01]  /*8a80*/  SHF.L.U32 R23, R63.reuse, 0x10, RZ ;  /* 0x000000103f177819 */ /* 0x040fe200000006ff */
[----:B------:R-:W-:Y:S01]  /*8a90*/  FMUL R22, R52, R31 ;  /* 0x0000001f34167220 */ /* 0x000fe20000400000 */
[----:B------:R-:W-:Y:S02]  /*8aa0*/  LOP3.LUT R40, R63, 0xffff0000, RZ, 0xc0, !PT ;  /* 0xffff00003f287812 */ /* 0x000fe400078ec0ff */
[----:B------:R-:W-:Y:S01]  /*8ab0*/  F2FP.BF16.F32.PACK_AB R114, R20, R2 ;  /* 0x000000021472723e */ /* 0x000fe200000010ff */
[C---:B------:R-:W-:Y:S01]  /*8ac0*/  FFMA R21, R53.reuse, R23, R21 ;  /* 0x0000001735157223 */ /* 0x040fe20000000015 */
[----:B------:R-:W-:Y:S01]  /*8ad0*/  F2FP.BF16.F32.PACK_AB R113, R0, R3 ;  /* 0x000000030071723e */ /* 0x000fe200000010ff */
[----:B------:R-:W-:Y:S01]  /*8ae0*/  FFMA R22, R53, R40, R22 ;  /* 0x0000002835167223 */ /* 0x000fe20000000016 */
[----:B------:R-:W-:Y:S01]  /*8af0*/  SHF.L.U32 R20, R64, 0x10, RZ ;  /* 0x0000001040147819 */ /* 0x000fe200000006ff */
[----:B------:R-:W-:Y:S01]  /*8b00*/  FMUL R0, R52, R32 ;  /* 0x0000002034007220 */ /* 0x000fe20000400000 */
[----:B------:R-:W-:Y:S01]  /*8b10*/  LOP3.LUT R23, R64, 0xffff0000, RZ, 0xc0, !PT ;  /* 0xffff000040177812 */ /* 0x000fe200078ec0ff */
[C---:B------:R-:W-:Y:S01]  /*8b20*/  FMUL R2, R52.reuse, R33 ;  /* 0x0000002134027220 */ /* 0x040fe20000400000 */
[----:B------:R-:W-:Y:S01]  /*8b30*/  SHF.L.U32 R40, R65, 0x10, RZ ;  /* 0x0000001041287819 */ /* 0x000fe200000006ff */
[----:B------:R-:W-:Y:S01]  /*8b40*/  FMUL R3, R52, R34 ;  /* 0x0000002234037220 */ /* 0x000fe20000400000 */
[----:B------:R-:W-:Y:S01]  /*8b50*/  F2FP.BF16.F32.PACK_AB R115, R22, R21 ;  /* 0x000000151673723e */ /* 0x000fe200000010ff */
[----:B------:R-:W-:Y:S01]  /*8b60*/  FFMA R0, R53, R20, R0 ;  /* 0x0000001435007223 */ /* 0x000fe20000000000 */
[----:B------:R-:W-:Y:S01]  /*8b70*/  LOP3.LUT R42, R77, 0xffff0000, RZ, 0xc0, !PT ;  /* 0xffff00004d2a7812 */ /* 0x000fe200078ec0ff */
[----:B------:R-:W-:Y:S01]  /*8b80*/  FFMA R2, R53, R23, R2 ;  /* 0x0000001735027223 */ /* 0x000fe20000000002 */
[----:B------:R-:W-:Y:S01]  /*8b90*/  LOP3.LUT R23, R65, 0xffff0000, RZ, 0xc0, !PT ;  /* 0xffff000041177812 */ /* 0x000fe200078ec0ff */
[C---:B------:R-:W-:Y:S01]  /*8ba0*/  FFMA R3, R53.reuse, R40, R3 ;  /* 0x0000002835037223 */ /* 0x040fe20000000003 */
[----:B------:R-:W-:Y:S01]  /*8bb0*/  SHF.L.U32 R40, R66, 0x10, RZ ;  /* 0x0000001042287819 */ /* 0x000fe200000006ff */
[----:B------:R-:W-:Y:S01]  /*8bc0*/  FMUL R20, R52, R35 ;  /* 0x0000002334147220 */ /* 0x000fe20000400000 */
[----:B------:R-:W-:Y:S01]  /*8bd0*/  F2FP.BF16.F32.PACK_AB R116, R2, R0 ;  /* 0x000000000274723e */ /* 0x000fe200000010ff */
[----:B------:R-:W-:Y:S01]  /*8be0*/  FMUL R21, R52, R36 ;  /* 0x0000002434157220 */ /* 0x000fe20000400000 */
[----:B------:R-:W-:Y:S01]  /*8bf0*/  SHF.L.U32 R54, R78, 0x10, RZ ;  /* 0x000000104e367819 */ /* 0x000fe200000006ff */
[----:B------:R-:W-:Y:S01]  /*8c00*/  FMUL R22, R52, R37 ;  /* 0x0000002534167220 */ /* 0x000fe20000400000 */
[----:B------:R-:W-:Y:S01]  /*8c10*/  LOP3.LUT R55, R78, 0xffff0000, RZ, 0xc0, !PT ;  /* 0xffff00004e377812 */ /* 0x000fe200078ec0ff */
[----:B------:R-:W-:Y:S01]  /*8c20*/  FFMA R20, R53, R23, R20 ;  /* 0x0000001735147223 */ /* 0x000fe20000000014 */
[----:B------:R-:W-:Y:S01]  /*8c30*/  SHF.L.U32 R23, R67, 0x10, RZ ;  /* 0x0000001043177819 */ /* 0x000fe200000006ff */
[----:B------:R-:W-:Y:S01]  /*8c40*/  FFMA R21, R53, R40, R21 ;  /* 0x0000002835157223 */ /* 0x000fe20000000015 */
[----:B------:R-:W-:Y:S01]  /*8c50*/  LOP3.LUT R40, R67, 0xffff0000, RZ, 0xc0, !PT ;  /* 0xffff000043287812 */ /* 0x000fe200078ec0ff */
[C---:B------:R-:W-:Y:S01]  /*8c60*/  FFMA R22, R53.reuse, R41, R22 ;  /* 0x0000002935167223 */ /* 0x040fe20000000016 */
[----:B------:R-:W-:Y:S01]  /*8c70*/  F2FP.BF16.F32.PACK_AB R117, R20, R3 ;  /* 0x000000031475723e */ /* 0x000fe200000010ff */
[----:B------:R-:W-:Y:S01]  /*8c80*/  FMUL R0, R52, R38 ;  /* 0x0000002634007220 */ /* 0x000fe20000400000 */
[----:B------:R-:W-:Y:S01]  /*8c90*/  LOP3.LUT R41, R74, 0xffff0000, RZ, 0xc0, !PT ;  /* 0xffff00004a297812 */ /* 0x000fe200078ec0ff */
[----:B------:R-:W-:Y:S01]  /*8ca0*/  FMUL R2, R52, R39 ;  /* 0x0000002734027220 */ /* 0x000fe20000400000 */
[----:B------:R-:W-:Y:S01]  /*8cb0*/  F2FP.BF16.F32.PACK_AB R118, R22, R21 ;  /* 0x000000151676723e */ /* 0x000fe200000010ff */
[----:B------:R1:W-:Y:S01]  /*8cc0*/  @!P1 STS.128 [R110+UR36+0x1200], R112 ;  /* 0x001200706e009988 */ /* 0x0003e20008000c24 */
[C---:B------:R-:W-:Y:S01]  /*8cd0*/  SHF.L.U32 R22, R72.reuse, 0x10, RZ ;  /* 0x0000001048167819 */ /* 0x040fe200000006ff */
[C---:B------:R-:W-:Y:S01]  /*8ce0*/  FFMA R0, R53.reuse, R23, R0 ;  /* 0x0000001735007223 */ /* 0x040fe20000000000 */
[----:B------:R-:W-:Y:S01]  /*8cf0*/  LOP3.LUT R23, R72, 0xffff0000, RZ, 0xc0, !PT ;  /* 0xffff000048177812 */ /* 0x000fe200078ec0ff */
[----:B------:R-:W-:Y:S01]  /*8d00*/  FFMA R2, R53, R40, R2 ;  /* 0x0000002835027223 */ /* 0x000fe20000000002 */
[----:B------:R-:W-:Y:S01]  /*8d10*/  SHF.L.U32 R40, R73, 0x10, RZ ;  /* 0x0000001049287819 */ /* 0x000fe200000006ff */
[C---:B------:R-:W-:Y:S01]  /*8d20*/  FMUL R3, R52.reuse, R4 ;  /* 0x0000000434037220 */ /* 0x040fe20000400000 */
[C---:B------:R-:W-:Y:S01]  /*8d30*/  SHF.L.U32 R56, R79.reuse, 0x10, RZ ;  /* 0x000000104f387819 */ /* 0x040fe200000006ff */
[----:B------:R-:W-:Y:S01]  /*8d40*/  FMUL R20, R52, R5 ;  /* 0x0000000534147220 */ /* 0x000fe20000400000 */
[----:B------:R-:W-:Y:S01]  /*8d50*/  F2FP.BF16.F32.PACK_AB R119, R2, R0 ;  /* 0x000000000277723e */ /* 0x000fe200000010ff */
[----:B------:R-:W-:Y:S01]  /*8d60*/  FMUL R21, R52, R6 ;  /* 0x0000000634157220 */ /* 0x000fe20000400000 */
[----:B------:R-:W-:Y:S01]  /*8d70*/  LOP3.LUT R57, R79, 0xffff0000, RZ, 0xc0, !PT ;  /* 0xffff00004f397812 */ /* 0x000fe200078ec0ff */
[C---:B------:R-:W-:Y:S01]  /*8d80*/  FFMA R3, R53.reuse, R22, R3 ;  /* 0x0000001635037223 */ /* 0x040fe20000000003 */
[----:B------:R-:W-:Y:S01]  /*8d90*/  FFMA R20, R53, R23, R20 ;  /* 0x0000001735147223 */ /* 0x000fe20000000014 */
[----:B------:R1:W-:Y:S01]  /*8da0*/  @!P1 STS.128 [R109+0x1200], R116 ;  /* 0x001200746d009388 */ /* 0x0003e20000000c00 */
[----:B------:R-:W-:Y:S01]  /*8db0*/  LOP3.LUT R23, R73, 0xffff0000, RZ, 0xc0, !PT ;  /* 0xffff000049177812 */ /* 0x000fe200078ec0ff */
[C---:B------:R-:W-:Y:S01]  /*8dc0*/  FFMA R21, R53.reuse, R40, R21 ;  /* 0x0000002835157223 */ /* 0x040fe20000000015 */
[----:B------:R-:W-:Y:S01]  /*8dd0*/  SHF.L.U32 R40, R74, 0x10, RZ ;  /* 0x000000104a287819 */ /* 0x000fe200000006ff */
[----:B------:R-:W-:Y:S01]  /*8de0*/  FMUL R0, R52, R7 ;  /* 0x0000000734007220 */ /* 0x000fe20000400000 */
[----:B------:R-:W-:Y:S01]  /*8df0*/  F2FP.BF16.F32.PACK_AB R120, R20, R3 ;  /* 0x000000031478723e */ /* 0x000fe200000010ff */
[----:B------:R-:W-:Y:S01]  /*8e00*/  FMUL R2, R52, R8 ;  /* 0x0000000834027220 */ /* 0x000fe20000400000 */
[----:B------:R-:W-:Y:S01]  /*8e10*/  ISETP.NE.AND P0, PT, R104, RZ, PT ;  /* 0x000000ff6800720c */ /* 0x000fe20003f05270 */
[C---:B------:R-:W-:Y:S01]  /*8e20*/  FMUL R22, R52.reuse, R9 ;  /* 0x0000000934167220 */ /* 0x040fe20000400000 */
[C---:B------:R-:W-:Y:S01]  /*8e30*/  FFMA R0, R53.reuse, R23, R0 ;  /* 0x0000001735007223 */ /* 0x040fe20000000000 */
[----:B------:R-:W-:Y:S01]  /*8e40*/  FFMA R2, R53, R40, R2 ;  /* 0x0000002835027223 */ /* 0x000fe20000000002 */
[C---:B------:R-:W-:Y:S01]  /*8e50*/  SHF.L.U32 R23, R75.reuse, 0x10, RZ ;  /* 0x000000104b177819 */ /* 0x040fe200000006ff */
[C---:B------:R-:W-:Y:S01]  /*8e60*/  FMUL R3, R52.reuse, R10 ;  /* 0x0000000a34037220 */ /* 0x040fe20000400000 */
[----:B------:R-:W-:Y:S01]  /*8e70*/  LOP3.LUT R40, R75, 0xffff0000, RZ, 0xc0, !PT ;  /* 0xffff00004b287812 */ /* 0x000fe200078ec0ff */
[C---:B------:R-:W-:Y:S01]  /*8e80*/  FFMA R22, R53.reuse, R41, R22 ;  /* 0x0000002935167223 */ /* 0x040fe20000000016 */
[----:B------:R-:W-:Y:S01]  /*8e90*/  FMUL R20, R52, R11 ;  /* 0x0000000b34147220 */ /* 0x000fe20000400000 */
[C---:B------:R-:W-:Y:S01]  /*8ea0*/  FFMA R3, R53.reuse, R23, R3 ;  /* 0x0000001735037223 */ /* 0x040fe20000000003 */
        /* <DEDUP_REMOVED lines=27> */
[----:B------:R-:W-:Y:S02]  /*9060*/  F2FP.BF16.F32.PACK_AB R23, R42, R41 ;  /* 0x000000292a17723e */ /* 0x000fe400000010ff */
[----:B------:R-:W-:Y:S02]  /*9070*/  LEA R0, R68, UR36, 0x3 ;  /* 0x0000002444007c11 */ /* 0x000fe4000f8e18ff */
[----:B------:R-:W-:Y:S01]  /*9080*/  @P2 SHF.L.U32 R2, RZ, 0x1f, RZ ;  /* 0x0000001fff022819 */ /* 0x000fe200000006ff */
[----:B------:R1:W-:Y:S01]  /*9090*/  @!P1 STS.128 [R109+0x1a00], R20 ;  /* 0x001a00146d009388 */ /* 0x0003e20000000c00 */
[----:B------:R-:W-:Y:S01]  /*90a0*/  @!PT LDS RZ, [RZ] ;  /* 0x00000000fffff984 */ /* 0x000fe20000000800 */
[----:B------:R-:W-:Y:S01]  /*90b0*/  @!PT LDS RZ, [RZ] ;  /* 0x00000000fffff984 */ /* 0x000fe20000000800 */
[----:B------:R-:W-:Y:S01]  /*90c0*/  @!PT LDS RZ, [RZ] ;  /* 0x00000000fffff984 */ /* 0x000fe20000000800 */
[----:B------:R-:W-:Y:S01]  /*90d0*/  @!PT LDS RZ, [RZ] ;  /* 0x00000000fffff984 */ /* 0x000fe20000000800 */
[----:B------:R3:W-:Y:S07]  /*90e0*/  MEMBAR.ALL.CTA ;  /* 0x0000000000007992 */ /* 0x0007ee0000008000 */
[----:B---3--:R-:W3:Y:S02]  /*90f0*/  FENCE.VIEW.ASYNC.S ;  /* 0x00000000000073c6 */ /* 0x008ee40000000000 */
[----:B------:R-:W-:Y:S05]  /*9100*/  WARPSYNC.ALL ;  /* 0x0000000000007948 */ /* 0x000fea0003800000 */
[----:B------:R-:W-:Y:S01]  /*9110*/  BSSY.RECONVERGENT B0, `(.L_x_123) ;  /* 0x0000011000007945 */ /* 0x000fe20003800200 */
[----:B---3--:R-:W-:Y:S06]  /*9120*/  BAR.SYNC.DEFER_BLOCKING 0x1, 0x80 ;  /* 0x0042000000007b1d */ /* 0x008fec0000010000 */
[----:B------:R-:W-:Y:S05]  /*9130*/  @P0 BRA `(.L_x_124) ;  /* 0x0000000000380947 */ /* 0x000fea0003800000 */
[----:B------:R-:W-:Y:S02]  /*9140*/  UIADD3 UR4, UP0, UPT, UR50, 0xa80, URZ ;  /* 0x00000a8032047890 */ /* 0x000fe4000ff1e0ff */
[----:B------:R-:W-:Y:S02]  /*9150*/  UIADD3 UR10, UPT, UPT, UR46, 0x40, URZ ;  /* 0x000000402e0a7890 */ /* 0x000fe4000fffe0ff */
[----:B------:R-:W-:Y:S02]  /*9160*/  UIADD3 UR8, UPT, UPT, UR36, 0x1200, URZ ;  /* 0x0000120024087890 */ /* 0x000fe4000fffe0ff */
[----:B------:R-:W-:Y:S01]  /*9170*/  UIADD3.X UR5, UPT, UPT, URZ, UR51, URZ, UP0, !UPT ;  /* 0x00000033ff057290 */ /* 0x000fe200087fe4ff */
[----:B------:R-:W-:Y:S01]  /*9180*/  UMOV UR9, UR45 ;  /* 0x0000002d00097c82 */ /* 0x000fe20008000000 */
[----:B------:R-:W-:Y:S01]  /*9190*/  UMOV UR11, UR52 ;  /* 0x00000034000b7c82 */ /* 0x000fe20008000000 */
[----:B------:R-:W-:Y:S02]  /*91a0*/  UIADD3 UR13, UPT, UPT, UR45, 0x40, URZ ;  /* 0x000000402d0d7890 */ /* 0x000fe4000fffe0ff */
[----:B------:R-:W-:Y:S01]  /*91b0*/  UIADD3 UR12, UPT, UPT, UR36, 0x1a00, URZ ;  /* 0x00001a00240c7890 */ /* 0x000fe2000fffe0ff */
[----:B------:R-:W-:Y:S03]  /*91c0*/  UMOV UR15, UR52 ;  /* 0x00000034000f7c82 */ /* 0x000fe60008000000 */
[----:B------:R3:W-:Y:S01]  /*91d0*/  UTMASTG.3D [UR8], [UR4] ;  /* 0x00000008040073b5 */ /* 0x0007e20008010000 */
[----:B------:R-:W-:Y:S04]  /*91e0*/  UMOV UR14, UR10 ;  /* 0x0000000a000e7c82 */ /* 0x000fe80008000000 */
[----:B------:R3:W-:Y:S01]  /*91f0*/  UTMASTG.3D [UR12], [UR4] ;  /* 0x0000000c040073b5 */ /* 0x0007e20008010000 */
[----:B------:R0:W-:Y:S01]  /*9200*/  UTMACMDFLUSH ;  /* 0x00000000000079b7 */ /* 0x0001e20000000000 */
[----:B---3--:R-:W-:Y:S04]  /*9210*/  DEPBAR.LE SB0, 0x1 ;  /* 0x000080400000791a */ /* 0x008fe80000000000 */
.L_x_124:
[----:B------:R-:W-:Y:S05]  /*9220*/  BSYNC.RECONVERGENT B0 ;  /* 0x0000000000007941 */ /* 0x000fea0003800200 */
.L_x_123:
[----:B------:R-:W-:Y:S01]  /*9230*/  BAR.SYNC.DEFER_BLOCKING 0x1, 0x80 ;  /* 0x0042000000007b1d */ /* 0x000fe20000010000 */
[----:B------:R-:W-:Y:S01]  /*9240*/  UIADD3 UR4, UPT, UPT, UR37, 0x1, URZ ;  /* 0x0000000125047890 */ /* 0x000fe2000fffe0ff */
[----:B-1----:R-:W-:Y:S01]  /*9250*/  VIADD R23, R59, 0x10 ;  /* 0x000000103b177836 */ /* 0x002fe20000000000 */
[----:B------:R-:W-:Y:S02]  /*9260*/  UIADD3 UR41, UPT, UPT, UR45, 0x10, URZ ;  /* 0x000000102d297890 */ /* 0x000fe4000fffe0ff */
[----:B------:R-:W-:Y:S02]  /*9270*/  UISETP.NE.AND UP0, UPT, UR4, 0x4, UPT ;  /* 0x000000040400788c */ /* 0x000fe4000bf05270 */
[----:B------:R-:W-:Y:S02]  /*9280*/  SHF.R.U32.HI R21, RZ, 0x15, R23 ;  /* 0x00000015ff157819 */ /* 0x000fe40000011617 */
[----:B------:R-:W-:Y:S02]  /*9290*/  USEL UR38, UR4, URZ, UP0 ;  /* 0x000000ff04267287 */ /* 0x000fe40008000000 */
[----:B------:R-:W-:Y:S01]  /*92a0*/  LOP3.LUT R22, R21, 0x3, RZ, 0xc0, !PT ;  /* 0x0000000315167812 */ /* 0x000fe200078ec0ff */
[----:B------:R1:W-:Y:S01]  /*92b0*/  @P2 SYNCS.ARRIVE.TRANS64.RED.A1T0 RZ, [R124+URZ], RZ ;  /* 0x000000ff7cff29a7 */ /* 0x0003e200081004ff */
[----:B------:R-:W-:Y:S01]  /*92c0*/  BSSY B1, `(.L_x_125) ;  /* 0x0000015000017945 */ /* 0x000fe20003800000 */
[----:B------:R-:W3:Y:S02]  /*92d0*/  @P2 SYNCS.PHASECHK.TRANS64.TRYWAIT P0, [R0+URZ+0x30], R2 ;  /* 0x00003002000025a7 */ /* 0x000ee400080011ff */
[----:B---3--:R-:W-:Y:S01]  /*92e0*/  @P2 SEL R70, RZ, 0x1, !P0 ;  /* 0x00000001ff462807 */ /* 0x008fe20004000000 */
[----:B-1----:R-:W-:Y:S06]  /*92f0*/  @!P2 BRA `(.L_x_126) ;  /* 0x000000000044a947 */ /* 0x002fec0003800000 */
[----:B------:R-:W-:Y:S01]  /*9300*/  ISETP.NE.AND P1, PT, R71, RZ, PT ;  /* 0x000000ff4700720c */ /* 0x000fe20003f25270 */
[----:B------:R-:W-:Y:S01]  /*9310*/  BSSY B0, `(.L_x_127) ;  /* 0x0000009000007945 */ /* 0x000fe20003800000 */
[----:B------:R-:W-:Y:S11]  /*9320*/  ISETP.NE.AND P0, PT, R70, RZ, PT ;  /* 0x000000ff4600720c */ /* 0x000ff60003f05270 */
[----:B------:R-:W-:Y:S05]  /*9330*/  @P1 IMAD R3, R68, 0x1000, R110 ;  /* 0x0000100044031824 */ /* 0x000fea00078e026e */
[----:B------:R-:W-:Y:S05]  /*9340*/  @P1 IADD3 R2, PT, PT, R3, UR36, RZ ;  /* 0x0000002403021c10 */ /* 0x000fea000fffe0ff */
[----:B------:R-:W-:Y:S01]  /*9350*/  @P1 IMAD.IADD R2, R69, 0x1, R2 ;  /* 0x0000000145021824 */ /* 0x000fe200078e0202 */
[----:B------:R-:W-:Y:S06]  /*9360*/  @P0 BRA `(.L_x_128) ;  /* 0x00000000000c0947 */ /* 0x000fec0003800000 */
[----:B------:R-:W-:Y:S04]  /*9370*/  SHF.L.U32 R20, RZ, 0x1f, RZ ;  /* 0x0000001fff147819 */ /* 0x000fe800000006ff */
[----:B------:R-:W1:Y:S02]  /*9380*/  SYNCS.PHASECHK.TRANS64.TRYWAIT P0, [R0+URZ+0x30], R20 ;  /* 0x00003014000075a7 */ /* 0x000e6400080011ff */
[----:B-1----:R-:W-:Y:S05]  /*9390*/  @!P0 BRA `(.L_x_129) ;  /* 0x0000006400688947 */ /* 0x002fea0003800000 */
.L_x_128:
[----:B------:R-:W-:Y:S05]  /*93a0*/  BSYNC B0 ;  /* 0x0000000000007941 */ /* 0x000fea0003800000 */
.L_x_127:
[----:B------:R-:W-:Y:S02]  /*93b0*/  ISETP.NE.AND P0, PT, R71, RZ, PT ;  /* 0x000000ff4700720c */ /* 0x000fe40003f05270 */
[----:B------:R-:W-:Y:S11]  /*93c0*/  IADD3 R68, PT, PT, R68, 0x1, RZ ;  /* 0x0000000144447810 */ /* 0x000ff60007ffe0ff */
[----:B------:R3:W4:Y:S04]  /*93d0*/  @P0 LDS.128 R60, [R3+UR36+0x200] ;  /* 0x00020024033c0984 */ /* 0x0007280008000c00 */
[----:B------:R3:W1:Y:S04]  /*93e0*/  @P0 LDS.128 R72, [R3+UR36+0xa00] ;  /* 0x000a002403480984 */ /* 0x0006680008000c00 */
[----:B------:R3:W1:Y:S04]  /*93f0*/  @P0 LDS.128 R64, [R2+0x200] ;  /* 0x0002000002400984 */ /* 0x0006680000000c00 */
[----:B------:R3:W1:Y:S02]  /*9400*/  @P0 LDS.128 R76, [R2+0xa00] ;  /* 0x000a0000024c0984 */ /* 0x0006640000000c00 */
.L_x_126:
[----:B------:R-:W-:Y:S05]  /*9410*/  BSYNC B1 ;  /* 0x0000000000017941 */ /* 0x000fea0003800000 */
.L_x_125:
[----:B------:R-:W-:Y:S11]  /*9420*/  ISETP.NE.AND P0, PT, R104, R22, PT ;  /* 0x000000166800720c */ /* 0x000ff60003f05270 */
[----:B------:R-:W-:Y:S02]  /*9430*/  @!UPT UIADD3 URZ, UPT, UPT, URZ, URZ, URZ ;  /* 0x000000fffffff290 */ /* 0x000fe4000fffe0ff */
[----:B------:R-:W-:Y:S05]  /*9440*/  @P0 BRA `(.L_x_130) ;  /* 0x0000000000bc0947 */ /* 0x000fea0003800000 */
[----:B------:R-:W-:Y:S11]  /*9450*/  LOP3.LUT P0, RZ, R21, 0x3, R105, 0x48, !PT ;  /* 0x0000000315ff7812 */ /* 0x000ff60007804869 */
[----:B------:R-:W-:Y:S02]  /*9460*/  @!UPT UIADD3 URZ, UPT, UPT, URZ, URZ, URZ ;  /* 0x000000fffffff290 */ /* 0x000fe4000fffe0ff */
[----:B------:R-:W-:Y:S05]  /*9470*/  @!P0 BRA `(.L_x_131) ;  /* 0x0000000000408947 */ /* 0x000fea0003800000 */
[----:B------:R-:W5:Y:S01]  /*9480*/  LDCU.64 UR8, c[0x4][0x70] ;  /* 0x01000e00ff0877ac */ /* 0x000f620008000a00 */
[----:B---3--:R-:W-:Y:S01]  /*9490*/  MOV R3, 0x0 ;  /* 0x0000000000037802 */ /* 0x008fe20000000f00 */
[----:B------:R-:W-:Y:S02]  /*94a0*/  HFMA2 R12, -RZ, RZ, 0, 5.9604644775390625e-08 ;  /* 0x00000001ff0c7431 */ /* 0x000fe400000001ff */
[----:B------:R-:W-:Y:S02]  /*94b0*/  IMAD.MOV.U32 R8, RZ, RZ, 0x192 ;  /* 0x00000192ff087424 */ /* 0x000fe400078e00ff */
[----:B------:R-:W-:Y:S01]  /*94c0*/  IMAD.MOV.U32 R13, RZ, RZ, RZ ;  /* 0x000000ffff0d7224 */ /* 0x000fe200078e00ff */
[----:B------:R-:W3:Y:S01]  /*94d0*/  LDCU.64 UR6, c[0x4][0x78] ;  /* 0x01000f00ff0677ac */ /* 0x000ee20008000a00 */
[----:B------:R-:W1:Y:S01]  /*94e0*/  LDC.64 R2, c[0x4][R3] ;  /* 0x0100000003027b82 */ /* 0x000e620000000a00 */
[----:B------:R-:W2:Y:S01]  /*94f0*/  LDCU.64 UR4, c[0x4][0x10] ;  /* 0x01000200ff0477ac */ /* 0x000ea20008000a00 */
[----:B-----5:R-:W-:Y:S01]  /*9500*/  MOV R5, UR9 ;  /* 0x0000000900057c02 */ /* 0x020fe20008000f00 */
[----:B------:R-:W-:Y:S01]  /*9510*/  IMAD.U32 R4, RZ, RZ, UR8 ;  /* 0x00000008ff047e24 */ /* 0x000fe2000f8e00ff */
[----:B---3--:R-:W-:Y:S01]  /*9520*/  MOV R7, UR7 ;  /* 0x0000000700077c02 */ /* 0x008fe20008000f00 */
[----:B------:R-:W-:Y:S01]  /*9530*/  IMAD.U32 R6, RZ, RZ, UR6 ;  /* 0x00000006ff067e24 */ /* 0x000fe2000f8e00ff */
[----:B--2---:R-:W-:Y:S01]  /*9540*/  MOV R11, UR5 ;  /* 0x00000005000b7c02 */ /* 0x004fe20008000f00 */
[----:B------:R-:W-:Y:S02]  /*9550*/  IMAD.U32 R10, RZ, RZ, UR4 ;  /* 0x00000004ff0a7e24 */ /* 0x000fe4000f8e00ff */
[----:B-1----:R-:W-:Y:S07]  /*9560*/  LEPC R20, `(.L_x_131) ;  /* 0x000000001014794e */ /* 0x002fee0000000000 */
[----:B----4-:R-:W-:Y:S05]  /*9570*/  CALL.ABS.NOINC R2 ;  /* 0x0000000002007343 */ /* 0x010fea0003c00000 */
.L_x_131:
[----:B------:R-:W-:Y:S05]  /*9580*/  WARPSYNC.ALL ;  /* 0x0000000000007948 */ /* 0x000fea0003800000 */
[C---:B------:R-:W-:Y:S01]  /*9590*/  R2UR UR4, R23.reuse ;  /* 0x00000000170472ca */ /* 0x040fe200000e0000 */
[----:B-1----:R-:W-:Y:S05]  /*95a0*/  VIADD R0, R23, 0x40 ;  /* 0x0000004017007836 */ /* 0x002fea0000000000 */
[----:B------:R-:W-:Y:S04]  /*95b0*/  SHF.R.U32.HI R0, RZ, 0x15, R0 ;  /* 0x00000015ff007819 */ /* 0x000fe80000011600 */
[----:B------:R-:W-:Y:S03]  /*95c0*/  LOP3.LUT P0, RZ, R0, 0x3, R105, 0x48, !PT ;  /* 0x0000000300ff7812 */ /* 0x000fe60007804869 */
[----:B------:R-:W1:Y:S10]  /*95d0*/  LDTM.x16 R24, tmem[UR4] ;  /* 0x00000004001879ee */ /* 0x000e740008240000 */
[----:B-1----:R-:W-:Y:S05]  /*95e0*/  @!P0 BRA `(.L_x_132) ;  /* 0x0000000000408947 */ /* 0x002fea0003800000 */
[----:B------:R-:W1:Y:S01]  /*95f0*/  LDCU.64 UR8, c[0x4][0x70] ;  /* 0x01000e00ff0877ac */ /* 0x000e620008000a00 */
[----:B---3--:R-:W-:Y:S01]  /*9600*/  MOV R3, 0x0 ;  /* 0x0000000000037802 */ /* 0x008fe20000000f00 */
[----:B------:R-:W-:Y:S02]  /*9610*/  HFMA2 R12, -RZ, RZ, 0, 5.9604644775390625e-08 ;  /* 0x00000001ff0c7431 */ /* 0x000fe400000001ff */
[----:B------:R-:W-:Y:S02]  /*9620*/  IMAD.MOV.U32 R8, RZ, RZ, 0x192 ;  /* 0x00000192ff087424 */ /* 0x000fe400078e00ff */
[----:B------:R-:W-:Y:S01]  /*9630*/  IMAD.MOV.U32 R13, RZ, RZ, RZ ;  /* 0x000000ffff0d7224 */ /* 0x000fe200078e00ff */
[----:B------:R-:W3:Y:S01]  /*9640*/  LDCU.64 UR6, c[0x4][0x78] ;  /* 0x01000f00ff0677ac */ /* 0x000ee20008000a00 */
[----:B------:R-:W2:Y:S01]  /*9650*/  LDC.64 R2, c[0x4][R3] ;  /* 0x0100000003027b82 */ /* 0x000ea20000000a00 */
        /* <DEDUP_REMOVED lines=9> */
.L_x_132:
[----:B------:R-:W-:Y:S05]  /*96f0*/  WARPSYNC.ALL ;  /* 0x0000000000007948 */ /* 0x000fea0003800000 */
[----:B------:R-:W-:Y:S11]  /*9700*/  R2UR UR4, R23 ;  /* 0x00000000170472ca */ /* 0x000ff600000e0000 */
[----:B------:R-:W-:Y:S02]  /*9710*/  @!UPT UIADD3 URZ, UPT, UPT, URZ, URZ, URZ ;  /* 0x000000fffffff290 */ /* 0x000fe4000fffe0ff */
[----:B------:R-:W1:Y:S02]  /*9720*/  LDTM.x16 R4, tmem[UR4+0x40] ;  /* 0x00004004000479ee */ /* 0x000e640008240000 */
[----:B-1----:R-:W-:Y:S01]  /*9730*/  NOP ;  /* 0x0000000000007918 */ /* 0x002fe20000000000 */
.L_x_130:
[----:B------:R-:W-:Y:S01]  /*9740*/  ISETP.NE.AND P2, PT, R111, RZ, PT ;  /* 0x000000ff6f00720c */ /* 0x000fe20003f45270 */
[----:B-1----:R-:W-:Y:S01]  /*9750*/  FMUL R0, R52, R24 ;  /* 0x0000001834007220 */ /* 0x002fe20000400000 */
[----:B---34-:R-:W-:Y:S01]  /*9760*/  SHF.L.U32 R3, R60, 0x10, RZ ;  /* 0x000000103c037819 */ /* 0x018fe200000006ff */
        /* <DEDUP_REMOVED lines=146> */
.L_x_134:
[----:B------:R-:W-:Y:S05]  /*a090*/  BSYNC.RECONVERGENT B0 ;  /* 0x0000000000007941 */ /* 0x000fea0003800200 */
.L_x_133:
[----:B------:R-:W-:Y:S01]  /*a0a0*/  BAR.SYNC.DEFER_BLOCKING 0x1, 0x80 ;  /* 0x0042000000007b1d */ /* 0x000fe20000010000 */
[----:B------:R-:W-:Y:S01]  /*a0b0*/  UIADD3 UR4, UPT, UPT, UR38, 0x1, URZ ;  /* 0x0000000126047890 */ /* 0x000fe2000fffe0ff */
[----:B-1----:R-:W-:Y:S03]  /*a0c0*/  HFMA2 R120, -RZ, RZ, 0, 0 ;  /* 0x00000000ff787431 */ /* 0x002fe600000001ff */
[----:B------:R-:W-:Y:S04]  /*a0d0*/  UISETP.NE.AND UP0, UPT, UR4, 0x4, UPT ;  /* 0x000000040400788c */ /* 0x000fe8000bf05270 */
[----:B------:R-:W-:Y:S01]  /*a0e0*/  USEL UR39, UR4, URZ, UP0 ;  /* 0x000000ff04277287 */ /* 0x000fe20008000000 */
        /* <DEDUP_REMOVED lines=15> */
.L_x_138:
[----:B------:R-:W-:Y:S05]  /*a1e0*/  BSYNC B0 ;  /* 0x0000000000007941 */ /* 0x000fea0003800000 */
.L_x_137:
[----:B------:R-:W-:Y:S01]  /*a1f0*/  ISETP.NE.AND P0, PT, R71, RZ, PT ;  /* 0x000000ff4700720c */ /* 0x000fe20003f05270 */
[----:B------:R-:W-:Y:S11]  /*a200*/  VIADD R68, R68, 0x1 ;  /* 0x0000000144447836 */ /* 0x000ff60000000000 */
[----:B------:R-:W-:Y:S01]  /*a210*/  @!UPT UIADD3 URZ, UPT, UPT, URZ, URZ, URZ ;  /* 0x000000fffffff290 */ /* 0x000fe2000fffe0ff */
[----:B------:R3:W4:Y:S04]  /*a220*/  @P0 LDS.128 R60, [R3+UR36+0x200] ;  /* 0x00020024033c0984 */ /* 0x0007280008000c00 */
[----:B------:R3:W1:Y:S04]  /*a230*/  @P0 LDS.128 R72, [R3+UR36+0xa00] ;  /* 0x000a002403480984 */ /* 0x0006680008000c00 */
[----:B------:R3:W1:Y:S04]  /*a240*/  @P0 LDS.128 R64, [R2+0x200] ;  /* 0x0002000002400984 */ /* 0x0006680000000c00 */
[----:B------:R3:W1:Y:S01]  /*a250*/  @P0 LDS.128 R76, [R2+0xa00] ;  /* 0x000a0000024c0984 */ /* 0x0006620000000c00 */
[C---:B------:R-:W-:Y:S04]  /*a260*/  ISETP.NE.AND P0, PT, R68.reuse, 0x4, PT ;  /* 0x000000044400780c */ /* 0x040fe80003f05270 */
[----:B------:R-:W-:Y:S02]  /*a270*/  SEL R68, R68, RZ, P0 ;  /* 0x000000ff44447207 */ /* 0x000fe40000000000 */
[----:B------:R-:W-:Y:S02]  /*a280*/  SEL R120, RZ, 0x1, P0 ;  /* 0x00000001ff787807 */ /* 0x000fe40000000000 */
.L_x_136:
[----:B------:R-:W-:Y:S05]  /*a290*/  BSYNC B1 ;  /* 0x0000000000017941 */ /* 0x000fea0003800000 */
.L_x_135:
[----:B---3--:R-:W-:Y:S05]  /*a2a0*/  VIADD R3, R59, 0x400010 ;  /* 0x004000103b037836 */ /* 0x008fea0000000000 */
[----:B-1----:R-:W-:Y:S04]  /*a2b0*/  SHF.R.U32.HI R0, RZ, 0x15, R3 ;  /* 0x00000015ff007819 */ /* 0x002fe80000011603 */
        /* <DEDUP_REMOVED lines=23> */
.L_x_141:
        /* <DEDUP_REMOVED lines=23> */
.L_x_142:
[----:B------:R-:W-:Y:S05]  /*a5a0*/  WARPSYNC.ALL ;  /* 0x0000000000007948 */ /* 0x000fea0003800000 */
[----:B------:R-:W-:Y:S11]  /*a5b0*/  R2UR UR4, R2 ;  /* 0x00000000020472ca */ /* 0x000ff600000e0000 */
[----:B------:R-:W-:Y:S02]  /*a5c0*/  @!UPT UIADD3 URZ, UPT, UPT, URZ, URZ, URZ ;  /* 0x000000fffffff290 */ /* 0x000fe4000fffe0ff */
[----:B------:R-:W1:Y:S02]  /*a5d0*/  LDTM.x16 R4, tmem[UR4+0x40] ;  /* 0x00004004000479ee */ /* 0x000e640008240000 */
[----:B-1----:R-:W-:Y:S01]  /*a5e0*/  NOP ;  /* 0x0000000000007918 */ /* 0x002fe20000000000 */
.L_x_140:
[----:B------:R-:W-:Y:S01]  /*a5f0*/  ISETP.NE.AND P2, PT, R111, RZ, PT ;  /* 0x000000ff6f00720c */ /* 0x000fe20003f45270 */
[----:B------:R-:W-:Y:S01]  /*a600*/  FMUL R0, R52, R24 ;  /* 0x0000001834007220 */ /* 0x000fe20000400000 */
[----:B----4-:R-:W-:Y:S01]  /*a610*/  SHF.L.U32 R3, R60, 0x10, RZ ;  /* 0x000000103c037819 */ /* 0x010fe200000006ff */
        /* <DEDUP_REMOVED lines=121> */
[----:B------:R-:W-:Y:S01]  /*adb0*/  @P2 SHF.L.U32 R2, R120, 0x1f, RZ ;  /* 0x0000001f78022819 */ /* 0x000fe200000006ff */
        /* <DEDUP_REMOVED lines=25> */
.L_x_144:
[----:B------:R-:W-:Y:S05]  /*af50*/  BSYNC.RECONVERGENT B0 ;  /* 0x0000000000007941 */ /* 0x000fea0003800200 */
.L_x_143:
        /* <DEDUP_REMOVED lines=20> */
[----:B------:R-:W-:Y:S04]  /*b0a0*/  SHF.L.U32 R20, R120, 0x1f, RZ ;  /* 0x0000001f78147819 */ /* 0x000fe800000006ff */
[----:B------:R-:W1:Y:S02]  /*b0b0*/  SYNCS.PHASECHK.TRANS64.TRYWAIT P0, [R0+URZ+0x30], R20 ;  /* 0x00003014000075a7 */ /* 0x000e6400080011ff */
[----:B-1----:R-:W-:Y:S05]  /*b0c0*/  @!P0 BRA `(.L_x_149) ;  /* 0x0000004800448947 */ /* 0x002fea0003800000 */
.L_x_148:
[----:B------:R-:W-:Y:S05]  /*b0d0*/  BSYNC B0 ;  /* 0x0000000000007941 */ /* 0x000fea0003800000 */
.L_x_147:
[----:B------:R-:W-:Y:S01]  /*b0e0*/  ISETP.NE.AND P0, PT, R71, RZ, PT ;  /* 0x000000ff4700720c */ /* 0x000fe20003f05270 */
[----:B------:R-:W-:Y:S11]  /*b0f0*/  VIADD R68, R68, 0x1 ;  /* 0x0000000144447836 */ /* 0x000ff60000000000 */
[----:B------:R-:W-:Y:S01]  /*b100*/  @!UPT UIADD3 URZ, UPT, UPT, URZ, URZ, URZ ;  /* 0x000000fffffff290 */ /* 0x000fe2000fffe0ff */
[----:B------:R3:W4:Y:S04]  /*b110*/  @P0 LDS.128 R60, [R3+UR36+0x200] ;  /* 0x00020024033c0984 */ /* 0x0007280008000c00 */
[----:B------:R3:W2:Y:S04]  /*b120*/  @P0 LDS.128 R72, [R3+UR36+0xa00] ;  /* 0x000a002403480984 */ /* 0x0006a80008000c00 */
[----:B------:R3:W2:Y:S04]  /*b130*/  @P0 LDS.128 R64, [R2+0x200] ;  /* 0x0002000002400984 */ /* 0x0006a80000000c00 */
[----:B------:R3:W2:Y:S01]  /*b140*/  @P0 LDS.128 R76, [R2+0xa00] ;  /* 0x000a0000024c0984 */ /* 0x0006a20000000c00 */
[C---:B------:R-:W-:Y:S04]  /*b150*/  ISETP.NE.AND P0, PT, R68.reuse, 0x4, PT ;  /* 0x000000044400780c */ /* 0x040fe80003f05270 */
[----:B-1----:R-:W-:Y:S02]  /*b160*/  SEL R0, RZ, 0x1, P0 ;  /* 0x00000001ff007807 */ /* 0x002fe40000000000 */
[----:B------:R-:W-:Y:S02]  /*b170*/  SEL R68, R68, RZ, P0 ;  /* 0x000000ff44447207 */ /* 0x000fe40000000000 */
[----:B------:R-:W-:Y:S02]  /*b180*/  LOP3.LUT R120, R120, R0, RZ, 0x3c, !PT ;  /* 0x0000000078787212 */ /* 0x000fe400078e3cff */
.L_x_146:
[----:B------:R-:W-:Y:S05]  /*b190*/  BSYNC B1 ;  /* 0x0000000000017941 */ /* 0x000fea0003800000 */
.L_x_145:
[----:B------:R-:W-:Y:S11]  /*b1a0*/  ISETP.NE.AND P0, PT, R104, R22, PT ;  /* 0x000000166800720c */ /* 0x000ff60003f05270 */
[----:B------:R-:W-:Y:S02]  /*b1b0*/  @!UPT UIADD3 URZ, UPT, UPT, URZ, URZ, URZ ;  /* 0x000000fffffff290 */ /* 0x000fe4000fffe0ff */
[----:B------:R-:W-:Y:S05]  /*b1c0*/  @P0 BRA `(.L_x_150) ;  /* 0x0000000000bc0947 */ /* 0x000fea0003800000 */
[----:B------:R-:W-:Y:S11]  /*b1d0*/  LOP3.LUT P0, RZ, R21, 0x3, R105, 0x48, !PT ;  /* 0x0000000315ff7812 */ /* 0x000ff60007804869 */
[----:B------:R-:W-:Y:S02]  /*b1e0*/  @!UPT UIADD3 URZ, UPT, UPT, URZ, URZ, URZ ;  /* 0x000000fffffff290 */ /* 0x000fe4000fffe0ff */
[----:B------:R-:W-:Y:S05]  /*b1f0*/  @!P0 BRA `(.L_x_151) ;  /* 0x0000000000408947 */ /* 0x000fea0003800000 */
        /* <DEDUP_REMOVED lines=16> */
.L_x_151:
        /* <DEDUP_REMOVED lines=23> */
.L_x_152:
[----:B------:R-:W-:Y:S05]  /*b470*/  WARPSYNC.ALL ;  /* 0x0000000000007948 */ /* 0x000fea0003800000 */
[----:B------:R-:W-:Y:S11]  /*b480*/  R2UR UR4, R23 ;  /* 0x00000000170472ca */ /* 0x000ff600000e0000 */
[----:B------:R-:W-:Y:S02]  /*b490*/  @!UPT UIADD3 URZ, UPT, UPT, URZ, URZ, URZ ;  /* 0x000000fffffff290 */ /* 0x000fe4000fffe0ff */
[----:B------:R-:W1:Y:S02]  /*b4a0*/  LDTM.x16 R4, tmem[UR4+0x40] ;  /* 0x00004004000479ee */ /* 0x000e640008240000 */
[----:B-1----:R-:W-:Y:S01]  /*b4b0*/  NOP ;  /* 0x0000000000007918 */ /* 0x002fe20000000000 */
.L_x_150:
[----:B------:R-:W-:Y:S01]  /*b4c0*/  ISETP.NE.AND P2, PT, R111, RZ, PT ;  /* 0x000000ff6f00720c */ /* 0x000fe20003f45270 */
[----:B------:R-:W-:Y:S01]  /*b4d0*/  FMUL R0, R52, R24 ;  /* 0x0000001834007220 */ /* 0x000fe20000400000 */
        /* <DEDUP_REMOVED lines=22> */
[----:B--2---:R-:W-:Y:S01]  /*b640*/  LOP3.LUT R41, R66, 0xffff0000, RZ, 0xc0, !PT ;  /* 0xffff000042297812 */ /* 0x004fe200078ec0ff */
        /* <DEDUP_REMOVED lines=106> */
[----:B--2---:R-:W2:Y:S02]  /*bcf0*/  FENCE.VIEW.ASYNC.S ;  /* 0x00000000000073c6 */ /* 0x004ea40000000000 */
[----:B------:R-:W-:Y:S05]  /*bd00*/  WARPSYNC.ALL ;  /* 0x0000000000007948 */ /* 0x000fea0003800000 */
[----:B------:R-:W-:Y:S01]  /*bd10*/  BSSY.RECONVERGENT B0, `(.L_x_153) ;  /* 0x0000012000007945 */ /* 0x000fe20003800200 */
[----:B--2---:R-:W-:Y:S06]  /*bd20*/  BAR.SYNC.DEFER_BLOCKING 0x1, 0x80 ;  /* 0x0042000000007b1d */ /* 0x004fec0000010000 */
[----:B------:R-:W-:Y:S05]  /*bd30*/  @P0 BRA `(.L_x_154) ;  /* 0x00000000003c0947 */ /* 0x000fea0003800000 */
[----:B------:R-:W-:Y:S01]  /*bd40*/  UIADD3 UR4, UPT, UPT, UR36, 0x200, URZ ;  /* 0x0000020024047890 */ /* 0x000fe2000fffe0ff */
[----:B------:R-:W-:Y:S01]  /*bd50*/  UMOV UR42, UR46 ;  /* 0x0000002e002a7c82 */ /* 0x000fe20008000000 */
[----:B------:R-:W-:Y:S01]  /*bd60*/  UMOV UR43, UR52 ;  /* 0x00000034002b7c82 */ /* 0x000fe20008000000 */
[----:B------:R-:W-:Y:S03]  /*bd70*/  UIADD3 UR9, UPT, UPT, UR45, 0x60, URZ ;  /* 0x000000602d097890 */ /* 0x000fe6000fffe0ff */
[----:B------:R-:W-:Y:S01]  /*bd80*/  MOV R94, UR4 ;  /* 0x00000004005e7c02 */ /* 0x000fe20008000f00 */
[----:B------:R-:W-:Y:S02]  /*bd90*/  UIADD3 UR4, UP0, UPT, UR50, 0xa80, URZ ;  /* 0x00000a8032047890 */ /* 0x000fe4000ff1e0ff */
[----:B------:R-:W-:Y:S01]  /*bda0*/  UIADD3 UR8, UPT, UPT, UR36, 0xa00, URZ ;  /* 0x00000a0024087890 */ /* 0x000fe2000fffe0ff */
[----:B------:R-:W-:Y:S01]  /*bdb0*/  R2UR UR40, R94 ;  /* 0x000000005e2872ca */ /* 0x000fe200000e0000 */
[----:B------:R-:W-:Y:S01]  /*bdc0*/  UIADD3.X UR5, UPT, UPT, URZ, UR51, URZ, UP0, !UPT ;  /* 0x00000033ff057290 */ /* 0x000fe200087fe4ff */
[----:B------:R-:W-:Y:S01]  /*bdd0*/  UMOV UR10, UR46 ;  /* 0x0000002e000a7c82 */ /* 0x000fe20008000000 */
[----:B------:R-:W-:Y:S10]  /*bde0*/  UMOV UR11, UR52 ;  /* 0x00000034000b7c82 */ /* 0x000ff40008000000 */
[----:B------:R2:W-:Y:S01]  /*bdf0*/  UTMASTG.3D [UR40], [UR4] ;  /* 0x00000028040073b5 */ /* 0x0005e20008010000 */
[----:B------:R2:W-:Y:S01]  /*be00*/  UTMASTG.3D [UR8], [UR4] ;  /* 0x00000008040073b5 */ /* 0x0005e20008010000 */
[----:B------:R0:W-:Y:S01]  /*be10*/  UTMACMDFLUSH ;  /* 0x00000000000079b7 */ /* 0x0001e20000000000 */
[----:B--2---:R-:W-:Y:S04]  /*be20*/  DEPBAR.LE SB0, 0x1 ;  /* 0x000080400000791a */ /* 0x004fe80000000000 */
.L_x_154:
[----:B------:R-:W-:Y:S05]  /*be30*/  BSYNC.RECONVERGENT B0 ;  /* 0x0000000000007941 */ /* 0x000fea0003800200 */
.L_x_153:
[----:B------:R-:W-:Y:S01]  /*be40*/  BAR.SYNC.DEFER_BLOCKING 0x1, 0x80 ;  /* 0x0042000000007b1d */ /* 0x000fe20000010000 */
[----:B------:R-:W-:Y:S04]  /*be50*/  UIADD3 UR4, UPT, UPT, UR37, 0x1, URZ ;  /* 0x0000000125047890 */ /* 0x000fe8000fffe0ff */
[----:B------:R-:W-:Y:S04]  /*be60*/  UISETP.NE.AND UP0, UPT, UR4, 0x4, UPT ;  /* 0x000000040400788c */ /* 0x000fe8000bf05270 */
[----:B------:R-:W-:Y:S01]  /*be70*/  USEL UR39, UR4, URZ, UP0 ;  /* 0x000000ff04277287 */ /* 0x000fe20008000000 */
[----:B------:R2:W-:Y:S01]  /*be80*/  @P2 SYNCS.ARRIVE.TRANS64.RED.A1T0 RZ, [R121+URZ], RZ ;  /* 0x000000ff79ff29a7 */ /* 0x0005e200081004ff */
[----:B------:R-:W-:Y:S01]  /*be90*/  BSSY B1, `(.L_x_155) ;  /* 0x000001a000017945 */ /* 0x000fe20003800000 */
[----:B------:R-:W3:Y:S02]  /*bea0*/  @P2 SYNCS.PHASECHK.TRANS64.TRYWAIT P0, [R0+URZ+0x30], R2 ;  /* 0x00003002000025a7 */ /* 0x000ee400080011ff */
[----:B---3--:R-:W-:Y:S01]  /*beb0*/  @P2 SEL R70, RZ, 0x1, !P0 ;  /* 0x00000001ff462807 */ /* 0x008fe20004000000 */
[----:B--2---:R-:W-:Y:S06]  /*bec0*/  @!P2 BRA `(.L_x_156) ;  /* 0x000000000058a947 */ /* 0x004fec0003800000 */
[----:B------:R-:W-:Y:S01]  /*bed0*/  ISETP.NE.AND P1, PT, R71, RZ, PT ;  /* 0x000000ff4700720c */ /* 0x000fe20003f25270 */
[----:B------:R-:W-:Y:S01]  /*bee0*/  BSSY B0, `(.L_x_157) ;  /* 0x0000009000007945 */ /* 0x000fe20003800000 */
[----:B------:R-:W-:Y:S11]  /*bef0*/  ISETP.NE.AND P0, PT, R70, RZ, PT ;  /* 0x000000ff4600720c */ /* 0x000ff60003f05270 */
[----:B------:R-:W-:Y:S05]  /*bf00*/  @P1 IMAD R3, R68, 0x1000, R110 ;  /* 0x0000100044031824 */ /* 0x000fea00078e026e */
[----:B------:R-:W-:Y:S05]  /*bf10*/  @P1 IADD3 R2, PT, PT, R3, UR36, RZ ;  /* 0x0000002403021c10 */ /* 0x000fea000fffe0ff */
[----:B------:R-:W-:Y:S01]  /*bf20*/  @P1 IMAD.IADD R2, R69, 0x1, R2 ;  /* 0x0000000145021824 */ /* 0x000fe200078e0202 */
[----:B------:R-:W-:Y:S06]  /*bf30*/  @P0 BRA `(.L_x_158) ;  /* 0x00000000000c0947 */ /* 0x000fec0003800000 */
[----:B-1----:R-:W-:Y:S04]  /*bf40*/  SHF.L.U32 R20, R120, 0x1f, RZ ;  /* 0x0000001f78147819 */ /* 0x002fe800000006ff */
[----:B------:R-:W1:Y:S02]  /*bf50*/  SYNCS.PHASECHK.TRANS64.TRYWAIT P0, [R0+URZ+0x30], R20 ;  /* 0x00003014000075a7 */ /* 0x000e6400080011ff */
[----:B-1----:R-:W-:Y:S05]  /*bf60*/  @!P0 BRA `(.L_x_159) ;  /* 0x0000003800b08947 */ /* 0x002fea0003800000 */
.L_x_158:
[----:B------:R-:W-:Y:S05]  /*bf70*/  BSYNC B0 ;  /* 0x0000000000007941 */ /* 0x000fea0003800000 */
.L_x_157:
[----:B------:R-:W-:Y:S01]  /*bf80*/  ISETP.NE.AND P0, PT, R71, RZ, PT ;  /* 0x000000ff4700720c */ /* 0x000fe20003f05270 */
[----:B------:R-:W-:Y:S11]  /*bf90*/  VIADD R68, R68, 0x1 ;  /* 0x0000000144447836 */ /* 0x000ff60000000000 */
[----:B------:R-:W-:Y:S01]  /*bfa0*/  @!UPT UIADD3 URZ, UPT, UPT, URZ, URZ, URZ ;  /* 0x000000fffffff290 */ /* 0x000fe2000fffe0ff */
[----:B------:R2:W3:Y:S04]  /*bfb0*/  @P0 LDS.128 R60, [R3+UR36+0x200] ;  /* 0x00020024033c0984 */ /* 0x0004e80008000c00 */
[----:B------:R2:W4:Y:S04]  /*bfc0*/  @P0 LDS.128 R72, [R3+UR36+0xa00] ;  /* 0x000a002403480984 */ /* 0x0005280008000c00 */
[----:B------:R2:W2:Y:S04]  /*bfd0*/  @P0 LDS.128 R64, [R2+0x200] ;  /* 0x0002000002400984 */ /* 0x0004a80000000c00 */
[----:B------:R2:W2:Y:S01]  /*bfe0*/  @P0 LDS.128 R76, [R2+0xa00] ;  /* 0x000a0000024c0984 */ /* 0x0004a20000000c00 */
[C---:B------:R-:W-:Y:S04]  /*bff0*/  ISETP.NE.AND P0, PT, R68.reuse, 0x4, PT ;  /* 0x000000044400780c */ /* 0x040fe80003f05270 */
[----:B-1----:R-:W-:Y:S02]  /*c000*/  SEL R0, RZ, 0x1, P0 ;  /* 0x00000001ff007807 */ /* 0x002fe40000000000 */
[----:B------:R-:W-:Y:S02]  /*c010*/  SEL R68, R68, RZ, P0 ;  /* 0x000000ff44447207 */ /* 0x000fe40000000000 */
[----:B------:R-:W-:Y:S02]  /*c020*/  LOP3.LUT R120, R120, R0, RZ, 0x3c, !PT ;  /* 0x0000000078787212 */ /* 0x000fe400078e3cff */
.L_x_156:
[----:B------:R-:W-:Y:S05]  /*c030*/  BSYNC B1 ;  /* 0x0000000000017941 */ /* 0x000fea0003800000 */
.L_x_155:
[----:B--2---:R-:W-:Y:S05]  /*c040*/  VIADD R3, R59, 0x400020 ;  /* 0x004000203b037836 */ /* 0x004fea0000000000 */
[----:B------:R-:W-:Y:S04]  /*c050*/  SHF.R.U32.HI R0, RZ, 0x15, R3 ;  /* 0x00000015ff007819 */ /* 0x000fe80000011603 */
[----:B-1----:R-:W-:Y:S04]  /*c060*/  LOP3.LUT R22, R0, 0x3, RZ, 0xc0, !PT ;  /* 0x0000000300167812 */ /* 0x002fe800078ec0ff */
        /* <DEDUP_REMOVED lines=11> */
[----:B------:R-:W2:Y:S01]  /*c120*/  LDCU.64 UR6, c[0x4][0x78] ;  /* 0x01000f00ff0677ac */ /* 0x000ea20008000a00 */
[----:B------:R-:W3:Y:S01]  /*c130*/  LDC.64 R14, c[0x4][R15] ;  /* 0x010000000f0e7b82 */ /* 0x000ee20000000a00 */
[----:B------:R-:W5:Y:S01]  /*c140*/  LDCU.64 UR4, c[0x4][0x10] ;  /* 0x01000200ff0477ac */ /* 0x000f620008000a00 */
[----:B-1----:R-:W-:Y:S01]  /*c150*/  MOV R5, UR9 ;  /* 0x0000000900057c02 */ /* 0x002fe20008000f00 */
[----:B------:R-:W-:Y:S01]  /*c160*/  IMAD.U32 R4, RZ, RZ, UR8 ;  /* 0x00000008ff047e24 */ /* 0x000fe2000f8e00ff */
[----:B--2---:R-:W-:Y:S01]  /*c170*/  MOV R7, UR7 ;  /* 0x0000000700077c02 */ /* 0x004fe20008000f00 */
[----:B------:R-:W-:Y:S01]  /*c180*/  IMAD.U32 R6, RZ, RZ, UR6 ;  /* 0x00000006ff067e24 */ /* 0x000fe2000f8e00ff */
[----:B-----5:R-:W-:Y:S01]  /*c190*/  MOV R11, UR5 ;  /* 0x00000005000b7c02 */ /* 0x020fe20008000f00 */
[----:B------:R-:W-:Y:S02]  /*c1a0*/  IMAD.U32 R10, RZ, RZ, UR4 ;  /* 0x00000004ff0a7e24 */ /* 0x000fe4000f8e00ff */
[----:B------:R-:W-:Y:S07]  /*c1b0*/  LEPC R20, `(.L_x_161) ;  /* 0x000000001014794e */ /* 0x000fee0000000000 */
[----:B---34-:R-:W-:Y:S05]  /*c1c0*/  CALL.ABS.NOINC R14 ;  /* 0x000000000e007343 */ /* 0x018fea0003c00000 */
.L_x_161:
        /* <DEDUP_REMOVED lines=23> */
.L_x_162:
[----:B------:R-:W-:Y:S05]  /*c340*/  WARPSYNC.ALL ;  /* 0x0000000000007948 */ /* 0x000fea0003800000 */
[----:B------:R-:W-:Y:S11]  /*c350*/  R2UR UR4, R2 ;  /* 0x00000000020472ca */ /* 0x000ff600000e0000 */
[----:B------:R-:W-:Y:S02]  /*c360*/  @!UPT UIADD3 URZ, UPT, UPT, URZ, URZ, URZ ;  /* 0x000000fffffff290 */ /* 0x000fe4000fffe0ff */
[----:B------:R-:W1:Y:S02]  /*c370*/  LDTM.x16 R4, tmem[UR4+0x40] ;  /* 0x00004004000479ee */ /* 0x000e640008240000 */
[----:B-1----:R-:W-:Y:S01]  /*c380*/  NOP ;  /* 0x0000000000007918 */ /* 0x002fe20000000000 */
.L_x_160:
[----:B------:R-:W-:Y:S01]  /*c390*/  ISETP.NE.AND P2, PT, R111, RZ, PT ;  /* 0x000000ff6f00720c */ /* 0x000fe20003f45270 */
[----:B------:R-:W-:Y:S01]  /*c3a0*/  FMUL R0, R52, R24 ;  /* 0x0000001834007220 */ /* 0x000fe20000400000 */
[----:B---3--:R-:W-:Y:S01]  /*c3b0*/  SHF.L.U32 R3, R60, 0x10, RZ ;  /* 0x000000103c037819 */ /* 0x008fe200000006ff */
        /* <DEDUP_REMOVED lines=146> */
[----:B--2---:R-:W-:Y:S04]  /*cce0*/  DEPBAR.LE SB0, 0x1 ;  /* 0x000080400000791a */ /* 0x004fe80000000000 */
.L_x_164:
[----:B------:R-:W-:Y:S05]  /*ccf0*/  BSYNC.RECONVERGENT B0 ;  /* 0x0000000000007941 */ /* 0x000fea0003800200 */
.L_x_163:
        /* <DEDUP_REMOVED lines=10> */
[----:B------:R-:W2:Y:S02]  /*cda0*/  @P2 SYNCS.PHASECHK.TRANS64.TRYWAIT P0, [R0+URZ+0x30], R2 ;  /* 0x00003002000025a7 */ /* 0x000ea400080011ff */
[----:B--2---:R-:W-:Y:S01]  /*cdb0*/  @P2 SEL R70, RZ, 0x1, !P0 ;  /* 0x00000001ff462807 */ /* 0x004fe20004000000 */
        /* <DEDUP_REMOVED lines=11> */
.L_x_168:
[----:B------:R-:W-:Y:S05]  /*ce70*/  BSYNC B0 ;  /* 0x0000000000007941 */ /* 0x000fea0003800000 */
.L_x_167:
        /* <DEDUP_REMOVED lines=11> */
.L_x_166:
[----:B------:R-:W-:Y:S05]  /*cf30*/  BSYNC B1 ;  /* 0x0000000000017941 */ /* 0x000fea0003800000 */
.L_x_165:
[----:B------:R-:W-:Y:S11]  /*cf40*/  ISETP.NE.AND P0, PT, R104, R22, PT ;  /* 0x000000166800720c */ /* 0x000ff60003f05270 */
[----:B------:R-:W-:Y:S02]  /*cf50*/  @!UPT UIADD3 URZ, UPT, UPT, URZ, URZ, URZ ;  /* 0x000000fffffff290 */ /* 0x000fe4000fffe0ff */
[----:B------:R-:W-:Y:S05]  /*cf60*/  @P0 BRA `(.L_x_170) ;  /* 0x0000000000bc0947 */ /* 0x000fea0003800000 */
[----:B------:R-:W-:Y:S11]  /*cf70*/  LOP3.LUT P0, RZ, R21, 0x3, R105, 0x48, !PT ;  /* 0x0000000315ff7812 */ /* 0x000ff60007804869 */
[----:B------:R-:W-:Y:S02]  /*cf80*/  @!UPT UIADD3 URZ, UPT, UPT, URZ, URZ, URZ ;  /* 0x000000fffffff290 */ /* 0x000fe4000fffe0ff */
[----:B------:R-:W-:Y:S05]  /*cf90*/  @!P0 BRA `(.L_x_171) ;  /* 0x0000000000408947 */ /* 0x000fea0003800000 */
[----:B------:R-:W1:Y:S01]  /*cfa0*/  LDCU.64 UR8, c[0x4][0x70] ;  /* 0x01000e00ff0877ac */ /* 0x000e620008000a00 */
[----:B--2---:R-:W-:Y:S01]  /*cfb0*/  MOV R3, 0x0 ;  /* 0x0000000000037802 */ /* 0x004fe20000000f00 */
        /* <DEDUP_REMOVED lines=14> */
.L_x_171:
        /* <DEDUP_REMOVED lines=23> */
.L_x_172:
[----:B------:R-:W-:Y:S05]  /*d210*/  WARPSYNC.ALL ;  /* 0x0000000000007948 */ /* 0x000fea0003800000 */
[----:B------:R-:W-:Y:S11]  /*d220*/  R2UR UR4, R23 ;  /* 0x00000000170472ca */ /* 0x000ff600000e0000 */
[----:B------:R-:W-:Y:S02]  /*d230*/  @!UPT UIADD3 URZ, UPT, UPT, URZ, URZ, URZ ;  /* 0x000000fffffff290 */ /* 0x000fe4000fffe0ff */
[----:B------:R-:W1:Y:S02]  /*d240*/  LDTM.x16 R4, tmem[UR4+0x40] ;  /* 0x00004004000479ee */ /* 0x000e640008240000 */
[----:B-1----:R-:W-:Y:S01]  /*d250*/  NOP ;  /* 0x0000000000007918 */ /* 0x002fe20000000000 */
.L_x_170:
[----:B------:R-:W-:Y:S01]  /*d260*/  ISETP.NE.AND P2, PT, R111, RZ, PT ;  /* 0x000000ff6f00720c */ /* 0x000fe20003f45270 */
[----:B------:R-:W-:Y:S01]  /*d270*/  FMUL R0, R52, R24 ;  /* 0x0000001834007220 */ /* 0x000fe20000400000 */
[----:B--23--:R-:W-:Y:S01]  /*d280*/  SHF.L.U32 R3, R60, 0x10, RZ ;  /* 0x000000103c037819 */ /* 0x00cfe200000006ff */
        /* <DEDUP_REMOVED lines=146> */
.L_x_174:
[----:B------:R-:W-:Y:S05]  /*dbb0*/  BSYNC.RECONVERGENT B0 ;  /* 0x0000000000007941 */ /* 0x000fea0003800200 */
.L_x_173:
        /* <DEDUP_REMOVED lines=17> */
[----:B------:R-:W2:Y:S02]  /*dcd0*/  SYNCS.PHASECHK.TRANS64.TRYWAIT P0, [R0+URZ+0x30], R120 ;  /* 0x00003078000075a7 */ /* 0x000ea400080011ff */
[----:B--2---:R-:W-:Y:S05]  /*dce0*/  @!P0 BRA `(.L_x_179) ;  /* 0x0000001c00788947 */ /* 0x004fea0003800000 */
.L_x_178:
[----:B------:R-:W-:Y:S05]  /*dcf0*/  BSYNC B0 ;  /* 0x0000000000007941 */ /* 0x000fea0003800000 */
.L_x_177:
[----:B------:R-:W-:Y:S11]  /*dd00*/  ISETP.NE.AND P0, PT, R71, RZ, PT ;  /* 0x000000ff4700720c */ /* 0x000ff60003f05270 */
[----:B------:R-:W-:Y:S02]  /*dd10*/  @!UPT UIADD3 URZ, UPT, UPT, URZ, URZ, URZ ;  /* 0x000000fffffff290 */ /* 0x000fe4000fffe0ff */
[----:B------:R3:W4:Y:S04]  /*dd20*/  @P0 LDS.128 R60, [R68+UR36+0x200] ;  /* 0x00020024443c0984 */ /* 0x0007280008000c00 */
[----:B------:R3:W1:Y:S04]  /*dd30*/  @P0 LDS.128 R72, [R68+UR36+0xa00] ;  /* 0x000a002444480984 */ /* 0x0006680008000c00 */
[----:B------:R3:W1:Y:S04]  /*dd40*/  @P0 LDS.128 R64, [R2+0x200] ;  /* 0x0002000002400984 */ /* 0x0006680000000c00 */
[----:B------:R3:W1:Y:S02]  /*dd50*/  @P0 LDS.128 R76, [R2+0xa00] ;  /* 0x000a0000024c0984 */ /* 0x0006640000000c00 */
.L_x_176:
[----:B------:R-:W-:Y:S05]  /*dd60*/  BSYNC B1 ;  /* 0x0000000000017941 */ /* 0x000fea0003800000 */
.L_x_175:
[----:B------:R-:W-:Y:S05]  /*dd70*/  VIADD R59, R59, 0x400030 ;  /* 0x004000303b3b7836 */ /* 0x000fea0000000000 */
[----:B--2---:R-:W-:Y:S04]  /*dd80*/  SHF.R.U32.HI R0, RZ, 0x15, R59 ;  /* 0x00000015ff007819 */ /* 0x004fe8000001163b */
[----:B---3--:R-:W-:Y:S04]  /*dd90*/  LOP3.LUT R2, R0, 0x3, RZ, 0xc0, !PT ;  /* 0x0000000300027812 */ /* 0x008fe800078ec0ff */
[----:B------:R-:W-:Y:S11]  /*dda0*/  ISETP.NE.AND P0, PT, R104, R2, PT ;  /* 0x000000026800720c */ /* 0x000ff60003f05270 */
[----:B------:R-:W-:Y:S02]  /*ddb0*/  @!UPT UIADD3 URZ, UPT, UPT, URZ, URZ, URZ ;  /* 0x000000fffffff290 */ /* 0x000fe4000fffe0ff */
[----:B------:R-:W-:Y:S05]  /*ddc0*/  @P0 BRA `(.L_x_180) ;  /* 0x0000000000bc0947 */ /* 0x000fea0003800000 */
[----:B------:R-:W-:Y:S02]  /*ddd0*/  LOP3.LUT P0, RZ, R0, 0x3, R105, 0x48, !PT ;  /* 0x0000000300ff7812 */ /* 0x000fe40007804869 */
[----:B------:R-:W-:Y:S11]  /*dde0*/  MOV R16, R59 ;  /* 0x0000003b00107202 */ /* 0x000ff60000000f00 */
[----:B------:R-:W-:Y:S05]  /*ddf0*/  @!P0 BRA `(.L_x_181) ;  /* 0x0000000000408947 */ /* 0x000fea0003800000 */
[----:B------:R-:W2:Y:S01]  /*de00*/  LDCU.64 UR8, c[0x4][0x70] ;  /* 0x01000e00ff0877ac */ /* 0x000ea20008000a00 */
[----:B------:R-:W-:Y:S01]  /*de10*/  MOV R15, 0x0 ;  /* 0x00000000000f7802 */ /* 0x000fe20000000f00 */
[----:B------:R-:W-:Y:S02]  /*de20*/  HFMA2 R12, -RZ, RZ, 0, 5.9604644775390625e-08 ;  /* 0x00000001ff0c7431 */ /* 0x000fe400000001ff */
[----:B------:R-:W-:Y:S02]  /*de30*/  IMAD.MOV.U32 R8, RZ, RZ, 0x192 ;  /* 0x00000192ff087424 */ /* 0x000fe400078e00ff */
[----:B------:R-:W-:Y:S01]  /*de40*/  IMAD.MOV.U32 R13, RZ, RZ, RZ ;  /* 0x000000ffff0d7224 */ /* 0x000fe200078e00ff */
[----:B------:R-:W3:Y:S01]  /*de50*/  LDCU.64 UR6, c[0x4][0x78] ;  /* 0x01000f00ff0677ac */ /* 0x000ee20008000a00 */
[----:B------:R-:W1:Y:S01]  /*de60*/  LDC.64 R14, c[0x4][R15] ;  /* 0x010000000f0e7b82 */ /* 0x000e620000000a00 */
[----:B------:R-:W5:Y:S01]  /*de70*/  LDCU.64 UR4, c[0x4][0x10] ;  /* 0x01000200ff0477ac */ /* 0x000f620008000a00 */
[----:B--2---:R-:W-:Y:S01]  /*de80*/  MOV R5, UR9 ;  /* 0x0000000900057c02 */ /* 0x004fe20008000f00 */
[----:B------:R-:W-:Y:S01]  /*de90*/  IMAD.U32 R4, RZ, RZ, UR8 ;  /* 0x00000008ff047e24 */ /* 0x000fe2000f8e00ff */
[----:B---3--:R-:W-:Y:S01]  /*dea0*/  MOV R7, UR7 ;  /* 0x0000000700077c02 */ /* 0x008fe20008000f00 */
[----:B------:R-:W-:Y:S01]  /*deb0*/  IMAD.U32 R6, RZ, RZ, UR6 ;  /* 0x00000006ff067e24 */ /* 0x000fe2000f8e00ff */
[----:B-----5:R-:W-:Y:S01]  /*dec0*/  MOV R11, UR5 ;  /* 0x00000005000b7c02 */ /* 0x020fe20008000f00 */
[----:B------:R-:W-:Y:S02]  /*ded0*/  IMAD.U32 R10, RZ, RZ, UR4 ;  /* 0x00000004ff0a7e24 */ /* 0x000fe4000f8e00ff */
[----:B-1----:R-:W-:Y:S07]  /*dee0*/  LEPC R20, `(.L_x_181) ;  /* 0x000000001014794e */ /* 0x002fee0000000000 */
[----:B----4-:R-:W-:Y:S05]  /*def0*/  CALL.ABS.NOINC R14 ;  /* 0x000000000e007343 */ /* 0x010fea0003c00000 */
.L_x_181:
[----:B------:R-:W-:Y:S05]  /*df00*/  WARPSYNC.ALL ;  /* 0x0000000000007948 */ /* 0x000fea0003800000 */
[C---:B------:R-:W-:Y:S01]  /*df10*/  R2UR UR4, R16.reuse ;  /* 0x00000000100472ca */ /* 0x040fe200000e0000 */
[----:B------:R-:W-:Y:S05]  /*df20*/  VIADD R0, R16, 0x40 ;  /* 0x0000004010007836 */ /* 0x000fea0000000000 */
[----:B------:R-:W-:Y:S04]  /*df30*/  SHF.R.U32.HI R0, RZ, 0x15, R0 ;  /* 0x00000015ff007819 */ /* 0x000fe80000011600 */
[----:B------:R-:W-:Y:S03]  /*df40*/  LOP3.LUT P0, RZ, R0, 0x3, R105, 0x48, !PT ;  /* 0x0000000300ff7812 */ /* 0x000fe60007804869 */
[----:B------:R-:W2:Y:S10]  /*df50*/  LDTM.x16 R24, tmem[UR4] ;  /* 0x00000004001879ee */ /* 0x000eb40008240000 */
[----:B--2---:R-:W-:Y:S05]  /*df60*/  @!P0 BRA `(.L_x_182) ;  /* 0x0000000000408947 */ /* 0x004fea0003800000 */
        /* <DEDUP_REMOVED lines=16> */
.L_x_182:
[----:B------:R-:W-:Y:S05]  /*e070*/  WARPSYNC.ALL ;  /* 0x0000000000007948 */ /* 0x000fea0003800000 */
[----:B------:R-:W-:Y:S11]  /*e080*/  R2UR UR4, R16 ;  /* 0x00000000100472ca */ /* 0x000ff600000e0000 */
[----:B------:R-:W-:Y:S02]  /*e090*/  @!UPT UIADD3 URZ, UPT, UPT, URZ, URZ, URZ ;  /* 0x000000fffffff290 */ /* 0x000fe4000fffe0ff */
[----:B------:R-:W2:Y:S02]  /*e0a0*/  LDTM.x16 R4, tmem[UR4+0x40] ;  /* 0x00004004000479ee */ /* 0x000ea40008240000 */
[----:B--2---:R-:W-:Y:S01]  /*e0b0*/  NOP ;  /* 0x0000000000007918 */ /* 0x004fe20000000000 */
.L_x_180:
[----:B------:R-:W-:Y:S01]  /*e0c0*/  ISETP.NE.AND P1, PT, R104, R2, PT ;  /* 0x000000026800720c */ /* 0x000fe20003f25270 */
[----:B------:R-:W-:Y:S05]  /*e0d0*/  WARPSYNC.ALL ;  /* 0x0000000000007948 */ /* 0x000fea0003800000 */
[C---:B----4-:R-:W-:Y:S01]  /*e0e0*/  SHF.L.U32 R3, R60.reuse, 0x10, RZ ;  /* 0x000000103c037819 */ /* 0x050fe200000006ff */
[----:B------:R-:W-:Y:S01]  /*e0f0*/  NOP ;  /* 0x0000000000007918 */ /* 0x000fe20000000000 */
[----:B------:R-:W-:Y:S01]  /*e100*/  LOP3.LUT R40, R60, 0xffff0000, RZ, 0xc0, !PT ;  /* 0xffff00003c287812 */ /* 0x000fe200078ec0ff */
[C---:B------:R-:W-:Y:S01]  /*e110*/  FMUL R0, R52.reuse, R24 ;  /* 0x0000001834007220 */ /* 0x040fe20000400000 */
[C---:B------:R-:W-:Y:S01]  /*e120*/  SHF.L.U32 R41, R61.reuse, 0x10, RZ ;  /* 0x000000103d297819 */ /* 0x040fe200000006ff */
[----:B------:R-:W-:Y:S01]  /*e130*/  FMUL R2, R52, R25 ;  /* 0x0000001934027220 */ /* 0x000fe20000400000 */
[----:B------:R-:W-:Y:S01]  /*e140*/  LOP3.LUT R42, R61, 0xffff0000, RZ, 0xc0, !PT ;  /* 0xffff00003d2a7812 */ /* 0x000fe200078ec0ff */
[C---:B------:R-:W-:Y:S01]  /*e150*/  FFMA R0, R53.reuse, R3, R0 ;  /* 0x0000000335007223 */ /* 0x040fe20000000000 */
[----:B------:R-:W-:Y:S01]  /*e160*/  R2UR UR4, R58 ;  /* 0x000000003a0472ca */ /* 0x000fe200000e0000 */
[----:B------:R-:W-:Y:S01]  /*e170*/  FFMA R2, R53, R40, R2 ;  /* 0x0000002835027223 */ /* 0x000fe20000000002 */
[----:B------:R-:W-:Y:S01]  /*e180*/  SHF.L.U32 R54, R62, 0x10, RZ ;  /* 0x000000103e367819 */ /* 0x000fe200000006ff */
[----:B-1----:R-:W-:Y:S01]  /*e190*/  FMUL R20, R52, R4 ;  /* 0x0000000434147220 */ /* 0x002fe20000400000 */
[----:B------:R-:W-:Y:S01]  /*e1a0*/  LOP3.LUT R55, R62, 0xffff0000, RZ, 0xc0, !PT ;  /* 0xffff00003e377812 */ /* 0x000fe200078ec0ff */
[----:B------:R-:W-:Y:S01]  /*e1b0*/  FMUL R3, R52, R26 ;  /* 0x0000001a34037220 */ /* 0x000fe20000400000 */
[----:B------:R-:W-:Y:S01]  /*e1c0*/  F2FP.BF16.F32.PACK_AB R112, R2, R0 ;  /* 0x000000000270723e */ /* 0x000fe200000010ff */
[----:B------:R-:W-:Y:S01]  /*e1d0*/  FMUL R4, R52, R27 ;  /* 0x0000001b34047220 */ /* 0x000fe20000400000 */
[----:B------:R-:W-:Y:S01]  /*e1e0*/  SHF.L.U32 R56, R63, 0x10, RZ ;  /* 0x000000103f387819 */ /* 0x000fe200000006ff */
[----:B------:R-:W-:Y:S01]  /*e1f0*/  FFMA R3, R53, R41, R3 ;  /* 0x0000002935037223 */ /* 0x000fe20000000003 */
[----:B------:R-:W-:Y:S01]  /*e200*/  LOP3.LUT R57, R63, 0xffff0000, RZ, 0xc0, !PT ;  /* 0xffff00003f397812 */ /* 0x000fe200078ec0ff */
[----:B------:R-:W-:Y:S01]  /*e210*/  FFMA R4, R53, R42, R4 ;  /* 0x0000002a35047223 */ /* 0x000fe20000000004 */
[----:B------:R-:W-:Y:S01]  /*e220*/  SHF.L.U32 R58, R64, 0x10, RZ ;  /* 0x00000010403a7819 */ /* 0x000fe200000006ff */
[----:B------:R-:W-:Y:S01]  /*e230*/  FMUL R0, R52, R28 ;  /* 0x0000001c34007220 */ /* 0x000fe20000400000 */
[----:B------:R-:W-:Y:S01]  /*e240*/  LOP3.LUT R59, R64, 0xffff0000, RZ, 0xc0, !PT ;  /* 0xffff0000403b7812 */ /* 0x000fe200078ec0ff */
[----:B------:R-:W-:Y:S01]  /*e250*/  FMUL R2, R52, R29 ;  /* 0x0000001d34027220 */ /* 0x000fe20000400000 */
[----:B------:R-:W-:Y:S01]  /*e260*/  F2FP.BF16.F32.PACK_AB R113, R4, R3 ;  /* 0x000000030471723e */ /* 0x000fe200000010ff */
[C---:B------:R-:W-:Y:S01]  /*e270*/  FMUL R21, R52.reuse, R5 ;  /* 0x0000000534157220 */ /* 0x040fe20000400000 */
[C---:B------:R-:W-:Y:S01]  /*e280*/  SHF.L.U32 R60, R65.reuse, 0x10, RZ ;  /* 0x00000010413c7819 */ /* 0x040fe200000006ff */
[C---:B------:R-:W-:Y:S01]  /*e290*/  FMUL R5, R52.reuse, R30 ;  /* 0x0000001e34057220 */ /* 0x040fe20000400000 */
[----:B------:R-:W-:Y:S01]  /*e2a0*/  LOP3.LUT R61, R65, 0xffff0000, RZ, 0xc0, !PT ;  /* 0xffff0000413d7812 */ /* 0x000fe200078ec0ff */
[----:B------:R-:W-:Y:S01]  /*e2b0*/  FMUL R22, R52, R6 ;  /* 0x0000000634167220 */ /* 0x000fe20000400000 */
[----:B------:R-:W-:Y:S01]  /*e2c0*/  SHF.L.U32 R62, R66, 0x10, RZ ;  /* 0x00000010423e7819 */ /* 0x000fe200000006ff */
        /* <DEDUP_REMOVED lines=10> */
[----:B------:R-:W-:Y:S01]  /*e370*/  FMUL R3, R52, R33 ;  /* 0x0000002134037220 */ /* 0x000fe20000400000 */
[----:B------:R-:W-:Y:S01]  /*e380*/  F2FP.BF16.F32.PACK_AB R114, R2, R0 ;  /* 0x000000000272723e */ /* 0x000fe200000010ff */
[----:B------:R-:W-:Y:S01]  /*e390*/  FFMA R5, R53, R56, R5 ;  /* 0x0000003835057223 */ /* 0x000fe20000000005 */
[----:B------:R-:W-:Y:S01]  /*e3a0*/  SHF.L.U32 R68, R73, 0x10, RZ ;  /* 0x0000001049447819 */ /* 0x000fe200000006ff */
[----:B------:R-:W-:Y:S01]  /*e3b0*/  FFMA R6, R53, R57, R6 ;  /* 0x0000003935067223 */ /* 0x000fe20000000006 */
[----:B------:R-:W-:Y:S01]  /*e3c0*/  LOP3.LUT R69, R73, 0xffff0000, RZ, 0xc0, !PT ;  /* 0xffff000049457812 */ /* 0x000fe200078ec0ff */
[C---:B------:R-:W-:Y:S01]  /*e3d0*/  FFMA R7, R53.reuse, R58, R7 ;  /* 0x0000003a35077223 */ /* 0x040fe20000000007 */
[----:B------:R-:W-:Y:S01]  /*e3e0*/  SHF.L.U32 R70, R74, 0x10, RZ ;  /* 0x000000104a467819 */ /* 0x000fe200000006ff */
[----:B------:R-:W-:Y:S01]  /*e3f0*/  UIADD3 UR4, UPT, UPT, UR4, 0xb0, URZ ;  /* 0x000000b004047890 */ /* 0x000fe2000fffe0ff */
[----:B------:R-:W-:Y:S01]  /*e400*/  F2FP.BF16.F32.PACK_AB R115, R6, R5 ;  /* 0x000000050673723e */ /* 0x000fe200000010ff */
[----:B------:R-:W-:Y:S01]  /*e410*/  FFMA R3, R53, R59, R3 ;  /* 0x0000003b35037223 */ /* 0x000fe20000000003 */
[----:B------:R-:W-:Y:S01]  /*e420*/  LOP3.LUT R71, R74, 0xffff0000, RZ, 0xc0, !PT ;  /* 0xffff00004a477812 */ /* 0x000fe200078ec0ff */
[C---:B------:R-:W-:Y:S01]  /*e430*/  FMUL R0, R52.reuse, R34 ;  /* 0x0000002234007220 */ /* 0x040fe20000400000 */
[----:B------:R-:W-:Y:S01]  /*e440*/  SHF.L.U32 R72, R75, 0x10, RZ ;  /* 0x000000104b487819 */ /* 0x000fe200000006ff */
[C---:B------:R-:W-:Y:S01]  /*e450*/  FMUL R2, R52.reuse, R35 ;  /* 0x0000002334027220 */ /* 0x040fe20000400000 */
[----:B------:R-:W-:Y:S01]  /*e460*/  UPRMT UR4, UR63, 0x654, UR4 ;  /* 0x000006543f047896 */ /* 0x000fe20008000004 */
[C---:B------:R-:W-:Y:S01]  /*e470*/  FMUL R4, R52.reuse, R36 ;  /* 0x0000002434047220 */ /* 0x040fe20000400000 */
[C---:B------:R-:W-:Y:S01]  /*e480*/  FMUL R5, R52.reuse, R37 ;  /* 0x0000002534057220 */ /* 0x040fe20000400000 */
[----:B------:R-:W-:Y:S01]  /*e490*/  F2FP.BF16.F32.PACK_AB R28, R3, R7 ;  /* 0x00000007031c723e */ /* 0x000fe200000010ff */
[C---:B------:R-:W-:Y:S01]  /*e4a0*/  FFMA R0, R53.reuse, R60, R0 ;  /* 0x0000003c35007223 */ /* 0x040fe20000000000 */
[C---:B------:R-:W-:Y:S01]  /*e4b0*/  FMUL R6, R52.reuse, R38 ;  /* 0x0000002634067220 */ /* 0x040fe20000400000 */
[C---:B------:R-:W-:Y:S01]  /*e4c0*/  FFMA R2, R53.reuse, R61, R2 ;  /* 0x0000003d35027223 */ /* 0x040fe20000000002 */
[C---:B------:R-:W-:Y:S01]  /*e4d0*/  FMUL R3, R52.reuse, R39 ;  /* 0x0000002734037220 */ /* 0x040fe20000400000 */
[C---:B------:R-:W-:Y:S01]  /*e4e0*/  FFMA R4, R53.reuse, R62, R4 ;  /* 0x0000003e35047223 */ /* 0x040fe20000000004 */
[C---:B------:R-:W-:Y:S01]  /*e4f0*/  FFMA R5, R53.reuse, R63, R5 ;  /* 0x0000003f35057223 */ /* 0x040fe20000000005 */
[C---:B------:R-:W-:Y:S01]  /*e500*/  FFMA R6, R53.reuse, R64, R6 ;  /* 0x0000004035067223 */ /* 0x040fe20000000006 */
[C---:B------:R-:W-:Y:S01]  /*e510*/  FFMA R3, R53.reuse, R65, R3 ;  /* 0x0000004135037223 */ /* 0x040fe20000000003 */
[----:B------:R-:W-:Y:S01]  /*e520*/  FFMA R20, R53, R66, R20 ;  /* 0x0000004235147223 */ /* 0x000fe20000000014 */
[----:B------:R-:W-:Y:S01]  /*e530*/  FMUL R8, R52, R8 ;  /* 0x0000000834087220 */ /* 0x000fe20000400000 */
[----:B------:R-:W-:Y:S01]  /*e540*/  SYNCS.ARRIVE.TRANS64.RED.A1T0 RZ, [UR4], RZ ;  /* 0x000000ffffff79a7 */ /* 0x000fe20008100404 */
[----:B------:R1:W-:Y:S01]  /*e550*/  @!P1 STS.128 [R110+UR36+0x3200], R112 ;  /* 0x003200706e009988 */ /* 0x0003e20008000c24 */
[----:B------:R-:W-:Y:S01]  /*e560*/  LOP3.LUT R73, R75, 0xffff0000, RZ, 0xc0, !PT ;  /* 0xffff00004b497812 */ /* 0x000fe200078ec0ff */
[C---:B------:R-:W-:Y:S01]  /*e570*/  FFMA R21, R53.reuse, R67, R21 ;  /* 0x0000004335157223 */ /* 0x040fe20000000015 */
[----:B------:R-:W-:Y:S01]  /*e580*/  SHF.L.U32 R24, R76, 0x10, RZ ;  /* 0x000000104c187819 */ /* 0x000fe200000006ff */
[----:B------:R-:W-:Y:S01]  /*e590*/  FMUL R9, R52, R9 ;  /* 0x0000000934097220 */ /* 0x000fe20000400000 */
[----:B------:R-:W-:Y:S01]  /*e5a0*/  LOP3.LUT R25, R76, 0xffff0000, RZ, 0xc0, !PT ;  /* 0xffff00004c197812 */ /* 0x000fe200078ec0ff */
[C---:B------:R-:W-:Y:S01]  /*e5b0*/  FFMA R22, R53.reuse, R68, R22 ;  /* 0x0000004435167223 */ /* 0x040fe20000000016 */
[C---:B------:R-:W-:Y:S01]  /*e5c0*/  FMUL R10, R52.reuse, R10 ;  /* 0x0000000a340a7220 */ /* 0x040fe20000400000 */
[C---:B------:R-:W-:Y:S01]  /*e5d0*/  FFMA R23, R53.reuse, R69, R23 ;  /* 0x0000004535177223 */ /* 0x040fe20000000017 */
[----:B------:R-:W-:Y:S01]  /*e5e0*/  FMUL R11, R52, R11 ;  /* 0x0000000b340b7220 */ /* 0x000fe20000400000 */
[----:B------:R-:W-:Y:S01]  /*e5f0*/  F2FP.BF16.F32.PACK_AB R29, R2, R0 ;  /* 0x00000000021d723e */ /* 0x000fe200000010ff */
[----:B------:R-:W-:Y:S01]  /*e600*/  FFMA R8, R53, R70, R8 ;  /* 0x0000004635087223 */ /* 0x000fe20000000008 */
[----:B------:R-:W-:Y:S01]  /*e610*/  F2FP.BF16.F32.PACK_AB R30, R5, R4 ;  /* 0x00000004051e723e */ /* 0x000fe200000010ff */
[C---:B------:R-:W-:Y:S01]  /*e620*/  FMUL R12, R52.reuse, R12 ;  /* 0x0000000c340c7220 */ /* 0x040fe20000400000 */
[----:B------:R-:W-:Y:S01]  /*e630*/  F2FP.BF16.F32.PACK_AB R31, R3, R6 ;  /* 0x00000006031f723e */ /* 0x000fe200000010ff */
[----:B------:R-:W-:Y:S01]  /*e640*/  FFMA R9, R53, R71, R9 ;  /* 0x0000004735097223 */ /* 0x000fe20000000009 */
[C---:B------:R-:W-:Y:S01]  /*e650*/  FMUL R13, R52.reuse, R13 ;  /* 0x0000000d340d7220 */ /* 0x040fe20000400000 */
[----:B------:R-:W-:Y:S01]  /*e660*/  SHF.L.U32 R26, R77, 0x10, RZ ;  /* 0x000000104d1a7819 */ /* 0x000fe200000006ff */
[----:B------:R-:W-:Y:S01]  /*e670*/  FFMA R10, R53, R72, R10 ;  /* 0x00000048350a7223 */ /* 0x000fe2000000000a */
[----:B------:R1:W-:Y:S01]  /*e680*/  @!P1 STS.128 [R109+0x3200], R28 ;  /* 0x0032001c6d009388 */ /* 0x0003e20000000c00 */
[C---:B------:R-:W-:Y:S01]  /*e690*/  FMUL R14, R52.reuse, R14 ;  /* 0x0000000e340e7220 */ /* 0x040fe20000400000 */
[----:B------:R-:W-:Y:S01]  /*e6a0*/  LOP3.LUT R27, R77, 0xffff0000, RZ, 0xc0, !PT ;  /* 0xffff00004d1b7812 */ /* 0x000fe200078ec0ff */
[C---:B------:R-:W-:Y:S01]  /*e6b0*/  FFMA R11, R53.reuse, R73, R11 ;  /* 0x00000049350b7223 */ /* 0x040fe2000000000b */
[----:B------:R-:W-:Y:S01]  /*e6c0*/  FMUL R15, R52, R15 ;  /* 0x0000000f340f7220 */ /* 0x000fe20000400000 */
[----:B------:R-:W-:Y:S01]  /*e6d0*/  SHF.L.U32 R40, R78, 0x10, RZ ;  /* 0x000000104e287819 */ /* 0x000fe200000006ff */
[C---:B------:R-:W-:Y:S01]  /*e6e0*/  FFMA R12, R53.reuse, R24, R12 ;  /* 0x00000018350c7223 */ /* 0x040fe2000000000c */
[----:B------:R-:W-:Y:S01]  /*e6f0*/  FMUL R16, R52, R16 ;  /* 0x0000001034107220 */ /* 0x000fe20000400000 */
[----:B------:R-:W-:Y:S01]  /*e700*/  LOP3.LUT R74, R78, 0xffff0000, RZ, 0xc0, !PT ;  /* 0xffff00004e4a7812 */ /* 0x000fe200078ec0ff */
[----:B------:R-:W-:Y:S01]  /*e710*/  FFMA R13, R53, R25, R13 ;  /* 0x00000019350d7223 */ /* 0x000fe2000000000d */
[C---:B------:R-:W-:Y:S01]  /*e720*/  FMUL R17, R52.reuse, R17 ;  /* 0x0000001134117220 */ /* 0x040fe20000400000 */
[----:B------:R-:W-:Y:S01]  /*e730*/  SHF.L.U32 R75, R79, 0x10, RZ ;  /* 0x000000104f4b7819 */ /* 0x000fe200000006ff */
[----:B------:R-:W-:Y:S01]  /*e740*/  FFMA R14, R53, R26, R14 ;  /* 0x0000001a350e7223 */ /* 0x000fe2000000000e */
[----:B------:R-:W-:Y:S01]  /*e750*/  F2FP.BF16.F32.PACK_AB R20, R21, R20 ;  /* 0x000000141514723e */ /* 0x000fe200000010ff */
[C---:B------:R-:W-:Y:S01]  /*e760*/  FMUL R18, R52.reuse, R18 ;  /* 0x0000001234127220 */ /* 0x040fe20000400000 */
[----:B------:R-:W-:Y:S01]  /*e770*/  LOP3.LUT R76, R79, 0xffff0000, RZ, 0xc0, !PT ;  /* 0xffff00004f4c7812 */ /* 0x000fe200078ec0ff */
[----:B------:R-:W-:Y:S01]  /*e780*/  FFMA R15, R53, R27, R15 ;  /* 0x0000001b350f7223 */ /* 0x000fe2000000000f */
[----:B------:R-:W-:Y:S01]  /*e790*/  F2FP.BF16.F32.PACK_AB R21, R23, R22 ;  /* 0x000000161715723e */ /* 0x000fe200000010ff */
[----:B------:R-:W-:Y:S01]  /*e7a0*/  FMUL R19, R52, R19 ;  /* 0x0000001334137220 */ /* 0x000fe20000400000 */
[----:B------:R-:W-:Y:S01]  /*e7b0*/  F2FP.BF16.F32.PACK_AB R22, R9, R8 ;  /* 0x000000080916723e */ /* 0x000fe200000010ff */
[----:B------:R-:W-:Y:S01]  /*e7c0*/  FFMA R16, R53, R40, R16 ;  /* 0x0000002835107223 */ /* 0x000fe20000000010 */
[----:B------:R-:W-:Y:S01]  /*e7d0*/  F2FP.BF16.F32.PACK_AB R23, R11, R10 ;  /* 0x0000000a0b17723e */ /* 0x000fe200000010ff */
[C---:B------:R-:W-:Y:S01]  /*e7e0*/  FFMA R17, R53.reuse, R74, R17 ;  /* 0x0000004a35117223 */ /* 0x040fe20000000011 */
[C---:B------:R-:W-:Y:S01]  /*e7f0*/  FFMA R18, R53.reuse, R75, R18 ;  /* 0x0000004b35127223 */ /* 0x040fe20000000012 */
[----:B------:R-:W-:Y:S01]  /*e800*/  FFMA R19, R53, R76, R19 ;  /* 0x0000004c35137223 */ /* 0x000fe20000000013 */
[----:B------:R-:W-:Y:S01]  /*e810*/  F2FP.BF16.F32.PACK_AB R12, R13, R12 ;  /* 0x0000000c0d0c723e */ /* 0x000fe200000010ff */
[----:B------:R1:W-:Y:S01]  /*e820*/  @!P1 STS.128 [R110+UR36+0x3a00], R20 ;  /* 0x003a00146e009988 */ /* 0x0003e20008000c24 */
[----:B------:R-:W-:Y:S01]  /*e830*/  F2FP.BF16.F32.PACK_AB R13, R15, R14 ;  /* 0x0000000e0f0d723e */ /* 0x000fe200000010ff */
[----:B------:R-:W-:Y:S01]  /*e840*/  BSSY.RECONVERGENT B0, `(.L_x_183) ;  /* 0x000001b000007945 */ /* 0x000fe20003800200 */
[----:B------:R-:W-:Y:S02]  /*e850*/  F2FP.BF16.F32.PACK_AB R14, R17, R16 ;  /* 0x00000010110e723e */ /* 0x000fe400000010ff */
[----:B------:R-:W-:Y:S02]  /*e860*/  F2FP.BF16.F32.PACK_AB R15, R19, R18 ;  /* 0x00000012130f723e */ /* 0x000fe400000010ff */
[----:B------:R-:W-:Y:S03]  /*e870*/  ISETP.NE.AND P0, PT, R104, RZ, PT ;  /* 0x000000ff6800720c */ /* 0x000fe60003f05270 */
[----:B------:R1:W-:Y:S01]  /*e880*/  @!P1 STS.128 [R109+0x3a00], R12 ;  /* 0x003a000c6d009388 */ /* 0x0003e20000000c00 */
[----:B------:R-:W-:Y:S01]  /*e890*/  @!PT LDS RZ, [RZ] ;  /* 0x00000000fffff984 */ /* 0x000fe20000000800 */
[----:B------:R-:W-:Y:S01]  /*e8a0*/  @!PT LDS RZ, [RZ] ;  /* 0x00000000fffff984 */ /* 0x000fe20000000800 */
[----:B------:R-:W-:Y:S01]  /*e8b0*/  @!PT LDS RZ, [RZ] ;  /* 0x00000000fffff984 */ /* 0x000fe20000000800 */
[----:B------:R-:W-:Y:S01]  /*e8c0*/  @!PT LDS RZ, [RZ] ;  /* 0x00000000fffff984 */ /* 0x000fe20000000800 */
[----:B------:R2:W-:Y:S07]  /*e8d0*/  MEMBAR.ALL.CTA ;  /* 0x0000000000007992 */ /* 0x0005ee0000008000 */
[----:B--2---:R-:W2:Y:S02]  /*e8e0*/  FENCE.VIEW.ASYNC.S ;  /* 0x00000000000073c6 */ /* 0x004ea40000000000 */
        /* <DEDUP_REMOVED lines=16> */
.L_x_184:
[----:B------:R-:W-:Y:S05]  /*e9f0*/  BSYNC.RECONVERGENT B0 ;  /* 0x0000000000007941 */ /* 0x000fea0003800200 */
.L_x_183:
[----:B------:R-:W-:Y:S01]  /*ea00*/  BAR.SYNC.DEFER_BLOCKING 0x1, 0x80 ;  /* 0x0042000000007b1d */ /* 0x000fe20000010000 */
[----:B------:R-:W-:Y:S01]  /*ea10*/  UISETP.NE.AND UP0, UPT, UR48, -0x8, UPT ;  /* 0xfffffff83000788c */ /* 0x000fe2000bf05270 */
[----:B------:R-:W-:Y:S08]  /*ea20*/  IADD3 R100, PT, PT, R100, 0x1, RZ ;  /* 0x0000000164647810 */ /* 0x000ff00007ffe0ff */
[----:B------:R-:W-:Y:S05]  /*ea30*/  BRA.U !UP0, `(.L_x_185) ;  /* 0x0000000108287547 */ /* 0x000fea000b800000 */
[----:B------:R-:W-:Y:S01]  /*ea40*/  ISETP.NE.AND P0, PT, R111, RZ, PT ;  /* 0x000000ff6f00720c */ /* 0x000fe20003f05270 */
[----:B------:R-:W-:Y:S01]  /*ea50*/  IMAD.U32 R2, RZ, RZ, UR37 ;  /* 0x00000025ff027e24 */ /* 0x000fe2000f8e00ff */
[----:B------:R-:W-:Y:S01]  /*ea60*/  UIADD3 UR4, UPT, UPT, UR37, 0x1, URZ ;  /* 0x0000000125047890 */ /* 0x000fe2000fffe0ff */
[----:B------:R-:W-:Y:S03]  /*ea70*/  IMAD.U32 R0, RZ, RZ, UR63 ;  /* 0x0000003fff007e24 */ /* 0x000fe6000f8e00ff */
[----:B------:R-:W-:Y:S04]  /*ea80*/  UISETP.NE.AND UP0, UPT, UR4, 0x4, UPT ;  /* 0x000000040400788c */ /* 0x000fe8000bf05270 */
[----:B------:R-:W-:Y:S03]  /*ea90*/  USEL UR37, UR4, URZ, UP0 ;  /* 0x000000ff04257287 */ /* 0x000fe60008000000 */
[----:B------:R-:W-:Y:S05]  /*eaa0*/  @P0 LEA R2, R2, UR36, 0x3 ;  /* 0x0000002402020c11 */ /* 0x000fea000f8e18ff */
[----:B------:R-:W-:Y:S05]  /*eab0*/  @P0 VIADD R2, R2, 0x50 ;  /* 0x0000005002020836 */ /* 0x000fea0000000000 */
[----:B------:R-:W-:Y:S04]  /*eac0*/  @P0 PRMT R0, R0, 0x654, R2 ;  /* 0x0000065400000816 */ /* 0x000fe80000000002 */
[----:B------:R2:W-:Y:S03]  /*ead0*/  @P0 SYNCS.ARRIVE.TRANS64.RED.A1T0 RZ, [R0+URZ], RZ ;  /* 0x000000ff00ff09a7 */ /* 0x0005e600081004ff */
.L_x_185:
[----:B------:R-:W-:Y:S01]  /*eae0*/  R2UR UR5, R91 ;  /* 0x000000005b0572ca */ /* 0x000fe200000e0000 */
[----:B------:R-:W-:Y:S01]  /*eaf0*/  UIADD3 UR48, UPT, UPT, UR48, 0x8, URZ ;  /* 0x0000000830307890 */ /* 0x000fe2000fffe0ff */
[----:B------:R-:W-:Y:S02]  /*eb00*/  R2UR UR4, R92 ;  /* 0x000000005c0472ca */ /* 0x000fe400000e0000 */
[----:B------:R-:W-:Y:S02]  /*eb10*/  ISETP.NE.AND P2, PT, R106, RZ, PT ;  /* 0x000000ff6a00720c */ /* 0x000fe40003f45270 */
[----:B------:R-:W-:Y:S02]  /*eb20*/  ISETP.NE.AND P0, PT, R108, 0x2, PT ;  /* 0x000000026c00780c */ /* 0x000fe40003f05270 */
[----:B------:R-:W-:Y:S02]  /*eb30*/  ISETP.NE.AND P1, PT, R100, 0x2, PT ;  /* 0x000000026400780c */ /* 0x000fe40003f25270 */
[----:B------:R-:W-:Y:S02]  /*eb40*/  SEL R108, R108, RZ, P0 ;  /* 0x000000ff6c6c7207 */ /* 0x000fe40000000000 */
[----:B------:R-:W-:Y:S01]  /*eb50*/  SEL R100, R100, RZ, P1 ;  /* 0x000000ff64647207 */ /* 0x000fe20000800000 */
[----:B------:R-:W-:Y:S02]  /*eb60*/  VIADD R2, R50, UR5 ;  /* 0x0000000532027c36 */ /* 0x000fe40008000000 */
[----:B--2---:R-:W-:Y:S02]  /*eb70*/  VIADD R0, R51, UR4 ;  /* 0x0000000433007c36 */ /* 0x004fe40008000000 */
[----:B------:R-:W-:Y:S02]  /*eb80*/  @P2 R2UR UR52, R97 ;  /* 0x00000000613422ca */ /* 0x000fe400000e0000 */
[----:B------:R-:W-:Y:S02]  /*eb90*/  R2UR UR12, R2 ;  /* 0x00000000020c72ca */ /* 0x000fe400000e0000 */
[----:B------:R-:W-:Y:S02]  /*eba0*/  R2UR UR20, R0 ;  /* 0x00000000001472ca */ /* 0x000fe400000e0000 */
[----:B------:R-:W-:Y:S02]  /*ebb0*/  SEL R2, RZ, 0x1, P0 ;  /* 0x00000001ff027807 */ /* 0x000fe40000000000 */
[----:B------:R-:W-:Y:S02]  /*ebc0*/  SEL R0, RZ, 0x1, P1 ;  /* 0x00000001ff007807 */ /* 0x000fe40000800000 */
[----:B------:R-:W-:Y:S02]  /*ebd0*/  LOP3.LUT R98, R98, R2, RZ, 0x3c, !PT ;  /* 0x0000000262627212 */ /* 0x000fe400078e3cff */
[----:B------:R-:W-:Y:S01]  /*ebe0*/  LOP3.LUT R99, R99, R0, RZ, 0x3c, !PT ;  /* 0x0000000063637212 */ /* 0x000fe200078e3cff */
[----:B------:R-:W-:Y:S06]  /*ebf0*/  @P2 BRA `(.L_x_186) ;  /* 0xffffff7c001c2947 */ /* 0x000fec000383ffff */
[----:B------:R-:W2:Y:S01]  /*ec00*/  LDCU.64 UR4, c[0x0][0xc88] ;  /* 0x00019100ff0477ac */ /* 0x000ea20008000a00 */
[----:B------:R-:W3:Y:S01]  /*ec10*/  LDCU.64 UR6, c[0x0][0xc90] ;  /* 0x00019200ff0677ac */ /* 0x000ee20008000a00 */
[----:B--2---:R-:W-:Y:S02]  /*ec20*/  ISETP.NE.U32.AND P2, PT, RZ, UR4, PT ;  /* 0x00000004ff007c0c */ /* 0x004fe4000bf45070 */
[----:B---3--:R-:W-:Y:S02]  /*ec30*/  ISETP.NE.U32.AND P1, PT, RZ, UR6, PT ;  /* 0x00000006ff007c0c */ /* 0x008fe4000bf25070 */
[----:B------:R-:W-:Y:S02]  /*ec40*/  ISETP.NE.AND.EX P2, PT, RZ, UR5, PT, P2 ;  /* 0x00000005ff007c0c */ /* 0x000fe4000bf45320 */
[----:B------:R-:W-:-:S13]  /*ec50*/  ISETP.NE.AND.EX P0, PT, RZ, UR7, PT, P1 ;  /* 0x00000007ff007c0c */ /* 0x000fda000bf05310 */
[----:B------:R-:W-:Y:S05]  /*ec60*/  @P2 BRA P0, `(.L_x_187) ;  /* 0x00000000003c2947 */ /* 0x000fea0000000000 */
[----:B------:R-:W-:-:S13]  /*ec70*/  ISETP.NE.AND.EX P1, PT, RZ, UR7, PT, P1 ;  /* 0x00000007ff007c0c */ /* 0x000fda000bf25310 */
[----:B------:R-:W-:Y:S05]  /*ec80*/  @P1 BRA `(.L_x_188) ;  /* 0x00000000000c1947 */ /* 0x000fea0003800000 */
[----:B------:R-:W-:-:S13]  /*ec90*/  FSETP.NEU.AND P0, PT, R53, RZ, PT ;  /* 0x000000ff3500720b */ /* 0x000fda0003f0d000 */
[----:B------:R-:W-:Y:S05]  /*eca0*/  @!P0 EXIT ;  /* 0x000000000000894d */ /* 0x000fea0003800000 */
[----:B------:R-:W-:Y:S05]  /*ecb0*/  BRA `(.L_x_187) ;  /* 0x0000000000287947 */ /* 0x000fea0003800000 */
.L_x_188:
[----:B------:R-:W-:Y:S01]  /*ecc0*/  ISETP.NE.AND P0, PT, R107, RZ, PT ;  /* 0x000000ff6b00720c */ /* 0x000fe20003f05270 */
[----:B------:R-:W-:-:S12]  /*ecd0*/  BSSY.RECONVERGENT B0, `(.L_x_187) ;  /* 0x0000008000007945 */ /* 0x000fd80003800200 */
[----:B------:R-:W-:Y:S05]  /*ece0*/  @P0 BRA `(.L_x_189) ;  /* 0x0000000000100947 */ /* 0x000fea0003800000 */
[----:B------:R-:W-:-:S04]  /*ecf0*/  ISETP.NE.U32.AND P0, PT, RZ, UR4, PT ;  /* 0x00000004ff007c0c */ /* 0x000fc8000bf05070 */
[----:B------:R-:W-:-:S13]  /*ed00*/  ISETP.NE.AND.EX P0, PT, RZ, UR5, PT, P0 ;  /* 0x00000005ff007c0c */ /* 0x000fda000bf05300 */
[----:B------:R-:W-:Y:S05]  /*ed10*/  @!P0 EXIT ;  /* 0x000000000000894d */ /* 0x000fea0003800000 */
[----:B------:R-:W-:Y:S05]  /*ed20*/  BRA `(.L_x_190) ;  /* 0x0000000000087947 */ /* 0x000fea0003800000 */
.L_x_189:
[----:B------:R-:W-:-:S13]  /*ed30*/  FSETP.NEU.AND P0, PT, R53, RZ, PT ;  /* 0x000000ff3500720b */ /* 0x000fda0003f0d000 */
[----:B------:R-:W-:Y:S05]  /*ed40*/  @!P0 EXIT ;  /* 0x000000000000894d */ /* 0x000fea0003800000 */
.L_x_190:
[----:B------:R-:W-:Y:S05]  /*ed50*/  BSYNC.RECONVERGENT B0 ;  /* 0x0000000000007941 */ /* 0x000fea0003800200 */
.L_x_187:
[----:B------:R-:W-:Y:S01]  /*ed60*/  ULEA UR6, UR37, UR36, 0x3 ;  /* 0x0000002425067291 */ /* 0x000fe2000f8e18ff */
[----:B------:R-:W-:-:S04]  /*ed70*/  DEPBAR.LE SB0, 0x0 ;  /* 0x000080000000791a */ /* 0x000fc80000000000 */
[----:B------:R-:W-:-:S04]  /*ed80*/  UIADD3 UR6, UPT, UPT, UR6, 0x50, URZ ;  /* 0x0000005006067890 */ /* 0x000fc8000fffe0ff */
[----:B------:R-:W-:-:S09]  /*ed90*/  UPRMT UR6, UR63, 0x654, UR6 ;  /* 0x000006543f067896 */ /* 0x000fd20008000006 */
[----:B------:R-:W-:Y:S01]  /*eda0*/  SYNCS.ARRIVE.TRANS64.RED.A1T0 RZ, [UR6], RZ ;  /* 0x000000ffffff79a7 */ /* 0x000fe20008100406 */
[----:B------:R-:W-:Y:S05]  /*edb0*/  EXIT ;  /* 0x000000000000794d */ /* 0x000fea0003800000 */
.L_x_24:
[----:B--2---:R2:W4:Y:S02]  /*edc0*/  SYNCS.PHASECHK.TRANS64.TRYWAIT P0, [R2+URZ+0xd0], R3 ;  /* 0x0000d003020075a7 */ /* 0x00452400080011ff */
[----:B----4-:R-:W-:Y:S05]  /*edd0*/  @!P0 NANOSLEEP.SYNCS 0x989680 ;  /* 0x009896800000895d */ /* 0x010fea0003900000 */
[----:B------:R-:W4:Y:S02]  /*ede0*/  @!P0 SYNCS.PHASECHK.TRANS64 P0, [R2+URZ+0xd0], R3 ;  /* 0x0000d003020085a7 */ /* 0x000f2400080010ff */
[----:B----4-:R-:W-:Y:S05]  /*edf0*/  @!P0 BRA `(.L_x_24) ;  /* 0xfffffffc00f08947 */ /* 0x010fea000383ffff */
[----:B------:R-:W-:Y:S05]  /*ee00*/  BRA `(.L_x_191) ;  /* 0xffffff2c00ac7947 */ /* 0x000fea000383ffff */
.L_x_27:
[----:B-1----:R-:W-:-:S07]  /*ee10*/  MOV R2, UR49 ;  /* 0x0000003100027c02 */ /* 0x002fce0008000f00 */
.L_x_192:
[----:B-1----:R1:W2:Y:S02]  /*ee20*/  SYNCS.PHASECHK.TRANS64.TRYWAIT P0, [R2+URZ+0x18], R4 ;  /* 0x00001804020075a7 */ /* 0x0022a400080011ff */
[----:B--2---:R-:W-:Y:S05]  /*ee30*/  @!P0 NANOSLEEP.SYNCS 0x989680 ;  /* 0x009896800000895d */ /* 0x004fea0003900000 */
[----:B------:R-:W2:Y:S02]  /*ee40*/  @!P0 SYNCS.PHASECHK.TRANS64 P0, [R2+URZ+0x18], R4 ;  /* 0x00001804020085a7 */ /* 0x000ea400080010ff */
[----:B--2---:R-:W-:Y:S05]  /*ee50*/  @!P0 BRA `(.L_x_192) ;  /* 0xfffffffc00f08947 */ /* 0x004fea000383ffff */
[----:B------:R-:W-:Y:S05]  /*ee60*/  BRA `(.L_x_26) ;  /* 0xffffff2c00fc7947 */ /* 0x000fea000383ffff */
.L_x_36:
[----:B------:R-:W-:-:S07]  /*ee70*/  MOV R2, UR49 ;  /* 0x0000003100027c02 */ /* 0x000fce0008000f00 */
.L_x_193:
[----:B-1----:R1:W2:Y:S02]  /*ee80*/  SYNCS.PHASECHK.TRANS64.TRYWAIT P0, [R2+URZ+0x18], R4 ;  /* 0x00001804020075a7 */ /* 0x0022a400080011ff */
[----:B--2---:R-:W-:Y:S05]  /*ee90*/  @!P0 NANOSLEEP.SYNCS 0x989680 ;  /* 0x009896800000895d */ /* 0x004fea0003900000 */
[----:B------:R-:W2:Y:S02]  /*eea0*/  @!P0 SYNCS.PHASECHK.TRANS64 P0, [R2+URZ+0x18], R4 ;  /* 0x00001804020085a7 */ /* 0x000ea400080010ff */
[----:B--2---:R-:W-:Y:S05]  /*eeb0*/  @!P0 BRA `(.L_x_193) ;  /* 0xfffffffc00f08947 */ /* 0x004fea000383ffff */
[----:B------:R-:W-:Y:S05]  /*eec0*/  BRA `(.L_x_35) ;  /* 0xffffff3400507947 */ /* 0x000fea000383ffff */
.L_x_43:
[----:B-1----:R1:W2:Y:S02]  /*eed0*/  SYNCS.PHASECHK.TRANS64.TRYWAIT P0, [R2+URZ+0x80], R3 ;  /* 0x00008003020075a7 */ /* 0x0022a400080011ff */
[----:B--2---:R-:W-:Y:S05]  /*eee0*/  @!P0 NANOSLEEP.SYNCS 0x989680 ;  /* 0x009896800000895d */ /* 0x004fea0003900000 */
[----:B------:R-:W2:Y:S02]  /*eef0*/  @!P0 SYNCS.PHASECHK.TRANS64 P0, [R2+URZ+0x80], R3 ;  /* 0x00008003020085a7 */ /* 0x000ea400080010ff */
[----:B--2---:R-:W-:Y:S05]  /*ef00*/  @!P0 BRA `(.L_x_43) ;  /* 0xfffffffc00f08947 */ /* 0x004fea000383ffff */
[----:B------:R-:W-:Y:S05]  /*ef10*/  BRA `(.L_x_194) ;  /* 0xffffff3800847947 */ /* 0x000fea000383ffff */
.L_x_47:
[----:B---3--:R-:W-:-:S07]  /*ef20*/  MOV R0, UR4 ;  /* 0x0000000400007c02 */ /* 0x008fce0008000f00 */
.L_x_195:
[----:B-1----:R1:W2:Y:S02]  /*ef30*/  SYNCS.PHASECHK.TRANS64.TRYWAIT P0, [R0+URZ], R2 ;  /* 0x00000002000075a7 */ /* 0x0022a400080011ff */
[----:B--2---:R-:W-:Y:S05]  /*ef40*/  @!P0 NANOSLEEP.SYNCS 0x989680 ;  /* 0x009896800000895d */ /* 0x004fea0003900000 */
[----:B------:R-:W2:Y:S02]  /*ef50*/  @!P0 SYNCS.PHASECHK.TRANS64 P0, [R0+URZ], R2 ;  /* 0x00000002000085a7 */ /* 0x000ea400080010ff */
[----:B--2---:R-:W-:Y:S05]  /*ef60*/  @!P0 BRA `(.L_x_195) ;  /* 0xfffffffc00f08947 */ /* 0x004fea000383ffff */
[----:B------:R-:W-:Y:S05]  /*ef70*/  BRA `(.L_x_196) ;  /* 0xffffff4000047947 */ /* 0x000fea000383ffff */
.L_x_48:
[----:B---3--:R-:W-:-:S07]  /*ef80*/  MOV R0, UR5 ;  /* 0x0000000500007c02 */ /* 0x008fce0008000f00 */
.L_x_197:
[----:B-1----:R1:W2:Y:S02]  /*ef90*/  SYNCS.PHASECHK.TRANS64.TRYWAIT P0, [R0+URZ], R2 ;  /* 0x00000002000075a7 */ /* 0x0022a400080011ff */
[----:B--2---:R-:W-:Y:S05]  /*efa0*/  @!P0 NANOSLEEP.SYNCS 0x989680 ;  /* 0x009896800000895d */ /* 0x004fea0003900000 */
[----:B------:R-:W2:Y:S02]  /*efb0*/  @!P0 SYNCS.PHASECHK.TRANS64 P0, [R0+URZ], R2 ;  /* 0x00000002000085a7 */ /* 0x000ea400080010ff */
[----:B--2---:R-:W-:Y:S05]  /*efc0*/  @!P0 BRA `(.L_x_197) ;  /* 0xfffffffc00f08947 */ /* 0x004fea000383ffff */
[----:B------:R-:W-:Y:S05]  /*efd0*/  BRA `(.L_x_198) ;  /* 0xffffff4000107947 */ /* 0x000fea000383ffff */
.L_x_51:
[----:B-1----:R1:W2:Y:S02]  /*efe0*/  SYNCS.PHASECHK.TRANS64.TRYWAIT P0, [R0+URZ+0xc0], R4 ;  /* 0x0000c004000075a7 */ /* 0x0022a400080011ff */
[----:B--2---:R-:W-:Y:S05]  /*eff0*/  @!P0 NANOSLEEP.SYNCS 0x989680 ;  /* 0x009896800000895d */ /* 0x004fea0003900000 */
[----:B------:R-:W2:Y:S02]  /*f000*/  @!P0 SYNCS.PHASECHK.TRANS64 P0, [R0+URZ+0xc0], R4 ;  /* 0x0000c004000085a7 */ /* 0x000ea400080010ff */
[----:B--2---:R-:W-:Y:S05]  /*f010*/  @!P0 BRA `(.L_x_51) ;  /* 0xfffffffc00f08947 */ /* 0x004fea000383ffff */
[----:B------:R-:W-:Y:S05]  /*f020*/  BRA `(.L_x_199) ;  /* 0xffffff40006c7947 */ /* 0x000fea000383ffff */
.L_x_52:
[----:B------:R-:W-:-:S07]  /*f030*/  MOV R0, UR4 ;  /* 0x0000000400007c02 */ /* 0x000fce0008000f00 */
.L_x_200:
[----:B-1----:R1:W2:Y:S02]  /*f040*/  SYNCS.PHASECHK.TRANS64.TRYWAIT P0, [R0+URZ+0x90], R5 ;  /* 0x00009005000075a7 */ /* 0x0022a400080011ff */
[----:B--2---:R-:W-:Y:S05]  /*f050*/  @!P0 NANOSLEEP.SYNCS 0x989680 ;  /* 0x009896800000895d */ /* 0x004fea0003900000 */
[----:B------:R-:W2:Y:S02]  /*f060*/  @!P0 SYNCS.PHASECHK.TRANS64 P0, [R0+URZ+0x90], R5 ;  /* 0x00009005000085a7 */ /* 0x000ea400080010ff */
[----:B--2---:R-:W-:Y:S05]  /*f070*/  @!P0 BRA `(.L_x_200) ;  /* 0xfffffffc00f08947 */ /* 0x004fea000383ffff */
[----:B------:R-:W-:Y:S05]  /*f080*/  BRA `(.L_x_201) ;  /* 0xffffff40007c7947 */ /* 0x000fea000383ffff */
.L_x_53:
[----:B-1----:R1:W2:Y:S02]  /*f090*/  SYNCS.PHASECHK.TRANS64.TRYWAIT P1, [R0+URZ+0x80], R4 ;  /* 0x00008004000075a7 */ /* 0x0022a400080211ff */
[----:B--2---:R-:W-:Y:S05]  /*f0a0*/  @!P1 NANOSLEEP.SYNCS 0x989680 ;  /* 0x009896800000995d */ /* 0x004fea0003900000 */
[----:B------:R-:W2:Y:S02]  /*f0b0*/  @!P1 SYNCS.PHASECHK.TRANS64 P1, [R0+URZ+0x80], R4 ;  /* 0x00008004000095a7 */ /* 0x000ea400080210ff */
[----:B--2---:R-:W-:Y:S05]  /*f0c0*/  @!P1 BRA `(.L_x_53) ;  /* 0xfffffffc00f09947 */ /* 0x004fea000383ffff */
[----:B------:R-:W-:Y:S05]  /*f0d0*/  BRA `(.L_x_202) ;  /* 0xffffff4000ac7947 */ /* 0x000fea000383ffff */
.L_x_56:
[----:B------:R-:W-:-:S07]  /*f0e0*/  MOV R0, UR4 ;  /* 0x0000000400007c02 */ /* 0x000fce0008000f00 */
.L_x_203:
[----:B-1----:R1:W2:Y:S02]  /*f0f0*/  SYNCS.PHASECHK.TRANS64.TRYWAIT P0, [R0+URZ+0x90], R2 ;  /* 0x00009002000075a7 */ /* 0x0022a400080011ff */
[----:B--2---:R-:W-:Y:S05]  /*f100*/  @!P0 NANOSLEEP.SYNCS 0x989680 ;  /* 0x009896800000895d */ /* 0x004fea0003900000 */
[----:B------:R-:W2:Y:S02]  /*f110*/  @!P0 SYNCS.PHASECHK.TRANS64 P0, [R0+URZ+0x90], R2 ;  /* 0x00009002000085a7 */ /* 0x000ea400080010ff */
[----:B--2---:R-:W-:Y:S05]  /*f120*/  @!P0 BRA `(.L_x_203) ;  /* 0xfffffffc00f08947 */ /* 0x004fea000383ffff */
[----:B------:R-:W-:Y:S05]  /*f130*/  BRA `(.L_x_55) ;  /* 0xffffff4400007947 */ /* 0x000fea000383ffff */
.L_x_63:
[----:B-1----:R1:W2:Y:S02]  /*f140*/  SYNCS.PHASECHK.TRANS64.TRYWAIT P1, [R0+URZ+0x80], R2 ;  /* 0x00008002000075a7 */ /* 0x0022a400080211ff */
[----:B--2---:R-:W-:Y:S05]  /*f150*/  @!P1 NANOSLEEP.SYNCS 0x989680 ;  /* 0x009896800000995d */ /* 0x004fea0003900000 */
[----:B------:R-:W2:Y:S02]  /*f160*/  @!P1 SYNCS.PHASECHK.TRANS64 P1, [R0+URZ+0x80], R2 ;  /* 0x00008002000095a7 */ /* 0x000ea400080210ff */
[----:B--2---:R-:W-:Y:S05]  /*f170*/  @!P1 BRA `(.L_x_63) ;  /* 0xfffffffc00f09947 */ /* 0x004fea000383ffff */
[----:B------:R-:W-:Y:S05]  /*f180*/  BRA `(.L_x_204) ;  /* 0xffffff4c00c87947 */ /* 0x000fea000383ffff */
.L_x_64:
[----:B------:R-:W-:-:S13]  /*f190*/  R2UR UR4, R13 ;  /* 0x000000000d0472ca */ /* 0x000fda00000e0000 */
[----:B------:R-:W-:-:S07]  /*f1a0*/  MOV R2, UR4 ;  /* 0x0000000400027c02 */ /* 0x000fce0008000f00 */
.L_x_205:
[----:B-1----:R1:W2:Y:S02]  /*f1b0*/  SYNCS.PHASECHK.TRANS64.TRYWAIT P0, [R2+URZ+0xb0], R0 ;  /* 0x0000b000020075a7 */ /* 0x0022a400080011ff */
[----:B--2---:R-:W-:Y:S05]  /*f1c0*/  @!P0 NANOSLEEP.SYNCS 0x989680 ;  /* 0x009896800000895d */ /* 0x004fea0003900000 */
[----:B------:R-:W2:Y:S02]  /*f1d0*/  @!P0 SYNCS.PHASECHK.TRANS64 P0, [R2+URZ+0xb0], R0 ;  /* 0x0000b000020085a7 */ /* 0x000ea400080010ff */
[----:B--2---:R-:W-:Y:S05]  /*f1e0*/  @!P0 BRA `(.L_x_205) ;  /* 0xfffffffc00f08947 */ /* 0x004fea000383ffff */
[----:B------:R-:W-:Y:S05]  /*f1f0*/  BRA `(.L_x_206) ;  /* 0xffffff5000047947 */ /* 0x000fea000383ffff */
.L_x_67:
[----:B------:R-:W-:Y:S07]  /*f200*/  MOV R0, UR7 ;  /* 0x0000000700007c02 */ /* 0x000fee0008000f00 */
.L_x_207:
[----:B-1----:R1:W2:Y:S02]  /*f210*/  SYNCS.PHASECHK.TRANS64.TRYWAIT P0, [R0+URZ], R2 ;  /* 0x00000002000075a7 */ /* 0x0022a400080011ff */
[----:B--2---:R-:W-:Y:S05]  /*f220*/  @!P0 NANOSLEEP.SYNCS 0x989680 ;  /* 0x009896800000895d */ /* 0x004fea0003900000 */
[----:B------:R-:W2:Y:S02]  /*f230*/  @!P0 SYNCS.PHASECHK.TRANS64 P0, [R0+URZ], R2 ;  /* 0x00000002000085a7 */ /* 0x000ea400080010ff */
[----:B--2---:R-:W-:Y:S05]  /*f240*/  @!P0 BRA `(.L_x_207) ;  /* 0xfffffffc00f08947 */ /* 0x004fea000383ffff */
[----:B------:R-:W-:Y:S05]  /*f250*/  BRA `(.L_x_66) ;  /* 0xffffff5000207947 */ /* 0x000fea000383ffff */
.L_x_70:
[----:B------:R-:W-:-:S07]  /*f260*/  MOV R0, UR4 ;  /* 0x0000000400007c02 */ /* 0x000fce0008000f00 */
.L_x_208:
[----:B-1----:R1:W2:Y:S02]  /*f270*/  SYNCS.PHASECHK.TRANS64.TRYWAIT P0, [R0+URZ], R2 ;  /* 0x00000002000075a7 */ /* 0x0022a400080011ff */
[----:B--2---:R-:W-:Y:S05]  /*f280*/  @!P0 NANOSLEEP.SYNCS 0x989680 ;  /* 0x009896800000895d */ /* 0x004fea0003900000 */
[----:B------:R-:W2:Y:S02]  /*f290*/  @!P0 SYNCS.PHASECHK.TRANS64 P0, [R0+URZ], R2 ;  /* 0x00000002000085a7 */ /* 0x000ea400080010ff */
[----:B--2---:R-:W-:Y:S05]  /*f2a0*/  @!P0 BRA `(.L_x_208) ;  /* 0xfffffffc00f08947 */ /* 0x004fea000383ffff */
[----:B------:R-:W-:Y:S05]  /*f2b0*/  BRA `(.L_x_209) ;  /* 0xffffff5400bc7947 */ /* 0x000fea000383ffff */
.L_x_71:
[----:B------:R-:W-:-:S07]  /*f2c0*/  MOV R0, UR4 ;  /* 0x0000000400007c02 */ /* 0x000fce0008000f00 */
.L_x_210:
[----:B-1----:R1:W2:Y:S02]  /*f2d0*/  SYNCS.PHASECHK.TRANS64.TRYWAIT P0, [R0+URZ], R2 ;  /* 0x00000002000075a7 */ /* 0x0022a400080011ff */
[----:B--2---:R-:W-:Y:S05]  /*f2e0*/  @!P0 NANOSLEEP.SYNCS 0x989680 ;  /* 0x009896800000895d */ /* 0x004fea0003900000 */
[----:B------:R-:W2:Y:S02]  /*f2f0*/  @!P0 SYNCS.PHASECHK.TRANS64 P0, [R0+URZ], R2 ;  /* 0x00000002000085a7 */ /* 0x000ea400080010ff */
[----:B--2---:R-:W-:Y:S05]  /*f300*/  @!P0 BRA `(.L_x_210) ;  /* 0xfffffffc00f08947 */ /* 0x004fea000383ffff */
[----:B------:R-:W-:Y:S05]  /*f310*/  BRA `(.L_x_211) ;  /* 0xffffff5400cc7947 */ /* 0x000fea000383ffff */
.L_x_76:
[----:B--2---:R2:W3:Y:S02]  /*f320*/  SYNCS.PHASECHK.TRANS64.TRYWAIT P0, [R0+URZ+0x80], R2 ;  /* 0x00008002000075a7 */ /* 0x0044e400080011ff */
[----:B---3--:R-:W-:Y:S05]  /*f330*/  @!P0 NANOSLEEP.SYNCS 0x989680 ;  /* 0x009896800000895d */ /* 0x008fea0003900000 */
[----:B------:R-:W3:Y:S02]  /*f340*/  @!P0 SYNCS.PHASECHK.TRANS64 P0, [R0+URZ+0x80], R2 ;  /* 0x00008002000085a7 */ /* 0x000ee400080010ff */
[----:B---3--:R-:W-:Y:S05]  /*f350*/  @!P0 BRA `(.L_x_76) ;  /* 0xfffffffc00f08947 */ /* 0x008fea000383ffff */
[----:B------:R-:W-:Y:S05]  /*f360*/  BRA `(.L_x_212) ;  /* 0xffffff5800bc7947 */ /* 0x000fea000383ffff */
.L_x_79:
[----:B------:R-:W-:Y:S07]  /*f370*/  MOV R0, UR4 ;  /* 0x0000000400007c02 */ /* 0x000fee0008000f00 */
.L_x_213:
[----:B-1----:R1:W2:Y:S02]  /*f380*/  SYNCS.PHASECHK.TRANS64.TRYWAIT P0, [R0+URZ+0x78], R2 ;  /* 0x00007802000075a7 */ /* 0x0022a400080011ff */
[----:B--2---:R-:W-:Y:S05]  /*f390*/  @!P0 NANOSLEEP.SYNCS 0x989680 ;  /* 0x009896800000895d */ /* 0x004fea0003900000 */
[----:B------:R-:W2:Y:S02]  /*f3a0*/  @!P0 SYNCS.PHASECHK.TRANS64 P0, [R0+URZ+0x78], R2 ;  /* 0x00007802000085a7 */ /* 0x000ea400080010ff */
[----:B--2---:R-:W-:Y:S05]  /*f3b0*/  @!P0 BRA `(.L_x_213) ;  /* 0xfffffffc00f08947 */ /* 0x004fea000383ffff */
[----:B------:R-:W-:Y:S05]  /*f3c0*/  BRA `(.L_x_78) ;  /* 0xffffff5c00bc7947 */ /* 0x000fea000383ffff */
.L_x_82:
[----:B------:R-:W-:Y:S07]  /*f3d0*/  MOV R0, UR4 ;  /* 0x0000000400007c02 */ /* 0x000fee0008000f00 */
.L_x_214:
[----:B-1----:R1:W2:Y:S02]  /*f3e0*/  SYNCS.PHASECHK.TRANS64.TRYWAIT P0, [R0+URZ+0x50], R28 ;  /* 0x0000501c000075a7 */ /* 0x0022a400080011ff */
[----:B--2---:R-:W-:Y:S05]  /*f3f0*/  @!P0 NANOSLEEP.SYNCS 0x989680 ;  /* 0x009896800000895d */ /* 0x004fea0003900000 */
[----:B------:R-:W2:Y:S02]  /*f400*/  @!P0 SYNCS.PHASECHK.TRANS64 P0, [R0+URZ+0x50], R28 ;  /* 0x0000501c000085a7 */ /* 0x000ea400080010ff */
[----:B--2---:R-:W-:Y:S05]  /*f410*/  @!P0 BRA `(.L_x_214) ;  /* 0xfffffffc00f08947 */ /* 0x004fea000383ffff */
[----:B------:R-:W-:Y:S05]  /*f420*/  BRA `(.L_x_215) ;  /* 0xffffff6000147947 */ /* 0x000fea000383ffff */
.L_x_83:
[----:B------:R-:W-:Y:S07]  /*f430*/  MOV R0, UR4 ;  /* 0x0000000400007c02 */ /* 0x000fee0008000f00 */
.L_x_216:
[----:B-1----:R1:W2:Y:S02]  /*f440*/  SYNCS.PHASECHK.TRANS64.TRYWAIT P0, [R0+URZ+0x58], R28 ;  /* 0x0000581c000075a7 */ /* 0x0022a400080011ff */
[----:B--2---:R-:W-:Y:S05]  /*f450*/  @!P0 NANOSLEEP.SYNCS 0x989680 ;  /* 0x009896800000895d */ /* 0x004fea0003900000 */
[----:B------:R-:W2:Y:S02]  /*f460*/  @!P0 SYNCS.PHASECHK.TRANS64 P0, [R0+URZ+0x58], R28 ;  /* 0x0000581c000085a7 */ /* 0x000ea400080010ff */
[----:B--2---:R-:W-:Y:S05]  /*f470*/  @!P0 BRA `(.L_x_216) ;  /* 0xfffffffc00f08947 */ /* 0x004fea000383ffff */
[----:B------:R-:W-:Y:S05]  /*f480*/  BRA `(.L_x_217) ;  /* 0xffffff6000687947 */ /* 0x000fea000383ffff */
.L_x_84:
[----:B------:R-:W-:Y:S07]  /*f490*/  MOV R0, UR4 ;  /* 0x0000000400007c02 */ /* 0x000fee0008000f00 */
.L_x_218:
[----:B-1----:R1:W2:Y:S02]  /*f4a0*/  SYNCS.PHASECHK.TRANS64.TRYWAIT P0, [R0+URZ+0x60], R28 ;  /* 0x0000601c000075a7 */ /* 0x0022a400080011ff */
[----:B--2---:R-:W-:Y:S05]  /*f4b0*/  @!P0 NANOSLEEP.SYNCS 0x989680 ;  /* 0x009896800000895d */ /* 0x004fea0003900000 */
[----:B------:R-:W2:Y:S02]  /*f4c0*/  @!P0 SYNCS.PHASECHK.TRANS64 P0, [R0+URZ+0x60], R28 ;  /* 0x0000601c000085a7 */ /* 0x000ea400080010ff */
[----:B--2---:R-:W-:Y:S05]  /*f4d0*/  @!P0 BRA `(.L_x_218) ;  /* 0xfffffffc00f08947 */ /* 0x004fea000383ffff */
[----:B------:R-:W-:Y:S05]  /*f4e0*/  BRA `(.L_x_219) ;  /* 0xffffff6000c87947 */ /* 0x000fea000383ffff */
.L_x_85:
[----:B------:R-:W-:Y:S07]  /*f4f0*/  MOV R0, UR4 ;  /* 0x0000000400007c02 */ /* 0x000fee0008000f00 */
.L_x_220:
[----:B-1----:R1:W2:Y:S02]  /*f500*/  SYNCS.PHASECHK.TRANS64.TRYWAIT P0, [R0+URZ+0x68], R28 ;  /* 0x0000681c000075a7 */ /* 0x0022a400080011ff */
[----:B--2---:R-:W-:Y:S05]  /*f510*/  @!P0 NANOSLEEP.SYNCS 0x989680 ;  /* 0x009896800000895d */ /* 0x004fea0003900000 */
[----:B------:R-:W2:Y:S02]  /*f520*/  @!P0 SYNCS.PHASECHK.TRANS64 P0, [R0+URZ+0x68], R28 ;  /* 0x0000681c000085a7 */ /* 0x000ea400080010ff */
[----:B--2---:R-:W-:Y:S05]  /*f530*/  @!P0 BRA `(.L_x_220) ;  /* 0xfffffffc00f08947 */ /* 0x004fea000383ffff */
[----:B------:R-:W-:Y:S05]  /*f540*/  BRA `(.L_x_221) ;  /* 0xffffff6400287947 */ /* 0x000fea000383ffff */
.L_x_86:
[----:B------:R-:W-:Y:S07]  /*f550*/  MOV R0, UR4 ;  /* 0x0000000400007c02 */ /* 0x000fee0008000f00 */
.L_x_222:
[----:B-1----:R1:W2:Y:S02]  /*f560*/  SYNCS.PHASECHK.TRANS64.TRYWAIT P0, [R0+URZ+0x50], R34 ;  /* 0x00005022000075a7 */ /* 0x0022a400080011ff */
[----:B--2---:R-:W-:Y:S05]  /*f570*/  @!P0 NANOSLEEP.SYNCS 0x989680 ;  /* 0x009896800000895d */ /* 0x004fea0003900000 */
[----:B------:R-:W2:Y:S02]  /*f580*/  @!P0 SYNCS.PHASECHK.TRANS64 P0, [R0+URZ+0x50], R34 ;  /* 0x00005022000085a7 */ /* 0x000ea400080010ff */
[----:B--2---:R-:W-:Y:S05]  /*f590*/  @!P0 BRA `(.L_x_222) ;  /* 0xfffffffc00f08947 */ /* 0x004fea000383ffff */
[----:B------:R-:W-:Y:S05]  /*f5a0*/  BRA `(.L_x_223) ;  /* 0xffffff64008c7947 */ /* 0x000fea000383ffff */
.L_x_87:
[----:B------:R-:W-:Y:S07]  /*f5b0*/  MOV R0, UR4 ;  /* 0x0000000400007c02 */ /* 0x000fee0008000f00 */
.L_x_224:
[----:B-1----:R1:W2:Y:S02]  /*f5c0*/  SYNCS.PHASECHK.TRANS64.TRYWAIT P0, [R0+URZ+0x58], R34 ;  /* 0x00005822000075a7 */ /* 0x0022a400080011ff */
[----:B--2---:R-:W-:Y:S05]  /*f5d0*/  @!P0 NANOSLEEP.SYNCS 0x989680 ;  /* 0x009896800000895d */ /* 0x004fea0003900000 */
[----:B------:R-:W2:Y:S02]  /*f5e0*/  @!P0 SYNCS.PHASECHK.TRANS64 P0, [R0+URZ+0x58], R34 ;  /* 0x00005822000085a7 */ /* 0x000ea400080010ff */
[----:B--2---:R-:W-:Y:S05]  /*f5f0*/  @!P0 BRA `(.L_x_224) ;  /* 0xfffffffc00f08947 */ /* 0x004fea000383ffff */
[----:B------:R-:W-:Y:S05]  /*f600*/  BRA `(.L_x_225) ;  /* 0xffffff6400ec7947 */ /* 0x000fea000383ffff */
.L_x_88:
[----:B------:R-:W-:Y:S07]  /*f610*/  MOV R0, UR4 ;  /* 0x0000000400007c02 */ /* 0x000fee0008000f00 */
.L_x_226:
[----:B-1----:R1:W2:Y:S02]  /*f620*/  SYNCS.PHASECHK.TRANS64.TRYWAIT P0, [R0+URZ+0x60], R34 ;  /* 0x00006022000075a7 */ /* 0x0022a400080011ff */
[----:B--2---:R-:W-:Y:S05]  /*f630*/  @!P0 NANOSLEEP.SYNCS 0x989680 ;  /* 0x009896800000895d */ /* 0x004fea0003900000 */
[----:B------:R-:W2:Y:S02]  /*f640*/  @!P0 SYNCS.PHASECHK.TRANS64 P0, [R0+URZ+0x60], R34 ;  /* 0x00006022000085a7 */ /* 0x000ea400080010ff */
[----:B--2---:R-:W-:Y:S05]  /*f650*/  @!P0 BRA `(.L_x_226) ;  /* 0xfffffffc00f08947 */ /* 0x004fea000383ffff */
[----:B------:R-:W-:Y:S05]  /*f660*/  BRA `(.L_x_227) ;  /* 0xffffff6800487947 */ /* 0x000fea000383ffff */
.L_x_89:
[----:B------:R-:W-:Y:S07]  /*f670*/  MOV R0, UR4 ;  /* 0x0000000400007c02 */ /* 0x000fee0008000f00 */
.L_x_228:
[----:B-1----:R1:W2:Y:S02]  /*f680*/  SYNCS.PHASECHK.TRANS64.TRYWAIT P0, [R0+URZ+0x68], R34 ;  /* 0x00006822000075a7 */ /* 0x0022a400080011ff */
[----:B--2---:R-:W-:Y:S05]  /*f690*/  @!P0 NANOSLEEP.SYNCS 0x989680 ;  /* 0x009896800000895d */ /* 0x004fea0003900000 */
[----:B------:R-:W2:Y:S02]  /*f6a0*/  @!P0 SYNCS.PHASECHK.TRANS64 P0, [R0+URZ+0x68], R34 ;  /* 0x00006822000085a7 */ /* 0x000ea400080010ff */
[----:B--2---:R-:W-:Y:S05]  /*f6b0*/  @!P0 BRA `(.L_x_228) ;  /* 0xfffffffc00f08947 */ /* 0x004fea000383ffff */
[----:B------:R-:W-:Y:S05]  /*f6c0*/  BRA `(.L_x_229) ;  /* 0xffffff6800e87947 */ /* 0x000fea000383ffff */
.L_x_91:
[----:B------:R-:W-:-:S07]  /*f6d0*/  MOV R0, UR4 ;  /* 0x0000000400007c02 */ /* 0x000fce0008000f00 */
.L_x_230:
[----:B-1----:R1:W2:Y:S02]  /*f6e0*/  SYNCS.PHASECHK.TRANS64.TRYWAIT P0, [R0+URZ+0x50], R28 ;  /* 0x0000501c000075a7 */ /* 0x0022a400080011ff */
[----:B--2---:R-:W-:Y:S05]  /*f6f0*/  @!P0 NANOSLEEP.SYNCS 0x989680 ;  /* 0x009896800000895d */ /* 0x004fea0003900000 */
[----:B------:R-:W2:Y:S02]  /*f700*/  @!P0 SYNCS.PHASECHK.TRANS64 P0, [R0+URZ+0x50], R28 ;  /* 0x0000501c000085a7 */ /* 0x000ea400080010ff */
[----:B--2---:R-:W-:Y:S05]  /*f710*/  @!P0 BRA `(.L_x_230) ;  /* 0xfffffffc00f08947 */ /* 0x004fea000383ffff */
[----:B------:R-:W-:Y:S05]  /*f720*/  BRA `(.L_x_231) ;  /* 0xffffff6c00787947 */ /* 0x000fea000383ffff */
.L_x_92:
[----:B-1----:R-:W-:-:S07]  /*f730*/  MOV R0, UR4 ;  /* 0x0000000400007c02 */ /* 0x002fce0008000f00 */
.L_x_232:
[----:B-1----:R1:W2:Y:S02]  /*f740*/  SYNCS.PHASECHK.TRANS64.TRYWAIT P0, [R0+URZ+0x58], R28 ;  /* 0x0000581c000075a7 */ /* 0x0022a400080011ff */
[----:B--2---:R-:W-:Y:S05]  /*f750*/  @!P0 NANOSLEEP.SYNCS 0x989680 ;  /* 0x009896800000895d */ /* 0x004fea0003900000 */
[----:B------:R-:W2:Y:S02]  /*f760*/  @!P0 SYNCS.PHASECHK.TRANS64 P0, [R0+URZ+0x58], R28 ;  /* 0x0000581c000085a7 */ /* 0x000ea400080010ff */
[----:B--2---:R-:W-:Y:S05]  /*f770*/  @!P0 BRA `(.L_x_232) ;  /* 0xfffffffc00f08947 */ /* 0x004fea000383ffff */
[----:B------:R-:W-:Y:S05]  /*f780*/  BRA `(.L_x_233) ;  /* 0xffffff6c00687947 */ /* 0x000fea000383ffff */
.L_x_93:
[----:B------:R-:W-:-:S07]  /*f790*/  MOV R2, UR4 ;  /* 0x0000000400027c02 */ /* 0x000fce0008000f00 */
.L_x_234:
[----:B-1----:R1:W2:Y:S02]  /*f7a0*/  SYNCS.PHASECHK.TRANS64.TRYWAIT P0, [R2+URZ+0x60], R28 ;  /* 0x0000601c020075a7 */ /* 0x0022a400080011ff */
[----:B--2---:R-:W-:Y:S05]  /*f7b0*/  @!P0 NANOSLEEP.SYNCS 0x989680 ;  /* 0x009896800000895d */ /* 0x004fea0003900000 */
[----:B------:R-:W2:Y:S02]  /*f7c0*/  @!P0 SYNCS.PHASECHK.TRANS64 P0, [R2+URZ+0x60], R28 ;  /* 0x0000601c020085a7 */ /* 0x000ea400080010ff */
[----:B--2---:R-:W-:Y:S05]  /*f7d0*/  @!P0 BRA `(.L_x_234) ;  /* 0xfffffffc00f08947 */ /* 0x004fea000383ffff */
[----:B------:R-:W-:Y:S05]  /*f7e0*/  BRA `(.L_x_235) ;  /* 0xffffff6c005c7947 */ /* 0x000fea000383ffff */
.L_x_95:
[----:B--2---:R2:W4:Y:S02]  /*f7f0*/  SYNCS.PHASECHK.TRANS64.TRYWAIT P0, [R0+URZ+0x80], R2 ;  /* 0x00008002000075a7 */ /* 0x00452400080011ff */
[----:B----4-:R-:W-:Y:S05]  /*f800*/  @!P0 NANOSLEEP.SYNCS 0x989680 ;  /* 0x009896800000895d */ /* 0x010fea0003900000 */
[----:B------:R-:W4:Y:S02]  /*f810*/  @!P0 SYNCS.PHASECHK.TRANS64 P0, [R0+URZ+0x80], R2 ;  /* 0x00008002000085a7 */ /* 0x000f2400080010ff */
[----:B----4-:R-:W-:Y:S05]  /*f820*/  @!P0 BRA `(.L_x_95) ;  /* 0xfffffffc00f08947 */ /* 0x010fea000383ffff */
[----:B------:R-:W-:Y:S05]  /*f830*/  BRA `(.L_x_236) ;  /* 0xffffff7000207947 */ /* 0x000fea000383ffff */
.L_x_106:
[----:B-1----:R-:W-:Y:S04]  /*f840*/  MOV R4, UR36 ;  /* 0x0000002400047c02 */ /* 0x002fe80008000f00 */
[----:B------:R1:W2:Y:S03]  /*f850*/  SYNCS.PHASECHK.TRANS64.TRYWAIT P1, [R4+URZ+0x30], R5 ;  /* 0x00003005040075a7 */ /* 0x0002a600080211ff */
[----:B--2---:R-:W-:Y:S05]  /*f860*/  @!P1 NANOSLEEP.SYNCS 0x989680 ;  /* 0x009896800000995d */ /* 0x004fea0003900000 */
[----:B------:R-:W2:Y:S02]  /*f870*/  @!P1 SYNCS.PHASECHK.TRANS64 P1, [R4+URZ+0x30], R5 ;  /* 0x00003005040095a7 */ /* 0x000ea400080210ff */
[----:B--2---:R-:W-:Y:S05]  /*f880*/  @!P1 BRA `(.L_x_106) ;  /* 0xfffffffc00ec9947 */ /* 0x004fea000383ffff */
[----:B------:R-:W-:Y:S05]  /*f890*/  BRA `(.L_x_105) ;  /* 0xffffff7c002c7947 */ /* 0x000fea000383ffff */
.L_x_108:
[----:B------:R1:W1:Y:S02]  /*f8a0*/  SYNCS.PHASECHK.TRANS64.TRYWAIT P0, [R58+URZ+0xa0], R3 ;  /* 0x0000a0033a0075a7 */ /* 0x00026400080011ff */
[----:B-1----:R-:W-:Y:S05]  /*f8b0*/  @!P0 NANOSLEEP.SYNCS 0x989680 ;  /* 0x009896800000895d */ /* 0x002fea0003900000 */
[----:B------:R-:W1:Y:S02]  /*f8c0*/  @!P0 SYNCS.PHASECHK.TRANS64 P0, [R58+URZ+0xa0], R3 ;  /* 0x0000a0033a0085a7 */ /* 0x000e6400080010ff */
[----:B-1----:R-:W-:Y:S05]  /*f8d0*/  @!P0 BRA `(.L_x_108) ;  /* 0xfffffffc00f08947 */ /* 0x002fea000383ffff */
[----:B------:R-:W-:Y:S05]  /*f8e0*/  BRA `(.L_x_107) ;  /* 0xffffff7c00507947 */ /* 0x000fea000383ffff */
.L_x_119:
[----:B-1----:R1:W3:Y:S02]  /*f8f0*/  SYNCS.PHASECHK.TRANS64.TRYWAIT P0, [R2+URZ+0x30], R0 ;  /* 0x00003000020075a7 */ /* 0x0022e400080011ff */
[----:B---3--:R-:W-:Y:S05]  /*f900*/  @!P0 NANOSLEEP.SYNCS 0x989680 ;  /* 0x009896800000895d */ /* 0x008fea0003900000 */
[----:B------:R-:W3:Y:S02]  /*f910*/  @!P0 SYNCS.PHASECHK.TRANS64 P0, [R2+URZ+0x30], R0 ;  /* 0x00003000020085a7 */ /* 0x000ee400080010ff */
[----:B---3--:R-:W-:Y:S05]  /*f920*/  @!P0 BRA `(.L_x_119) ;  /* 0xfffffffc00f08947 */ /* 0x008fea000383ffff */
[----:B------:R-:W-:Y:S05]  /*f930*/  BRA `(.L_x_118) ;  /* 0xffffff8800ec7947 */ /* 0x000fea000383ffff */
.L_x_129:
[----:B-1----:R1:W3:Y:S02]  /*f940*/  SYNCS.PHASECHK.TRANS64.TRYWAIT P0, [R0+URZ+0x30], R20 ;  /* 0x00003014000075a7 */ /* 0x0022e400080011ff */
[----:B---3--:R-:W-:Y:S05]  /*f950*/  @!P0 NANOSLEEP.SYNCS 0x989680 ;  /* 0x009896800000895d */ /* 0x008fea0003900000 */
[----:B------:R-:W3:Y:S02]  /*f960*/  @!P0 SYNCS.PHASECHK.TRANS64 P0, [R0+URZ+0x30], R20 ;  /* 0x00003014000085a7 */ /* 0x000ee400080010ff */
[----:B---3--:R-:W-:Y:S05]  /*f970*/  @!P0 BRA `(.L_x_129) ;  /* 0xfffffffc00f08947 */ /* 0x008fea000383ffff */
[----:B------:R-:W-:Y:S05]  /*f980*/  BRA `(.L_x_128) ;  /* 0xffffff9800847947 */ /* 0x000fea000383ffff */
.L_x_139:
[----:B-1----:R1:W3:Y:S02]  /*f990*/  SYNCS.PHASECHK.TRANS64.TRYWAIT P0, [R0+URZ+0x30], R20 ;  /* 0x00003014000075a7 */ /* 0x0022e400080011ff */
[----:B---3--:R-:W-:Y:S05]  /*f9a0*/  @!P0 NANOSLEEP.SYNCS 0x989680 ;  /* 0x009896800000895d */ /* 0x008fea0003900000 */
[----:B------:R-:W3:Y:S02]  /*f9b0*/  @!P0 SYNCS.PHASECHK.TRANS64 P0, [R0+URZ+0x30], R20 ;  /* 0x00003014000085a7 */ /* 0x000ee400080010ff */
[----:B---3--:R-:W-:Y:S05]  /*f9c0*/  @!P0 BRA `(.L_x_139) ;  /* 0xfffffffc00f08947 */ /* 0x008fea000383ffff */
[----:B------:R-:W-:Y:S05]  /*f9d0*/  BRA `(.L_x_138) ;  /* 0xffffffa800007947 */ /* 0x000fea000383ffff */
.L_x_149:
[----:B-1----:R1:W3:Y:S02]  /*f9e0*/  SYNCS.PHASECHK.TRANS64.TRYWAIT P0, [R0+URZ+0x30], R20 ;  /* 0x00003014000075a7 */ /* 0x0022e400080011ff */
[----:B---3--:R-:W-:Y:S05]  /*f9f0*/  @!P0 NANOSLEEP.SYNCS 0x989680 ;  /* 0x009896800000895d */ /* 0x008fea0003900000 */
[----:B------:R-:W3:Y:S02]  /*fa00*/  @!P0 SYNCS.PHASECHK.TRANS64 P0, [R0+URZ+0x30], R20 ;  /* 0x00003014000085a7 */ /* 0x000ee400080010ff */
[----:B---3--:R-:W-:Y:S05]  /*fa10*/  @!P0 BRA `(.L_x_149) ;  /* 0xfffffffc00f08947 */ /* 0x008fea000383ffff */
[----:B------:R-:W-:Y:S05]  /*fa20*/  BRA `(.L_x_148) ;  /* 0xffffffb400a87947 */ /* 0x000fea000383ffff */
.L_x_159:
[----:B-1----:R1:W2:Y:S02]  /*fa30*/  SYNCS.PHASECHK.TRANS64.TRYWAIT P0, [R0+URZ+0x30], R20 ;  /* 0x00003014000075a7 */ /* 0x0022a400080011ff */
[----:B--2---:R-:W-:Y:S05]  /*fa40*/  @!P0 NANOSLEEP.SYNCS 0x989680 ;  /* 0x009896800000895d */ /* 0x004fea0003900000 */
[----:B------:R-:W2:Y:S02]  /*fa50*/  @!P0 SYNCS.PHASECHK.TRANS64 P0, [R0+URZ+0x30], R20 ;  /* 0x00003014000085a7 */ /* 0x000ea400080010ff */
[----:B--2---:R-:W-:Y:S05]  /*fa60*/  @!P0 BRA `(.L_x_159) ;  /* 0xfffffffc00f08947 */ /* 0x004fea000383ffff */
[----:B------:R-:W-:Y:S05]  /*fa70*/  BRA `(.L_x_158) ;  /* 0xffffffc4003c7947 */ /* 0x000fea000383ffff */
.L_x_169:
[----:B-1----:R1:W2:Y:S02]  /*fa80*/  SYNCS.PHASECHK.TRANS64.TRYWAIT P0, [R0+URZ+0x30], R20 ;  /* 0x00003014000075a7 */ /* 0x0022a400080011ff */
[----:B--2---:R-:W-:Y:S05]  /*fa90*/  @!P0 NANOSLEEP.SYNCS 0x989680 ;  /* 0x009896800000895d */ /* 0x004fea0003900000 */
[----:B------:R-:W2:Y:S02]  /*faa0*/  @!P0 SYNCS.PHASECHK.TRANS64 P0, [R0+URZ+0x30], R20 ;  /* 0x00003014000085a7 */ /* 0x000ea400080010ff */
[----:B--2---:R-:W-:Y:S05]  /*fab0*/  @!P0 BRA `(.L_x_169) ;  /* 0xfffffffc00f08947 */ /* 0x004fea000383ffff */
[----:B------:R-:W-:Y:S05]  /*fac0*/  BRA `(.L_x_168) ;  /* 0xffffffd000e87947 */ /* 0x000fea000383ffff */
.L_x_179:
[----:B--2---:R2:W3:Y:S02]  /*fad0*/  SYNCS.PHASECHK.TRANS64.TRYWAIT P0, [R0+URZ+0x30], R120 ;  /* 0x00003078000075a7 */ /* 0x0044e400080011ff */
[----:B---3--:R-:W-:Y:S05]  /*fae0*/  @!P0 NANOSLEEP.SYNCS 0x989680 ;  /* 0x009896800000895d */ /* 0x008fea0003900000 */
[----:B------:R-:W3:Y:S02]  /*faf0*/  @!P0 SYNCS.PHASECHK.TRANS64 P0, [R0+URZ+0x30], R120 ;  /* 0x00003078000085a7 */ /* 0x000ee400080010ff */
[----:B---3--:R-:W-:Y:S05]  /*fb00*/  @!P0 BRA `(.L_x_179) ;  /* 0xfffffffc00f08947 */ /* 0x008fea000383ffff */
[----:B------:R-:W-:Y:S05]  /*fb10*/  BRA `(.L_x_178) ;  /* 0xffffffe000747947 */ /* 0x000fea000383ffff */
        .weak           $__internal_0_$__cuda_sm10x_tcgen05_guardrail_trap_col_being_dealloced_not_returned_by_alloc
        .type           $__internal_0_$__cuda_sm10x_tcgen05_guardrail_trap_col_being_dealloced_not_returned_by_alloc,@function
        .size           $__internal_0_$__cuda_sm10x_tcgen05_guardrail_trap_col_being_dealloced_not_returned_by_alloc,($__internal_1_$__cuda_sm10x_tcgen05_guardrail_trap_phase_invalid_during_alloc - $__internal_0_$__cuda_sm10x_tcgen05_guardrail_trap_col_being_dealloced_not_returned_by_alloc)
$__internal_0_$__cuda_sm10x_tcgen05_guardrail_trap_col_being_dealloced_not_returned_by_alloc:
[----:B------:R-:W-:Y:S05]  /*fb20*/  BPT.TRAP 0x1 ;  /* 0x000000040000795c */ /* 0x000fea0000300000 */
[----:B------:R-:W-:-:S04]  /*fb30*/  HFMA2 R3, -RZ, RZ, 0, 0 ;  /* 0x00000000ff037431 */ /* 0x000fc800000001ff */
[----:B------:R-:W-:Y:S05]  /*fb40*/  RET.REL.NODEC R2 `(_ZN7cutlass13device_kernelINS_4gemm6kernel13GemmUniversalIN4cute5tupleIJiiiiEEENS1_10collective13CollectiveMmaINS1_46MainloopSm100TmaUmmaWarpSpecializedBlockScaledILi3ELi2ELi2ENS5_IJNS4_1CILi4EEESB_NSA_ILi1EEEEEEEENS5_IJNSA_ILi128EEESF_NSA_ILi256EEEEEENS5_IJNS_12float_e4m3_tENS_13float_ue8m0_tEEEENS5_IJNS5_IJlSC_lEEENS4_6LayoutINS5_IJNS5_IJNS5_IJNSA_ILi32EEESB_EEEiEEESP_NS5_IJSC_iEEEEEENS5_IJNS5_IJNS5_IJNSA_ILi16EEESB_EEEiEEENS5_IJNS5_IJNSA_ILi0EEESC_EEENSA_ILi512EEEEEENS5_IJSV_iEEEEEEEEEEESK_S12_NS4_8TiledMMAINS4_8MMA_AtomIJNS4_21SM100_MMA_MXF8F6F4_SSISI_SI_fSJ_Li128ELi128ELNS4_4UMMA5MajorE0ELS17_0ELNS16_7ScaleInE0ELS18_0EEEEEENSM_INS5_IJSC_SC_SC_EEENS5_IJSV_SV_SV_EEEEENS5_IJNS4_10UnderscoreES1E_S1E_EEEEENS5_IJNS4_23SM90_TMA_LOAD_MULTICASTES1H_EEENS5_IJNS4_14ComposedLayoutINS4_7SwizzleILi3ELi4ELi3EEENS4_18smem_ptr_flag_bitsILi8EEENSM_INS5_IJNSA_ILi8EEESF_EEENS5_IJSF_SC_EEEEEEENSM_INS5_IJNS5_IJNS5_IJSO_SC_EEENS5_IJSN_SC_EEEEEESC_NS5_IJSB_NSA_ILi2EEEEEEEEENS5_IJNS5_IJNS5_IJST_SX_EEESW_EEESV_NS5_IJSC_SX_EEEEEEEEEEEvNS4_8identityES1I_S24_vS25_EENS_8epilogue10collective18CollectiveEpilogueINS27_23Sm100TmaWarpSpecializedILi4ELi2ELi16ELb1ELb0EEEJNS5_IJNSA_ILi64EEESF_SG_EEENS5_IJNSM_IS2C_SC_EENSM_INS5_IJSS_S1W_EEENS5_IJSC_S2C_EEEEEEEENS_10bfloat16_tESL_S2J_SL_NS27_6fusion15FusionCallbacksIS2B_NS2K_17LinearCombinationIS2J_fS2J_fLNS_15FloatRoundStyleE2EEES2D_S2I_JEEENS4_5SM1004TMEM4LOAD26SM100_TMEM_LOAD_32dp32b16xENS4_13SM90_TMA_LOADENS1J_INS1K_ILi1ELi4ELi3EEENS1M_ILi16EEENSM_INS5_IJS1O_SS_EEENS5_IJSS_SC_EEEEEEENS4_39AutoVectorizingCopyWithAssumedAlignmentILi128EEENS4_14SM90_TMA_STOREES30_S32_S32_EEEvvEEEEvNT_6ParamsE) ;  /* 0xffffff04022c7950 */ /* 0x000fea0003c3ffff */
        .weak           $__internal_1_$__cuda_sm10x_tcgen05_guardrail_trap_phase_invalid_during_alloc
        .type           $__internal_1_$__cuda_sm10x_tcgen05_guardrail_trap_phase_invalid_during_alloc,@function
        .size           $__internal_1_$__cuda_sm10x_tcgen05_guardrail_trap_phase_invalid_during_alloc,($__internal_2_$__cuda_sm10x_tcgen05_guardrail_trap_unallocated_columns_being_dealloced - $__internal_1_$__cuda_sm10x_tcgen05_guardrail_trap_phase_invalid_during_alloc)
$__internal_1_$__cuda_sm10x_tcgen05_guardrail_trap_phase_invalid_during_alloc:
[----:B------:R-:W-:Y:S05]  /*fb50*/  BPT.TRAP 0x1 ;  /* 0x000000040000795c */ /* 0x000fea0000300000 */
[----:B------:R-:W-:-:S04]  /*fb60*/  MOV R3, 0x0 ;  /* 0x0000000000037802 */ /* 0x000fc80000000f00 */
[----:B------:R-:W-:Y:S05]  /*fb70*/  RET.REL.NODEC R2 `(_ZN7cutlass13device_kernelINS_4gemm6kernel13GemmUniversalIN4cute5tupleIJiiiiEEENS1_10collective13CollectiveMmaINS1_46MainloopSm100TmaUmmaWarpSpecializedBlockScaledILi3ELi2ELi2ENS5_IJNS4_1CILi4EEESB_NSA_ILi1EEEEEEEENS5_IJNSA_ILi128EEESF_NSA_ILi256EEEEEENS5_IJNS_12float_e4m3_tENS_13float_ue8m0_tEEEENS5_IJNS5_IJlSC_lEEENS4_6LayoutINS5_IJNS5_IJNS5_IJNSA_ILi32EEESB_EEEiEEESP_NS5_IJSC_iEEEEEENS5_IJNS5_IJNS5_IJNSA_ILi16EEESB_EEEiEEENS5_IJNS5_IJNSA_ILi0EEESC_EEENSA_ILi512EEEEEENS5_IJSV_iEEEEEEEEEEESK_S12_NS4_8TiledMMAINS4_8MMA_AtomIJNS4_21SM100_MMA_MXF8F6F4_SSISI_SI_fSJ_Li128ELi128ELNS4_4UMMA5MajorE0ELS17_0ELNS16_7ScaleInE0ELS18_0EEEEEENSM_INS5_IJSC_SC_SC_EEENS5_IJSV_SV_SV_EEEEENS5_IJNS4_10UnderscoreES1E_S1E_EEEEENS5_IJNS4_23SM90_TMA_LOAD_MULTICASTES1H_EEENS5_IJNS4_14ComposedLayoutINS4_7SwizzleILi3ELi4ELi3EEENS4_18smem_ptr_flag_bitsILi8EEENSM_INS5_IJNSA_ILi8EEESF_EEENS5_IJSF_SC_EEEEEEENSM_INS5_IJNS5_IJNS5_IJSO_SC_EEENS5_IJSN_SC_EEEEEESC_NS5_IJSB_NSA_ILi2EEEEEEEEENS5_IJNS5_IJNS5_IJST_SX_EEESW_EEESV_NS5_IJSC_SX_EEEEEEEEEEEvNS4_8identityES1I_S24_vS25_EENS_8epilogue10collective18CollectiveEpilogueINS27_23Sm100TmaWarpSpecializedILi4ELi2ELi16ELb1ELb0EEEJNS5_IJNSA_ILi64EEESF_SG_EEENS5_IJNSM_IS2C_SC_EENSM_INS5_IJSS_S1W_EEENS5_IJSC_S2C_EEEEEEEENS_10bfloat16_tESL_S2J_SL_NS27_6fusion15FusionCallbacksIS2B_NS2K_17LinearCombinationIS2J_fS2J_fLNS_15FloatRoundStyleE2EEES2D_S2I_JEEENS4_5SM1004TMEM4LOAD26SM100_TMEM_LOAD_32dp32b16xENS4_13SM90_TMA_LOADENS1J_INS1K_ILi1ELi4ELi3EEENS1M_ILi16EEENSM_INS5_IJS1O_SS_EEENS5_IJSS_SC_EEEEEEENS4_39AutoVectorizingCopyWithAssumedAlignmentILi128EEENS4_14SM90_TMA_STOREES30_S32_S32_EEEvvEEEEvNT_6ParamsE) ;  /* 0xffffff0402207950 */ /* 0x000fea0003c3ffff */
        .weak           $__internal_2_$__cuda_sm10x_tcgen05_guardrail_trap_unallocated_columns_being_dealloced
        .type           $__internal_2_$__cuda_sm10x_tcgen05_guardrail_trap_unallocated_columns_being_dealloced,@function
        .size           $__internal_2_$__cuda_sm10x_tcgen05_guardrail_trap_unallocated_columns_being_dealloced,(.L_x_238 - $__internal_2_$__cuda_sm10x_tcgen05_guardrail_trap_unallocated_columns_being_dealloced)
$__internal_2_$__cuda_sm10x_tcgen05_guardrail_trap_unallocated_columns_being_dealloced:
[----:B------:R-:W-:Y:S05]  /*fb80*/  BPT.TRAP 0x1 ;  /* 0x000000040000795c */ /* 0x000fea0000300000 */
[----:B------:R-:W-:-:S04]  /*fb90*/  HFMA2 R3, -RZ, RZ, 0, 0 ;  /* 0x00000000ff037431 */ /* 0x000fc800000001ff */
[----:B------:R-:W-:Y:S05]  /*fba0*/  RET.REL.NODEC R2 `(_ZN7cutlass13device_kernelINS_4gemm6kernel13GemmUniversalIN4cute5tupleIJiiiiEEENS1_10collective13CollectiveMmaINS1_46MainloopSm100TmaUmmaWarpSpecializedBlockScaledILi3ELi2ELi2ENS5_IJNS4_1CILi4EEESB_NSA_ILi1EEEEEEEENS5_IJNSA_ILi128EEESF_NSA_ILi256EEEEEENS5_IJNS_12float_e4m3_tENS_13float_ue8m0_tEEEENS5_IJNS5_IJlSC_lEEENS4_6LayoutINS5_IJNS5_IJNS5_IJNSA_ILi32EEESB_EEEiEEESP_NS5_IJSC_iEEEEEENS5_IJNS5_IJNS5_IJNSA_ILi16EEESB_EEEiEEENS5_IJNS5_IJNSA_ILi0EEESC_EEENSA_ILi512EEEEEENS5_IJSV_iEEEEEEEEEEESK_S12_NS4_8TiledMMAINS4_8MMA_AtomIJNS4_21SM100_MMA_MXF8F6F4_SSISI_SI_fSJ_Li128ELi128ELNS4_4UMMA5MajorE0ELS17_0ELNS16_7ScaleInE0ELS18_0EEEEEENSM_INS5_IJSC_SC_SC_EEENS5_IJSV_SV_SV_EEEEENS5_IJNS4_10UnderscoreES1E_S1E_EEEEENS5_IJNS4_23SM90_TMA_LOAD_MULTICASTES1H_EEENS5_IJNS4_14ComposedLayoutINS4_7SwizzleILi3ELi4ELi3EEENS4_18smem_ptr_flag_bitsILi8EEENSM_INS5_IJNSA_ILi8EEESF_EEENS5_IJSF_SC_EEEEEEENSM_INS5_IJNS5_IJNS5_IJSO_SC_EEENS5_IJSN_SC_EEEEEESC_NS5_IJSB_NSA_ILi2EEEEEEEEENS5_IJNS5_IJNS5_IJST_SX_EEESW_EEESV_NS5_IJSC_SX_EEEEEEEEEEEvNS4_8identityES1I_S24_vS25_EENS_8epilogue10collective18CollectiveEpilogueINS27_23Sm100TmaWarpSpecializedILi4ELi2ELi16ELb1ELb0EEEJNS5_IJNSA_ILi64EEESF_SG_EEENS5_IJNSM_IS2C_SC_EENSM_INS5_IJSS_S1W_EEENS5_IJSC_S2C_EEEEEEEENS_10bfloat16_tESL_S2J_SL_NS27_6fusion15FusionCallbacksIS2B_NS2K_17LinearCombinationIS2J_fS2J_fLNS_15FloatRoundStyleE2EEES2D_S2I_JEEENS4_5SM1004TMEM4LOAD26SM100_TMEM_LOAD_32dp32b16xENS4_13SM90_TMA_LOADENS1J_INS1K_ILi1ELi4ELi3EEENS1M_ILi16EEENSM_INS5_IJS1O_SS_EEENS5_IJSS_SC_EEEEEEENS4_39AutoVectorizingCopyWithAssumedAlignmentILi128EEENS4_14SM90_TMA_STOREES30_S32_S32_EEEvvEEEEvNT_6ParamsE) ;  /* 0xffffff0402147950 */ /* 0x000fea0003c3ffff */
.L_x_237:
[----:B------:R-:W-:-:S00]  /*fbb0*/  BRA `(.L_x_237) ;  /* 0xfffffffc00fc7947 */ /* 0x000fc0000383ffff */
[----:B------:R-:W-:-:S00]  /*fbc0*/  NOP ;  /* 0x0000000000007918 */ /* 0x000fc00000000000 */
        /* <DEDUP_REMOVED lines=11> */
.L_x_238:


//--------------------- .nv.global.init           --------------------------
	.section	.nv.global.init,"aw",@progbits
.nv.global.init:
	.type		$str$27,@object
	.size		$str$27,($str$28 - $str$27)
$str$27:
        /*0000*/ 	.byte	0x28, 0x61, 0x64, 0x64, 0x72, 0x65, 0x73, 0x73, 0x20, 0x26, 0x20, 0x6d, 0x61, 0x73, 0x6b, 0x29
        /*0010*/ 	.byte	0x20, 0x3d, 0x3d, 0x20, 0x30, 0x00
	.type		$str$28,@object
	.size		$str$28,($str$26 - $str$28)
$str$28:
        /*0016*/ 	.byte	0x2f, 0x74, 0x6d, 0x70, 0x2f, 0x63, 0x75, 0x74, 0x6c, 0x61, 0x73, 0x73, 0x5f, 0x73, 0x77, 0x65
        /*0026*/ 	.byte	0x65, 0x70, 0x5f, 0x73, 0x72, 0x63, 0x2f, 0x69, 0x6e, 0x63, 0x6c, 0x75, 0x64, 0x65, 0x2f, 0x63
        /*0036*/ 	.byte	0x75, 0x74, 0x65, 0x2f, 0x70, 0x6f, 0x69, 0x6e, 0x74, 0x65, 0x72, 0x5f, 0x66, 0x6c, 0x61, 0x67
        /*0046*/ 	.byte	0x67, 0x65, 0x64, 0x2e, 0x68, 0x70, 0x70, 0x00
	.type		$str$26,@object
	.size		$str$26,($str$25 - $str$26)
$str$26:
        /*004e*/ 	.byte	0x2f, 0x74, 0x6d, 0x70, 0x2f, 0x63, 0x75, 0x74, 0x6c, 0x61, 0x73, 0x73, 0x5f, 0x73, 0x77, 0x65
        /*005e*/ 	.byte	0x65, 0x70, 0x5f, 0x73, 0x72, 0x63, 0x2f, 0x69, 0x6e, 0x63, 0x6c, 0x75, 0x64, 0x65, 0x2f, 0x63
        /*006e*/ 	.byte	0x75, 0x74, 0x65, 0x2f, 0x61, 0x74, 0x6f, 0x6d, 0x2f, 0x63, 0x6f, 0x70, 0x79, 0x5f, 0x74, 0x72
        /*007e*/ 	.byte	0x61, 0x69, 0x74, 0x73, 0x5f, 0x73, 0x6d, 0x31, 0x30, 0x30, 0x2e, 0x68, 0x70, 0x70, 0x00
	.type		$str$25,@object
	.size		$str$25,(__unnamed_1 - $str$25)
$str$25:
        /*008d*/ 	.byte	0x28, 0x28, 0x75, 0x69, 0x6e, 0x74, 0x33, 0x32, 0x5f, 0x74, 0x28, 0x74, 0x68, 0x72, 0x65, 0x61
        /*009d*/ 	.byte	0x64, 0x49, 0x64, 0x78, 0x2e, 0x78, 0x29, 0x20, 0x2f, 0x20, 0x33, 0x32, 0x29, 0x20, 0x25, 0x20
        /*00ad*/ 	.byte	0x34, 0x29, 0x20, 0x3d, 0x3d, 0x20, 0x28, 0x28, 0x28, 0x74, 0x6d, 0x65, 0x6d, 0x5f, 0x61, 0x64
        /*00bd*/ 	.byte	0x64, 0x72, 0x20, 0x3e, 0x3e, 0x20, 0x31, 0x36, 0x29, 0x20, 0x2f, 0x20, 0x33, 0x32, 0x29, 0x20
        /*00cd*/ 	.byte	0x25, 0x20, 0x34, 0x29, 0x00
	.type		__unnamed_1,@object
	.size		__unnamed_1,(__unnamed_2 - __unnamed_1)
__unnamed_1:
        /*00d2*/ 	.byte	0x61, 0x75, 0x74, 0x6f, 0x20, 0x63, 0x75, 0x74, 0x65, 0x3a, 0x3a, 0x61, 0x73, 0x5f, 0x70, 0x6f
        /* <DEDUP_REMOVED lines=24> */
        /*0262*/ 	.byte	0x43, 0x3c, 0x32, 0x30, 0x34, 0x38, 0x3e, 0x3e, 0x3e, 0x3e, 0x5d, 0x00
	.type		__unnamed_2,@object
	.size		__unnamed_2,(.L_2 - __unnamed_2)
__unnamed_2:
        /* <DEDUP_REMOVED lines=40> */
        /*04ee*/ 	.byte	0x3a, 0x3a, 0x43, 0x3c, 0x30, 0x3e, 0x3e, 0x3e, 0x3e, 0x5d, 0x00
.L_2:


//--------------------- .nv.shared._ZN7cutlass13device_kernelINS_4gemm6kernel13GemmUniversalIN4cute5tupleIJiiiiEEENS1_10collective13CollectiveMmaINS1_46MainloopSm100TmaUmmaWarpSpecializedBlockScaledILi3ELi2ELi2ENS5_IJNS4_1CILi4EEESB_NSA_ILi1EEEEEEEENS5_IJNSA_ILi128EEESF_NSA_ILi256EEEEEENS5_IJNS_12float_e4m3_tENS_13float_ue8m0_tEEEENS5_IJNS5_IJlSC_lEEENS4_6LayoutINS5_IJNS5_IJNS5_IJNSA_ILi32EEESB_EEEiEEESP_NS5_IJSC_iEEEEEENS5_IJNS5_IJNS5_IJNSA_ILi16EEESB_EEEiEEENS5_IJNS5_IJNSA_ILi0EEESC_EEENSA_ILi512EEEEEENS5_IJSV_iEEEEEEEEEEESK_S12_NS4_8TiledMMAINS4_8MMA_AtomIJNS4_21SM100_MMA_MXF8F6F4_SSISI_SI_fSJ_Li128ELi128ELNS4_4UMMA5MajorE0ELS17_0ELNS16_7ScaleInE0ELS18_0EEEEEENSM_INS5_IJSC_SC_SC_EEENS5_IJSV_SV_SV_EEEEENS5_IJNS4_10UnderscoreES1E_S1E_EEEEENS5_IJNS4_23SM90_TMA_LOAD_MULTICASTES1H_EEENS5_IJNS4_14ComposedLayoutINS4_7SwizzleILi3ELi4ELi3EEENS4_18smem_ptr_flag_bitsILi8EEENSM_INS5_IJNSA_ILi8EEESF_EEENS5_IJSF_SC_EEEEEEENSM_INS5_IJNS5_IJNS5_IJSO_SC_EEENS5_IJSN_SC_EEEEEESC_NS5_IJSB_NSA_ILi2EEEEEEEEENS5_IJNS5_IJNS5_IJST_SX_EEESW_EEESV_NS5_IJSC_SX_EEEEEEEEEEEvNS4_8identityES1I_S24_vS25_EENS_8epilogue10collective18CollectiveEpilogueINS27_23Sm100TmaWarpSpecializedILi4ELi2ELi16ELb1ELb0EEEJNS5_IJNSA_ILi64EEESF_SG_EEENS5_IJNSM_IS2C_SC_EENSM_INS5_IJSS_S1W_EEENS5_IJSC_S2C_EEEEEEEENS_10bfloat16_tESL_S2J_SL_NS27_6fusion15FusionCallbacksIS2B_NS2K_17LinearCombinationIS2J_fS2J_fLNS_15FloatRoundStyleE2EEES2D_S2I_JEEENS4_5SM1004TMEM4LOAD26SM100_TMEM_LOAD_32dp32b16xENS4_13SM90_TMA_LOADENS1J_INS1K_ILi1ELi4ELi3EEENS1M_ILi16EEENSM_INS5_IJS1O_SS_EEENS5_IJSS_SC_EEEEEEENS4_39AutoVectorizingCopyWithAssumedAlignmentILi128EEENS4_14SM90_TMA_STOREES30_S32_S32_EEEvvEEEEvNT_6ParamsE --------------------------
	.section	.nv.shared._ZN7cutlass13device_kernelINS_4gemm6kernel13GemmUniversalIN4cute5tupleIJiiiiEEENS1_10collective13CollectiveMmaINS1_46MainloopSm100TmaUmmaWarpSpecializedBlockScaledILi3ELi2ELi2ENS5_IJNS4_1CILi4EEESB_NSA_ILi1EEEEEEEENS5_IJNSA_ILi128EEESF_NSA_ILi256EEEEEENS5_IJNS_12float_e4m3_tENS_13float_ue8m0_tEEEENS5_IJNS5_IJlSC_lEEENS4_6LayoutINS5_IJNS5_IJNS5_IJNSA_ILi32EEESB_EEEiEEESP_NS5_IJSC_iEEEEEENS5_IJNS5_IJNS5_IJNSA_ILi16EEESB_EEEiEEENS5_IJNS5_IJNSA_ILi0EEESC_EEENSA_ILi512EEEEEENS5_IJSV_iEEEEEEEEEEESK_S12_NS4_8TiledMMAINS4_8MMA_AtomIJNS4_21SM100_MMA_MXF8F6F4_SSISI_SI_fSJ_Li128ELi128ELNS4_4UMMA5MajorE0ELS17_0ELNS16_7ScaleInE0ELS18_0EEEEEENSM_INS5_IJSC_SC_SC_EEENS5_IJSV_SV_SV_EEEEENS5_IJNS4_10UnderscoreES1E_S1E_EEEEENS5_IJNS4_23SM90_TMA_LOAD_MULTICASTES1H_EEENS5_IJNS4_14ComposedLayoutINS4_7SwizzleILi3ELi4ELi3EEENS4_18smem_ptr_flag_bitsILi8EEENSM_INS5_IJNSA_ILi8EEESF_EEENS5_IJSF_SC_EEEEEEENSM_INS5_IJNS5_IJNS5_IJSO_SC_EEENS5_IJSN_SC_EEEEEESC_NS5_IJSB_NSA_ILi2EEEEEEEEENS5_IJNS5_IJNS5_IJST_SX_EEESW_EEESV_NS5_IJSC_SX_EEEEEEEEEEEvNS4_8identityES1I_S24_vS25_EENS_8epilogue10collective18CollectiveEpilogueINS27_23Sm100TmaWarpSpecializedILi4ELi2ELi16ELb1ELb0EEEJNS5_IJNSA_ILi64EEESF_SG_EEENS5_IJNSM_IS2C_SC_EENSM_INS5_IJSS_S1W_EEENS5_IJSC_S2C_EEEEEEEENS_10bfloat16_tESL_S2J_SL_NS27_6fusion15FusionCallbacksIS2B_NS2K_17LinearCombinationIS2J_fS2J_fLNS_15FloatRoundStyleE2EEES2D_S2I_JEEENS4_5SM1004TMEM4LOAD26SM100_TMEM_LOAD_32dp32b16xENS4_13SM90_TMA_LOADENS1J_INS1K_ILi1ELi4ELi3EEENS1M_ILi16EEENSM_INS5_IJS1O_SS_EEENS5_IJSS_SC_EEEEEEENS4_39AutoVectorizingCopyWithAssumedAlignmentILi128EEENS4_14SM90_TMA_STOREES30_S32_S32_EEEvvEEEEvNT_6ParamsE,"aw",@nobits
	.sectionflags	@""
	.align	16
	.zero		1024


//--------------------- .nv.shared.reserved.0     --------------------------
	.section	.nv.shared.reserved.0,"aw",@nobits
	.weak		__nv_reservedSMEM_offset_0_alias
	.size		__nv_reservedSMEM_offset_0_alias, 0, 64
	.other		__nv_reservedSMEM_offset_0_alias,@"STO_CUDA_RESERVED_SHARED STV_DEFAULT"
__nv_reservedSMEM_offset_0_alias:
	.zero		0
.nv.shared.reserved.0:
	.zero		64
	.weak		__nv_reservedSMEM_tcgen05_partition
	.type		__nv_reservedSMEM_tcgen05_partition,@object
	.size		__nv_reservedSMEM_tcgen05_partition,(.L_0 - __nv_reservedSMEM_tcgen05_partition)
__nv_reservedSMEM_tcgen05_partition:
	.zero		32
.L_0:


//--------------------- .nv.global                --------------------------
	.section	.nv.global,"aw",@nobits
.nv.global:
	.type		_ZN40_INTERNAL_113d195c_4_k_cu_e43b245d_359664cute1_E,@object
	.size		_ZN40_INTERNAL_113d195c_4_k_cu_e43b245d_359664cute1_E,(_ZN40_INTERNAL_113d195c_4_k_cu_e43b245d_359664cuda3std3__45__cpo6cbeginE - _ZN40_INTERNAL_113d195c_4_k_cu_e43b245d_359664cute1_E)
_ZN40_INTERNAL_113d195c_4_k_cu_e43b245d_359664cute1_E:
	.zero		1
	.type		_ZN40_INTERNAL_113d195c_4_k_cu_e43b245d_359664cuda3std3__45__cpo6cbeginE,@object
	.size		_ZN40_INTERNAL_113d195c_4_k_cu_e43b245d_359664cuda3std3__45__cpo6cbeginE,(_ZN40_INTERNAL_113d195c_4_k_cu_e43b245d_359664cuda3std3__48in_placeE - _ZN40_INTERNAL_113d195c_4_k_cu_e43b245d_359664cuda3std3__45__cpo6cbeginE)
_ZN40_INTERNAL_113d195c_4_k_cu_e43b245d_359664cuda3std3__45__cpo6cbeginE:
	.zero		1
	.type		_ZN40_INTERNAL_113d195c_4_k_cu_e43b245d_359664cuda3std3__48in_placeE,@object
	.size		_ZN40_INTERNAL_113d195c_4_k_cu_e43b245d_359664cuda3std3__48in_placeE,(_ZN40_INTERNAL_113d195c_4_k_cu_e43b245d_359664cuda3std6ranges3__45__cpo9iter_moveE - _ZN40_INTERNAL_113d195c_4_k_cu_e43b245d_359664cuda3std3__48in_placeE)
_ZN40_INTERNAL_113d195c_4_k_cu_e43b245d_359664cuda3std3__48in_placeE:
	.zero		1
	.type		_ZN40_INTERNAL_113d195c_4_k_cu_e43b245d_359664cuda3std6ranges3__45__cpo9iter_moveE,@object
	.size		_ZN40_INTERNAL_113d195c_4_k_cu_e43b245d_359664cuda3std6ranges3__45__cpo9iter_moveE,(_ZN40_INTERNAL_113d195c_4_k_cu_e43b245d_359664cuda3std3__45__cpo5beginE - _ZN40_INTERNAL_113d195c_4_k_cu_e43b245d_359664cuda3std6ranges3__45__cpo9iter_moveE)
_ZN40_INTERNAL_113d195c_4_k_cu_e43b245d_359664cuda3std6ranges3__45__cpo9iter_moveE:
	.zero		1
	.type		_ZN40_INTERNAL_113d195c_4_k_cu_e43b245d_359664cuda3std3__45__cpo5beginE,@object
	.size		_ZN40_INTERNAL_113d195c_4_k_cu_e43b245d_359664cuda3std3__45__cpo5beginE,(_ZN40_INTERNAL_113d195c_4_k_cu_e43b245d_359664cuda3std3__442_GLOBAL__N__113d195c_4_k_cu_e43b245d_359666ignoreE - _ZN40_INTERNAL_113d195c_4_k_cu_e43b245d_359664cuda3std3__45__cpo5beginE)
_ZN40_INTERNAL_113d195c_4_k_cu_e43b245d_359664cuda3std3__45__cpo5beginE:
	.zero		1
	.type		_ZN40_INTERNAL_113d195c_4_k_cu_e43b245d_359664cuda3std3__442_GLOBAL__N__113d195c_4_k_cu_e43b245d_359666ignoreE,@object
	.size		_ZN40_INTERNAL_113d195c_4_k_cu_e43b245d_359664cuda3std3__442_GLOBAL__N__113d195c_4_k_cu_e43b245d_359666ignoreE,(_ZN40_INTERNAL_113d195c_4_k_cu_e43b245d_359664cute7productE - _ZN40_INTERNAL_113d195c_4_k_cu_e43b245d_359664cuda3std3__442_GLOBAL__N__113d195c_4_k_cu_e43b245d_359666ignoreE)
_ZN40_INTERNAL_113d195c_4_k_cu_e43b245d_359664cuda3std3__442_GLOBAL__N__113d195c_4_k_cu_e43b245d_359666ignoreE:
	.zero		1
	.type		_ZN40_INTERNAL_113d195c_4_k_cu_e43b245d_359664cute7productE,@object
	.size		_ZN40_INTERNAL_113d195c_4_k_cu_e43b245d_359664cute7productE,(_ZN40_INTERNAL_113d195c_4_k_cu_e43b245d_359664cuda3std3__45__cpo3endE - _ZN40_INTERNAL_113d195c_4_k_cu_e43b245d_359664cute7productE)
_ZN40_INTERNAL_113d195c_4_k_cu_e43b245d_359664cute7productE:
	.zero		1
	.type		_ZN40_INTERNAL_113d195c_4_k_cu_e43b245d_359664cuda3std3__45__cpo3endE,@object
	.size		_ZN40_INTERNAL_113d195c_4_k_cu_e43b245d_359664cuda3std3__45__cpo3endE,(_ZN40_INTERNAL_113d195c_4_k_cu_e43b245d_359664cuda3std3__419piecewise_constructE - _ZN40_INTERNAL_113d195c_4_k_cu_e43b245d_359664cuda3std3__45__cpo3endE)
_ZN40_INTERNAL_113d195c_4_k_cu_e43b245d_359664cuda3std3__45__cpo3endE:
	.zero		1
	.type		_ZN40_INTERNAL_113d195c_4_k_cu_e43b245d_359664cuda3std3__419piecewise_constructE,@object
	.size		_ZN40_INTERNAL_113d195c_4_k_cu_e43b245d_359664cuda3std3__419piecewise_constructE,(_ZN40_INTERNAL_113d195c_4_k_cu_e43b245d_359664cuda3std3__45__cpo4cendE - _ZN40_INTERNAL_113d195c_4_k_cu_e43b245d_359664cuda3std3__419piecewise_constructE)
_ZN40_INTERNAL_113d195c_4_k_cu_e43b245d_359664cuda3std3__419piecewise_constructE:
	.zero		1
	.type		_ZN40_INTERNAL_113d195c_4_k_cu_e43b245d_359664cuda3std3__45__cpo4cendE,@object
	.size		_ZN40_INTERNAL_113d195c_4_k_cu_e43b245d_359664cuda3std3__45__cpo4cendE,(_ZN40_INTERNAL_113d195c_4_k_cu_e43b245d_359664cuda3std6ranges3__45__cpo4swapE - _ZN40_INTERNAL_113d195c_4_k_cu_e43b245d_359664cuda3std3__45__cpo4cendE)
_ZN40_INTERNAL_113d195c_4_k_cu_e43b245d_359664cuda3std3__45__cpo4cendE:
	.zero		1
	.type		_ZN40_INTERNAL_113d195c_4_k_cu_e43b245d_359664cuda3std6ranges3__45__cpo4swapE,@object
	.size		_ZN40_INTERNAL_113d195c_4_k_cu_e43b245d_359664cuda3std6ranges3__45__cpo4swapE,(.L_10 - _ZN40_INTERNAL_113d195c_4_k_cu_e43b245d_359664cuda3std6ranges3__45__cpo4swapE)
_ZN40_INTERNAL_113d195c_4_k_cu_e43b245d_359664cuda3std6ranges3__45__cpo4swapE:
	.zero		1
.L_10:


//--------------------- .nv.constant0._ZN7cutlass13device_kernelINS_4gemm6kernel13GemmUniversalIN4cute5tupleIJiiiiEEENS1_10collective13CollectiveMmaINS1_46MainloopSm100TmaUmmaWarpSpecializedBlockScaledILi3ELi2ELi2ENS5_IJNS4_1CILi4EEESB_NSA_ILi1EEEEEEEENS5_IJNSA_ILi128EEESF_NSA_ILi256EEEEEENS5_IJNS_12float_e4m3_tENS_13float_ue8m0_tEEEENS5_IJNS5_IJlSC_lEEENS4_6LayoutINS5_IJNS5_IJNS5_IJNSA_ILi32EEESB_EEEiEEESP_NS5_IJSC_iEEEEEENS5_IJNS5_IJNS5_IJNSA_ILi16EEESB_EEEiEEENS5_IJNS5_IJNSA_ILi0EEESC_EEENSA_ILi512EEEEEENS5_IJSV_iEEEEEEEEEEESK_S12_NS4_8TiledMMAINS4_8MMA_AtomIJNS4_21SM100_MMA_MXF8F6F4_SSISI_SI_fSJ_Li128ELi128ELNS4_4UMMA5MajorE0ELS17_0ELNS16_7ScaleInE0ELS18_0EEEEEENSM_INS5_IJSC_SC_SC_EEENS5_IJSV_SV_SV_EEEEENS5_IJNS4_10UnderscoreES1E_S1E_EEEEENS5_IJNS4_23SM90_TMA_LOAD_MULTICASTES1H_EEENS5_IJNS4_14ComposedLayoutINS4_7SwizzleILi3ELi4ELi3EEENS4_18smem_ptr_flag_bitsILi8EEENSM_INS5_IJNSA_ILi8EEESF_EEENS5_IJSF_SC_EEEEEEENSM_INS5_IJNS5_IJNS5_IJSO_SC_EEENS5_IJSN_SC_EEEEEESC_NS5_IJSB_NSA_ILi2EEEEEEEEENS5_IJNS5_IJNS5_IJST_SX_EEESW_EEESV_NS5_IJSC_SX_EEEEEEEEEEEvNS4_8identityES1I_S24_vS25_EENS_8epilogue10collective18CollectiveEpilogueINS27_23Sm100TmaWarpSpecializedILi4ELi2ELi16ELb1ELb0EEEJNS5_IJNSA_ILi64EEESF_SG_EEENS5_IJNSM_IS2C_SC_EENSM_INS5_IJSS_S1W_EEENS5_IJSC_S2C_EEEEEEEENS_10bfloat16_tESL_S2J_SL_NS27_6fusion15FusionCallbacksIS2B_NS2K_17LinearCombinationIS2J_fS2J_fLNS_15FloatRoundStyleE2EEES2D_S2I_JEEENS4_5SM1004TMEM4LOAD26SM100_TMEM_LOAD_32dp32b16xENS4_13SM90_TMA_LOADENS1J_INS1K_ILi1ELi4ELi3EEENS1M_ILi16EEENSM_INS5_IJS1O_SS_EEENS5_IJSS_SC_EEEEEEENS4_39AutoVectorizingCopyWithAssumedAlignmentILi128EEENS4_14SM90_TMA_STOREES30_S32_S32_EEEvvEEEEvNT_6ParamsE --------------------------
	.section	.nv.constant0._ZN7cutlass13device_kernelINS_4gemm6kernel13GemmUniversalIN4cute5tupleIJiiiiEEENS1_10collective13CollectiveMmaINS1_46MainloopSm100TmaUmmaWarpSpecializedBlockScaledILi3ELi2ELi2ENS5_IJNS4_1CILi4EEESB_NSA_ILi1EEEEEEEENS5_IJNSA_ILi128EEESF_NSA_ILi256EEEEEENS5_IJNS_12float_e4m3_tENS_13float_ue8m0_tEEEENS5_IJNS5_IJlSC_lEEENS4_6LayoutINS5_IJNS5_IJNS5_IJNSA_ILi32EEESB_EEEiEEESP_NS5_IJSC_iEEEEEENS5_IJNS5_IJNS5_IJNSA_ILi16EEESB_EEEiEEENS5_IJNS5_IJNSA_ILi0EEESC_EEENSA_ILi512EEEEEENS5_IJSV_iEEEEEEEEEEESK_S12_NS4_8TiledMMAINS4_8MMA_AtomIJNS4_21SM100_MMA_MXF8F6F4_SSISI_SI_fSJ_Li128ELi128ELNS4_4UMMA5MajorE0ELS17_0ELNS16_7ScaleInE0ELS18_0EEEEEENSM_INS5_IJSC_SC_SC_EEENS5_IJSV_SV_SV_EEEEENS5_IJNS4_10UnderscoreES1E_S1E_EEEEENS5_IJNS4_23SM90_TMA_LOAD_MULTICASTES1H_EEENS5_IJNS4_14ComposedLayoutINS4_7SwizzleILi3ELi4ELi3EEENS4_18smem_ptr_flag_bitsILi8EEENSM_INS5_IJNSA_ILi8EEESF_EEENS5_IJSF_SC_EEEEEEENSM_INS5_IJNS5_IJNS5_IJSO_SC_EEENS5_IJSN_SC_EEEEEESC_NS5_IJSB_NSA_ILi2EEEEEEEEENS5_IJNS5_IJNS5_IJST_SX_EEESW_EEESV_NS5_IJSC_SX_EEEEEEEEEEEvNS4_8identityES1I_S24_vS25_EENS_8epilogue10collective18CollectiveEpilogueINS27_23Sm100TmaWarpSpecializedILi4ELi2ELi16ELb1ELb0EEEJNS5_IJNSA_ILi64EEESF_SG_EEENS5_IJNSM_IS2C_SC_EENSM_INS5_IJSS_S1W_EEENS5_IJSC_S2C_EEEEEEEENS_10bfloat16_tESL_S2J_SL_NS27_6fusion15FusionCallbacksIS2B_NS2K_17LinearCombinationIS2J_fS2J_fLNS_15FloatRoundStyleE2EEES2D_S2I_JEEENS4_5SM1004TMEM4LOAD26SM100_TMEM_LOAD_32dp32b16xENS4_13SM90_TMA_LOADENS1J_INS1K_ILi1ELi4ELi3EEENS1M_ILi16EEENSM_INS5_IJS1O_SS_EEENS5_IJSS_SC_EEEEEEENS4_39AutoVectorizingCopyWithAssumedAlignmentILi128EEENS4_14SM90_TMA_STOREES30_S32_S32_EEEvvEEEEvNT_6ParamsE,"a",@progbits
	.sectionflags	@""
	.align	4
.nv.constant0._ZN7cutlass13device_kernelINS_4gemm6kernel13GemmUniversalIN4cute5tupleIJiiiiEEENS1_10collective13CollectiveMmaINS1_46MainloopSm100TmaUmmaWarpSpecializedBlockScaledILi3ELi2ELi2ENS5_IJNS4_1CILi4EEESB_NSA_ILi1EEEEEEEENS5_IJNSA_ILi128EEESF_NSA_ILi256EEEEEENS5_IJNS_12float_e4m3_tENS_13float_ue8m0_tEEEENS5_IJNS5_IJlSC_lEEENS4_6LayoutINS5_IJNS5_IJNS5_IJNSA_ILi32EEESB_EEEiEEESP_NS5_IJSC_iEEEEEENS5_IJNS5_IJNS5_IJNSA_ILi16EEESB_EEEiEEENS5_IJNS5_IJNSA_ILi0EEESC_EEENSA_ILi512EEEEEENS5_IJSV_iEEEEEEEEEEESK_S12_NS4_8TiledMMAINS4_8MMA_AtomIJNS4_21SM100_MMA_MXF8F6F4_SSISI_SI_fSJ_Li128ELi128ELNS4_4UMMA5MajorE0ELS17_0ELNS16_7ScaleInE0ELS18_0EEEEEENSM_INS5_IJSC_SC_SC_EEENS5_IJSV_SV_SV_EEEEENS5_IJNS4_10UnderscoreES1E_S1E_EEEEENS5_IJNS4_23SM90_TMA_LOAD_MULTICASTES1H_EEENS5_IJNS4_14ComposedLayoutINS4_7SwizzleILi3ELi4ELi3EEENS4_18smem_ptr_flag_bitsILi8EEENSM_INS5_IJNSA_ILi8EEESF_EEENS5_IJSF_SC_EEEEEEENSM_INS5_IJNS5_IJNS5_IJSO_SC_EEENS5_IJSN_SC_EEEEEESC_NS5_IJSB_NSA_ILi2EEEEEEEEENS5_IJNS5_IJNS5_IJST_SX_EEESW_EEESV_NS5_IJSC_SX_EEEEEEEEEEEvNS4_8identityES1I_S24_vS25_EENS_8epilogue10collective18CollectiveEpilogueINS27_23Sm100TmaWarpSpecializedILi4ELi2ELi16ELb1ELb0EEEJNS5_IJNSA_ILi64EEESF_SG_EEENS5_IJNSM_IS2C_SC_EENSM_INS5_IJSS_S1W_EEENS5_IJSC_S2C_EEEEEEEENS_10bfloat16_tESL_S2J_SL_NS27_6fusion15FusionCallbacksIS2B_NS2K_17LinearCombinationIS2J_fS2J_fLNS_15FloatRoundStyleE2EEES2D_S2I_JEEENS4_5SM1004TMEM4LOAD26SM100_TMEM_LOAD_32dp32b16xENS4_13SM90_TMA_LOADENS1J_INS1K_ILi1ELi4ELi3EEENS1M_ILi16EEENSM_INS5_IJS1O_SS_EEENS5_IJSS_SC_EEEEEEENS4_39AutoVectorizingCopyWithAssumedAlignmentILi128EEENS4_14SM90_TMA_STOREES30_S32_S32_EEEvvEEEEvNT_6ParamsE:
	.zero		3968


//--------------------- SYMBOLS --------------------------

	.type		.nv.reservedSmem.offset0,@object
	.size		.nv.reservedSmem.offset0,0x4
	.type		.nv.reservedSmem.cap,@object
	.size		.nv.reservedSmem.cap,0x4
	.type		__assertfail,@function
